	.target	sm_90a

	.elftype	@"ET_EXEC"


//--------------------- .note.nv.tkinfo           --------------------------
	.section	.note.nv.tkinfo,"",@"SHT_NOTE"
	.sectionflags	@"SHF_NOTE_NV_TKINFO"
	.tkinfo
        /*0018*/ 	.word	0x00000002
        /*0030*/ 	.string	""
        /*0030*/ 	.string	"ptxas"
        /*0030*/ 	.string	"Cuda compilation tools, release 13.0, V13.0.88"
        /*0030*/ 	.string	"Build cuda_13.0.r13.0/compiler.36424714_0"
        /*0030*/ 	.string	"-arch sm_90a -m 64 "



//--------------------- .note.nv.cuinfo           --------------------------
	.section	.note.nv.cuinfo,"",@"SHT_NOTE"
	.sectionflags	@"SHF_NOTE_NV_CUINFO"
        /*0018*/ 	.short	0x0002
        /*001a*/ 	.short	0x005a
        /*001c*/ 	.short	0x0082
	.zero		2


//--------------------- .nv.info                  --------------------------
	.section	.nv.info,"",@"SHT_CUDA_INFO"
	.align	4


	//----- nvinfo : EIATTR_REGCOUNT
	.align		4
        /*0000*/ 	.byte	0x04, 0x2f
        /*0002*/ 	.short	(.L_12 - .L_11)
	.align		4
.L_11:
        /*0004*/ 	.word	index@(_ZN7cutlass13device_kernelIN5flash19enable_sm80_to_sm89INS1_16FlashAttnFwdSm80INS1_25CollectiveMainloopFwdSm80ILi8ELi2ELb0EN4cute5tupleIJNS5_1CILi128EEENS7_ILi64EEENS7_ILi192EEEEEELi192ENS_10bfloat16_tEfNS_4arch4Sm80ELb1ELb0ELb0ELb1ELb0ELb1ELb1ELb0EEENS1_21CollectiveEpilogueFwdINS6_IJS8_SA_S9_EEENS6_IJNS7_ILi1EEESI_SI_EEESC_SE_Li256ELb1ELb1ELb0ELb0EEENS1_19SingleTileSchedulerILb1ELb0ELb1ELi128EEEEEEEEEvNT_6ParamsE)
        /*0008*/ 	.word	0x00000004


	//----- nvinfo : EIATTR_FRAME_SIZE
	.align		4
.L_12:
        /*000c*/ 	.byte	0x04, 0x11
        /*000e*/ 	.short	(.L_14 - .L_13)
	.align		4
.L_13:
        /*0010*/ 	.word	index@(_ZN7cutlass13device_kernelIN5flash19enable_sm80_to_sm89INS1_16FlashAttnFwdSm80INS1_25CollectiveMainloopFwdSm80ILi8ELi2ELb0EN4cute5tupleIJNS5_1CILi128EEENS7_ILi64EEENS7_ILi192EEEEEELi192ENS_10bfloat16_tEfNS_4arch4Sm80ELb1ELb0ELb0ELb1ELb0ELb1ELb1ELb0EEENS1_21CollectiveEpilogueFwdINS6_IJS8_SA_S9_EEENS6_IJNS7_ILi1EEESI_SI_EEESC_SE_Li256ELb1ELb1ELb0ELb0EEENS1_19SingleTileSchedulerILb1ELb0ELb1ELi128EEEEEEEEEvNT_6ParamsE)
        /*0014*/ 	.word	0x00000000


	//----- nvinfo : EIATTR_REGCOUNT
	.align		4
.L_14:
        /*0018*/ 	.byte	0x04, 0x2f
        /*001a*/ 	.short	(.L_16 - .L_15)
	.align		4
.L_15:
        /*001c*/ 	.word	index@(_ZN7cutlass13device_kernelIN5flash19enable_sm80_to_sm89INS1_16FlashAttnFwdSm80INS1_25CollectiveMainloopFwdSm80ILi8ELi2ELb1EN4cute5tupleIJNS5_1CILi128EEENS7_ILi96EEENS7_ILi192EEEEEELi192ENS_10bfloat16_tEfNS_4arch4Sm80ELb1ELb0ELb0ELb1ELb0ELb0ELb1ELb0EEENS1_21CollectiveEpilogueFwdINS6_IJS8_SA_S9_EEENS6_IJNS7_ILi1EEESI_SI_EEESC_SE_Li256ELb1ELb1ELb0ELb0EEENS1_19SingleTileSchedulerILb1ELb0ELb1ELi128EEEEEEEEEvNT_6ParamsE)
        /*0020*/ 	.word	0x00000004


	//----- nvinfo : EIATTR_FRAME_SIZE
	.align		4
.L_16:
        /*0024*/ 	.byte	0x04, 0x11
        /*0026*/ 	.short	(.L_18 - .L_17)
	.align		4
.L_17:
        /*0028*/ 	.word	index@(_ZN7cutlass13device_kernelIN5flash19enable_sm80_to_sm89INS1_16FlashAttnFwdSm80INS1_25CollectiveMainloopFwdSm80ILi8ELi2ELb1EN4cute5tupleIJNS5_1CILi128EEENS7_ILi96EEENS7_ILi192EEEEEELi192ENS_10bfloat16_tEfNS_4arch4Sm80ELb1ELb0ELb0ELb1ELb0ELb0ELb1ELb0EEENS1_21CollectiveEpilogueFwdINS6_IJS8_SA_S9_EEENS6_IJNS7_ILi1EEESI_SI_EEESC_SE_Li256ELb1ELb1ELb0ELb0EEENS1_19SingleTileSchedulerILb1ELb0ELb1ELi128EEEEEEEEEvNT_6ParamsE)
        /*002c*/ 	.word	0x00000000


	//----- nvinfo : EIATTR_REGCOUNT
	.align		4
.L_18:
        /*0030*/ 	.byte	0x04, 0x2f
        /*0032*/ 	.short	(.L_20 - .L_19)
	.align		4
.L_19:
        /*0034*/ 	.word	index@(_ZN7cutlass13device_kernelIN5flash19enable_sm80_to_sm89INS1_16FlashAttnFwdSm80INS1_25CollectiveMainloopFwdSm80ILi8ELi2ELb1EN4cute5tupleIJNS5_1CILi128EEENS7_ILi96EEENS7_ILi192EEEEEELi192ENS_10bfloat16_tEfNS_4arch4Sm80ELb1ELb0ELb0ELb0ELb0ELb0ELb1ELb0EEENS1_21CollectiveEpilogueFwdINS6_IJS8_SA_S9_EEENS6_IJNS7_ILi1EEESI_SI_EEESC_SE_Li256ELb0ELb1ELb0ELb0EEENS1_30DynamicPersistentTileSchedulerILi256ELi256ELb0ELb1ELb0EEEEEEEEEvNT_6ParamsE)
        /*0038*/ 	.word	0x00000004


	//----- nvinfo : EIATTR_FRAME_SIZE
	.align		4
.L_20:
        /*003c*/ 	.byte	0x04, 0x11
        /*003e*/ 	.short	(.L_22 - .L_21)
	.align		4
.L_21:
        /*0040*/ 	.word	index@(_ZN7cutlass13device_kernelIN5flash19enable_sm80_to_sm89INS1_16FlashAttnFwdSm80INS1_25CollectiveMainloopFwdSm80ILi8ELi2ELb1EN4cute5tupleIJNS5_1CILi128EEENS7_ILi96EEENS7_ILi192EEEEEELi192ENS_10bfloat16_tEfNS_4arch4Sm80ELb1ELb0ELb0ELb0ELb0ELb0ELb1ELb0EEENS1_21CollectiveEpilogueFwdINS6_IJS8_SA_S9_EEENS6_IJNS7_ILi1EEESI_SI_EEESC_SE_Li256ELb0ELb1ELb0ELb0EEENS1_30DynamicPersistentTileSchedulerILi256ELi256ELb0ELb1ELb0EEEEEEEEEvNT_6ParamsE)
        /*0044*/ 	.word	0x00000000


	//----- nvinfo : EIATTR_REGCOUNT
	.align		4
.L_22:
        /*0048*/ 	.byte	0x04, 0x2f
        /*004a*/ 	.short	(.L_24 - .L_23)
	.align		4
.L_23:
        /*004c*/ 	.word	index@(_ZN7cutlass13device_kernelIN5flash19enable_sm80_to_sm89INS1_16FlashAttnFwdSm80INS1_25CollectiveMainloopFwdSm80ILi8ELi2ELb0EN4cute5tupleIJNS5_1CILi128EEENS7_ILi64EEENS7_ILi192EEEEEELi192ENS_10bfloat16_tEfNS_4arch4Sm80ELb0ELb1ELb0ELb1ELb0ELb1ELb1ELb0EEENS1_21CollectiveEpilogueFwdINS6_IJS8_SA_S9_EEENS6_IJNS7_ILi1EEESI_SI_EEESC_SE_Li256ELb1ELb1ELb0ELb0EEENS1_19SingleTileSchedulerILb1ELb0ELb1ELi128EEEEEEEEEvNT_6ParamsE)
        /*0050*/ 	.word	0x00000004


	//----- nvinfo : EIATTR_FRAME_SIZE
	.align		4
.L_24:
        /*0054*/ 	.byte	0x04, 0x11
        /*0056*/ 	.short	(.L_26 - .L_25)
	.align		4
.L_25:
        /*0058*/ 	.word	index@(_ZN7cutlass13device_kernelIN5flash19enable_sm80_to_sm89INS1_16FlashAttnFwdSm80INS1_25CollectiveMainloopFwdSm80ILi8ELi2ELb0EN4cute5tupleIJNS5_1CILi128EEENS7_ILi64EEENS7_ILi192EEEEEELi192ENS_10bfloat16_tEfNS_4arch4Sm80ELb0ELb1ELb0ELb1ELb0ELb1ELb1ELb0EEENS1_21CollectiveEpilogueFwdINS6_IJS8_SA_S9_EEENS6_IJNS7_ILi1EEESI_SI_EEESC_SE_Li256ELb1ELb1ELb0ELb0EEENS1_19SingleTileSchedulerILb1ELb0ELb1ELi128EEEEEEEEEvNT_6ParamsE)
        /*005c*/ 	.word	0x00000000


	//----- nvinfo : EIATTR_REGCOUNT
	.align		4
.L_26:
        /*0060*/ 	.byte	0x04, 0x2f
        /*0062*/ 	.short	(.L_28 - .L_27)
	.align		4
.L_27:
        /*0064*/ 	.word	index@(_ZN7cutlass13device_kernelIN5flash19enable_sm80_to_sm89INS1_16FlashAttnFwdSm80INS1_25CollectiveMainloopFwdSm80ILi8ELi2ELb0EN4cute5tupleIJNS5_1CILi128EEENS7_ILi64EEENS7_ILi192EEEEEELi192ENS_10bfloat16_tEfNS_4arch4Sm80ELb0ELb1ELb0ELb1ELb0ELb0ELb1ELb0EEENS1_21CollectiveEpilogueFwdINS6_IJS8_SA_S9_EEENS6_IJNS7_ILi1EEESI_SI_EEESC_SE_Li256ELb1ELb1ELb0ELb0EEENS1_19SingleTileSchedulerILb1ELb0ELb1ELi128EEEEEEEEEvNT_6ParamsE)
        /*0068*/ 	.word	0x00000004


	//----- nvinfo : EIATTR_FRAME_SIZE
	.align		4
.L_28:
        /*006c*/ 	.byte	0x04, 0x11
        /*006e*/ 	.short	(.L_30 - .L_29)
	.align		4
.L_29:
        /*0070*/ 	.word	index@(_ZN7cutlass13device_kernelIN5flash19enable_sm80_to_sm89INS1_16FlashAttnFwdSm80INS1_25CollectiveMainloopFwdSm80ILi8ELi2ELb0EN4cute5tupleIJNS5_1CILi128EEENS7_ILi64EEENS7_ILi192EEEEEELi192ENS_10bfloat16_tEfNS_4arch4Sm80ELb0ELb1ELb0ELb1ELb0ELb0ELb1ELb0EEENS1_21CollectiveEpilogueFwdINS6_IJS8_SA_S9_EEENS6_IJNS7_ILi1EEESI_SI_EEESC_SE_Li256ELb1ELb1ELb0ELb0EEENS1_19SingleTileSchedulerILb1ELb0ELb1ELi128EEEEEEEEEvNT_6ParamsE)
        /*0074*/ 	.word	0x00000000


	//----- nvinfo : EIATTR_REGCOUNT
	.align		4
.L_30:
        /*0078*/ 	.byte	0x04, 0x2f
        /*007a*/ 	.short	(.L_32 - .L_31)
	.align		4
.L_31:
        /*007c*/ 	.word	index@(_ZN7cutlass13device_kernelIN5flash19enable_sm80_to_sm89INS1_16FlashAttnFwdSm80INS1_25CollectiveMainloopFwdSm80ILi8ELi2ELb0EN4cute5tupleIJNS5_1CILi128EEENS7_ILi64EEENS7_ILi192EEEEEELi192ENS_10bfloat16_tEfNS_4arch4Sm80ELb0ELb1ELb0ELb0ELb0ELb0ELb1ELb0EEENS1_21CollectiveEpilogueFwdINS6_IJS8_SA_S9_EEENS6_IJNS7_ILi1EEESI_SI_EEESC_SE_Li256ELb0ELb1ELb0ELb0EEENS1_19SingleTileSchedulerILb0ELb0ELb1ELi128EEEEEEEEEvNT_6ParamsE)
        /*0080*/ 	.word	0x00000004


	//----- nvinfo : EIATTR_FRAME_SIZE
	.align		4
.L_32:
        /*0084*/ 	.byte	0x04, 0x11
        /*0086*/ 	.short	(.L_34 - .L_33)
	.align		4
.L_33:
        /*0088*/ 	.word	index@(_ZN7cutlass13device_kernelIN5flash19enable_sm80_to_sm89INS1_16FlashAttnFwdSm80INS1_25CollectiveMainloopFwdSm80ILi8ELi2ELb0EN4cute5tupleIJNS5_1CILi128EEENS7_ILi64EEENS7_ILi192EEEEEELi192ENS_10bfloat16_tEfNS_4arch4Sm80ELb0ELb1ELb0ELb0ELb0ELb0ELb1ELb0EEENS1_21CollectiveEpilogueFwdINS6_IJS8_SA_S9_EEENS6_IJNS7_ILi1EEESI_SI_EEESC_SE_Li256ELb0ELb1ELb0ELb0EEENS1_19SingleTileSchedulerILb0ELb0ELb1ELi128EEEEEEEEEvNT_6ParamsE)
        /*008c*/ 	.word	0x00000000


	//----- nvinfo : EIATTR_REGCOUNT
	.align		4
.L_34:
        /*0090*/ 	.byte	0x04, 0x2f
        /*0092*/ 	.short	(.L_36 - .L_35)
	.align		4
.L_35:
        /*0094*/ 	.word	index@(_ZN7cutlass13device_kernelIN5flash19enable_sm80_to_sm89INS1_16FlashAttnFwdSm80INS1_25CollectiveMainloopFwdSm80ILi8ELi2ELb0EN4cute5tupleIJNS5_1CILi128EEENS7_ILi64EEENS7_ILi192EEEEEELi192ENS_10bfloat16_tEfNS_4arch4Sm80ELb0ELb0ELb0ELb1ELb0ELb1ELb1ELb0EEENS1_21CollectiveEpilogueFwdINS6_IJS8_SA_S9_EEENS6_IJNS7_ILi1EEESI_SI_EEESC_SE_Li256ELb1ELb1ELb0ELb0EEENS1_19SingleTileSchedulerILb1ELb0ELb1ELi128EEEEEEEEEvNT_6ParamsE)
        /*0098*/ 	.word	0x00000004


	//----- nvinfo : EIATTR_FRAME_SIZE
	.align		4
.L_36:
        /*009c*/ 	.byte	0x04, 0x11
        /*009e*/ 	.short	(.L_38 - .L_37)
	.align		4
.L_37:
        /*00a0*/ 	.word	index@(_ZN7cutlass13device_kernelIN5flash19enable_sm80_to_sm89INS1_16FlashAttnFwdSm80INS1_25CollectiveMainloopFwdSm80ILi8ELi2ELb0EN4cute5tupleIJNS5_1CILi128EEENS7_ILi64EEENS7_ILi192EEEEEELi192ENS_10bfloat16_tEfNS_4arch4Sm80ELb0ELb0ELb0ELb1ELb0ELb1ELb1ELb0EEENS1_21CollectiveEpilogueFwdINS6_IJS8_SA_S9_EEENS6_IJNS7_ILi1EEESI_SI_EEESC_SE_Li256ELb1ELb1ELb0ELb0EEENS1_19SingleTileSchedulerILb1ELb0ELb1ELi128EEEEEEEEEvNT_6ParamsE)
        /*00a4*/ 	.word	0x00000000


	//----- nvinfo : EIATTR_REGCOUNT
	.align		4
.L_38:
        /*00a8*/ 	.byte	0x04, 0x2f
        /*00aa*/ 	.short	(.L_40 - .L_39)
	.align		4
.L_39:
        /*00ac*/ 	.word	index@(_ZN7cutlass13device_kernelIN5flash19enable_sm80_to_sm89INS1_16FlashAttnFwdSm80INS1_25CollectiveMainloopFwdSm80ILi8ELi2ELb1EN4cute5tupleIJNS5_1CILi128EEENS7_ILi96EEENS7_ILi192EEEEEELi192ENS_10bfloat16_tEfNS_4arch4Sm80ELb0ELb0ELb0ELb1ELb0ELb0ELb1ELb0EEENS1_21CollectiveEpilogueFwdINS6_IJS8_SA_S9_EEENS6_IJNS7_ILi1EEESI_SI_EEESC_SE_Li256ELb1ELb1ELb0ELb0EEENS1_19SingleTileSchedulerILb1ELb0ELb1ELi128EEEEEEEEEvNT_6ParamsE)
        /*00b0*/ 	.word	0x00000004


	//----- nvinfo : EIATTR_FRAME_SIZE
	.align		4
.L_40:
        /*00b4*/ 	.byte	0x04, 0x11
        /*00b6*/ 	.short	(.L_42 - .L_41)
	.align		4
.L_41:
        /*00b8*/ 	.word	index@(_ZN7cutlass13device_kernelIN5flash19enable_sm80_to_sm89INS1_16FlashAttnFwdSm80INS1_25CollectiveMainloopFwdSm80ILi8ELi2ELb1EN4cute5tupleIJNS5_1CILi128EEENS7_ILi96EEENS7_ILi192EEEEEELi192ENS_10bfloat16_tEfNS_4arch4Sm80ELb0ELb0ELb0ELb1ELb0ELb0ELb1ELb0EEENS1_21CollectiveEpilogueFwdINS6_IJS8_SA_S9_EEENS6_IJNS7_ILi1EEESI_SI_EEESC_SE_Li256ELb1ELb1ELb0ELb0EEENS1_19SingleTileSchedulerILb1ELb0ELb1ELi128EEEEEEEEEvNT_6ParamsE)
        /*00bc*/ 	.word	0x00000000


	//----- nvinfo : EIATTR_REGCOUNT
	.align		4
.L_42:
        /*00c0*/ 	.byte	0x04, 0x2f
        /*00c2*/ 	.short	(.L_44 - .L_43)
	.align		4
.L_43:
        /*00c4*/ 	.word	index@(_ZN7cutlass13device_kernelIN5flash19enable_sm80_to_sm89INS1_16FlashAttnFwdSm80INS1_25CollectiveMainloopFwdSm80ILi8ELi2ELb1EN4cute5tupleIJNS5_1CILi128EEENS7_ILi96EEENS7_ILi192EEEEEELi192ENS_10bfloat16_tEfNS_4arch4Sm80ELb0ELb0ELb0ELb0ELb0ELb0ELb1ELb0EEENS1_21CollectiveEpilogueFwdINS6_IJS8_SA_S9_EEENS6_IJNS7_ILi1EEESI_SI_EEESC_SE_Li256ELb0ELb1ELb0ELb0EEENS1_19SingleTileSchedulerILb0ELb0ELb1ELi128EEEEEEEEEvNT_6ParamsE)
        /*00c8*/ 	.word	0x00000004


	//----- nvinfo : EIATTR_FRAME_SIZE
	.align		4
.L_44:
        /*00cc*/ 	.byte	0x04, 0x11
        /*00ce*/ 	.short	(.L_46 - .L_45)
	.align		4
.L_45:
        /*00d0*/ 	.word	index@(_ZN7cutlass13device_kernelIN5flash19enable_sm80_to_sm89INS1_16FlashAttnFwdSm80INS1_25CollectiveMainloopFwdSm80ILi8ELi2ELb1EN4cute5tupleIJNS5_1CILi128EEENS7_ILi96EEENS7_ILi192EEEEEELi192ENS_10bfloat16_tEfNS_4arch4Sm80ELb0ELb0ELb0ELb0ELb0ELb0ELb1ELb0EEENS1_21CollectiveEpilogueFwdINS6_IJS8_SA_S9_EEENS6_IJNS7_ILi1EEESI_SI_EEESC_SE_Li256ELb0ELb1ELb0ELb0EEENS1_19SingleTileSchedulerILb0ELb0ELb1ELi128EEEEEEEEEvNT_6ParamsE)
        /*00d4*/ 	.word	0x00000000


	//----- nvinfo : EIATTR_REGCOUNT
	.align		4
.L_46:
        /*00d8*/ 	.byte	0x04, 0x2f
        /*00da*/ 	.short	(.L_48 - .L_47)
	.align		4
.L_47:
        /*00dc*/ 	.word	index@(_ZN7cutlass13device_kernelIN5flash19enable_sm80_to_sm89INS1_16FlashAttnFwdSm80INS1_25CollectiveMainloopFwdSm80ILi8ELi1ELb0EN4cute5tupleIJNS5_1CILi128EEENS7_ILi64EEENS7_ILi192EEEEEELi192ENS_10bfloat16_tEfNS_4arch4Sm80ELb1ELb0ELb0ELb1ELb0ELb1ELb1ELb0EEENS1_21CollectiveEpilogueFwdINS6_IJS8_SA_S9_EEENS6_IJNS7_ILi1EEESI_SI_EEESC_SE_Li256ELb1ELb1ELb0ELb0EEENS1_19SingleTileSchedulerILb1ELb0ELb1ELi128EEEEEEEEEvNT_6ParamsE)
        /*00e0*/ 	.word	0x00000004


	//----- nvinfo : EIATTR_FRAME_SIZE
	.align		4
.L_48:
        /*00e4*/ 	.byte	0x04, 0x11
        /*00e6*/ 	.short	(.L_50 - .L_49)
	.align		4
.L_49:
        /*00e8*/ 	.word	index@(_ZN7cutlass13device_kernelIN5flash19enable_sm80_to_sm89INS1_16FlashAttnFwdSm80INS1_25CollectiveMainloopFwdSm80ILi8ELi1ELb0EN4cute5tupleIJNS5_1CILi128EEENS7_ILi64EEENS7_ILi192EEEEEELi192ENS_10bfloat16_tEfNS_4arch4Sm80ELb1ELb0ELb0ELb1ELb0ELb1ELb1ELb0EEENS1_21CollectiveEpilogueFwdINS6_IJS8_SA_S9_EEENS6_IJNS7_ILi1EEESI_SI_EEESC_SE_Li256ELb1ELb1ELb0ELb0EEENS1_19SingleTileSchedulerILb1ELb0ELb1ELi128EEEEEEEEEvNT_6ParamsE)
        /*00ec*/ 	.word	0x00000000


	//----- nvinfo : EIATTR_REGCOUNT
	.align		4
.L_50:
        /*00f0*/ 	.byte	0x04, 0x2f
        /*00f2*/ 	.short	(.L_52 - .L_51)
	.align		4
.L_51:
        /*00f4*/ 	.word	index@(_ZN7cutlass13device_kernelIN5flash19enable_sm80_to_sm89INS1_16FlashAttnFwdSm80INS1_25CollectiveMainloopFwdSm80ILi8ELi1ELb1EN4cute5tupleIJNS5_1CILi128EEENS7_ILi96EEENS7_ILi192EEEEEELi192ENS_10bfloat16_tEfNS_4arch4Sm80ELb1ELb0ELb0ELb1ELb0ELb0ELb1ELb0EEENS1_21CollectiveEpilogueFwdINS6_IJS8_SA_S9_EEENS6_IJNS7_ILi1EEESI_SI_EEESC_SE_Li256ELb1ELb1ELb0ELb0EEENS1_19SingleTileSchedulerILb1ELb0ELb1ELi128EEEEEEEEEvNT_6ParamsE)
        /*00f8*/ 	.word	0x00000004


	//----- nvinfo : EIATTR_FRAME_SIZE
	.align		4
.L_52:
        /*00fc*/ 	.byte	0x04, 0x11
        /*00fe*/ 	.short	(.L_54 - .L_53)
	.align		4
.L_53:
        /*0100*/ 	.word	index@(_ZN7cutlass13device_kernelIN5flash19enable_sm80_to_sm89INS1_16FlashAttnFwdSm80INS1_25CollectiveMainloopFwdSm80ILi8ELi1ELb1EN4cute5tupleIJNS5_1CILi128EEENS7_ILi96EEENS7_ILi192EEEEEELi192ENS_10bfloat16_tEfNS_4arch4Sm80ELb1ELb0ELb0ELb1ELb0ELb0ELb1ELb0EEENS1_21CollectiveEpilogueFwdINS6_IJS8_SA_S9_EEENS6_IJNS7_ILi1EEESI_SI_EEESC_SE_Li256ELb1ELb1ELb0ELb0EEENS1_19SingleTileSchedulerILb1ELb0ELb1ELi128EEEEEEEEEvNT_6ParamsE)
        /*0104*/ 	.word	0x00000000


	//----- nvinfo : EIATTR_REGCOUNT
	.align		4
.L_54:
        /*0108*/ 	.byte	0x04, 0x2f
        /*010a*/ 	.short	(.L_56 - .L_55)
	.align		4
.L_55:
        /*010c*/ 	.word	index@(_ZN7cutlass13device_kernelIN5flash19enable_sm80_to_sm89INS1_16FlashAttnFwdSm80INS1_25CollectiveMainloopFwdSm80ILi8ELi1ELb1EN4cute5tupleIJNS5_1CILi128EEENS7_ILi96EEENS7_ILi192EEEEEELi192ENS_10bfloat16_tEfNS_4arch4Sm80ELb1ELb0ELb0ELb0ELb0ELb0ELb1ELb0EEENS1_21CollectiveEpilogueFwdINS6_IJS8_SA_S9_EEENS6_IJNS7_ILi1EEESI_SI_EEESC_SE_Li256ELb0ELb1ELb0ELb0EEENS1_30DynamicPersistentTileSchedulerILi256ELi256ELb0ELb1ELb0EEEEEEEEEvNT_6ParamsE)
        /*0110*/ 	.word	0x00000004


	//----- nvinfo : EIATTR_FRAME_SIZE
	.align		4
.L_56:
        /*0114*/ 	.byte	0x04, 0x11
        /*0116*/ 	.short	(.L_58 - .L_57)
	.align		4
.L_57:
        /*0118*/ 	.word	index@(_ZN7cutlass13device_kernelIN5flash19enable_sm80_to_sm89INS1_16FlashAttnFwdSm80INS1_25CollectiveMainloopFwdSm80ILi8ELi1ELb1EN4cute5tupleIJNS5_1CILi128EEENS7_ILi96EEENS7_ILi192EEEEEELi192ENS_10bfloat16_tEfNS_4arch4Sm80ELb1ELb0ELb0ELb0ELb0ELb0ELb1ELb0EEENS1_21CollectiveEpilogueFwdINS6_IJS8_SA_S9_EEENS6_IJNS7_ILi1EEESI_SI_EEESC_SE_Li256ELb0ELb1ELb0ELb0EEENS1_30DynamicPersistentTileSchedulerILi256ELi256ELb0ELb1ELb0EEEEEEEEEvNT_6ParamsE)
        /*011c*/ 	.word	0x00000000


	//----- nvinfo : EIATTR_REGCOUNT
	.align		4
.L_58:
        /*0120*/ 	.byte	0x04, 0x2f
        /*0122*/ 	.short	(.L_60 - .L_59)
	.align		4
.L_59:
        /*0124*/ 	.word	index@(_ZN7cutlass13device_kernelIN5flash19enable_sm80_to_sm89INS1_16FlashAttnFwdSm80INS1_25CollectiveMainloopFwdSm80ILi8ELi1ELb0EN4cute5tupleIJNS5_1CILi128EEENS7_ILi64EEENS7_ILi192EEEEEELi192ENS_10bfloat16_tEfNS_4arch4Sm80ELb0ELb1ELb0ELb1ELb0ELb1ELb1ELb0EEENS1_21CollectiveEpilogueFwdINS6_IJS8_SA_S9_EEENS6_IJNS7_ILi1EEESI_SI_EEESC_SE_Li256ELb1ELb1ELb0ELb0EEENS1_19SingleTileSchedulerILb1ELb0ELb1ELi128EEEEEEEEEvNT_6ParamsE)
        /*0128*/ 	.word	0x00000004


	//----- nvinfo : EIATTR_FRAME_SIZE
	.align		4
.L_60:
        /*012c*/ 	.byte	0x04, 0x11
        /*012e*/ 	.short	(.L_62 - .L_61)
	.align		4
.L_61:
        /*0130*/ 	.word	index@(_ZN7cutlass13device_kernelIN5flash19enable_sm80_to_sm89INS1_16FlashAttnFwdSm80INS1_25CollectiveMainloopFwdSm80ILi8ELi1ELb0EN4cute5tupleIJNS5_1CILi128EEENS7_ILi64EEENS7_ILi192EEEEEELi192ENS_10bfloat16_tEfNS_4arch4Sm80ELb0ELb1ELb0ELb1ELb0ELb1ELb1ELb0EEENS1_21CollectiveEpilogueFwdINS6_IJS8_SA_S9_EEENS6_IJNS7_ILi1EEESI_SI_EEESC_SE_Li256ELb1ELb1ELb0ELb0EEENS1_19SingleTileSchedulerILb1ELb0ELb1ELi128EEEEEEEEEvNT_6ParamsE)
        /*0134*/ 	.word	0x00000000


	//----- nvinfo : EIATTR_REGCOUNT
	.align		4
.L_62:
        /*0138*/ 	.byte	0x04, 0x2f
        /*013a*/ 	.short	(.L_64 - .L_63)
	.align		4
.L_63:
        /*013c*/ 	.word	index@(_ZN7cutlass13device_kernelIN5flash19enable_sm80_to_sm89INS1_16FlashAttnFwdSm80INS1_25CollectiveMainloopFwdSm80ILi8ELi1ELb0EN4cute5tupleIJNS5_1CILi128EEENS7_ILi64EEENS7_ILi192EEEEEELi192ENS_10bfloat16_tEfNS_4arch4Sm80ELb0ELb1ELb0ELb1ELb0ELb0ELb1ELb0EEENS1_21CollectiveEpilogueFwdINS6_IJS8_SA_S9_EEENS6_IJNS7_ILi1EEESI_SI_EEESC_SE_Li256ELb1ELb1ELb0ELb0EEENS1_19SingleTileSchedulerILb1ELb0ELb1ELi128EEEEEEEEEvNT_6ParamsE)
        /*0140*/ 	.word	0x00000004


	//----- nvinfo : EIATTR_FRAME_SIZE
	.align		4
.L_64:
        /*0144*/ 	.byte	0x04, 0x11
        /*0146*/ 	.short	(.L_66 - .L_65)
	.align		4
.L_65:
        /*0148*/ 	.word	index@(_ZN7cutlass13device_kernelIN5flash19enable_sm80_to_sm89INS1_16FlashAttnFwdSm80INS1_25CollectiveMainloopFwdSm80ILi8ELi1ELb0EN4cute5tupleIJNS5_1CILi128EEENS7_ILi64EEENS7_ILi192EEEEEELi192ENS_10bfloat16_tEfNS_4arch4Sm80ELb0ELb1ELb0ELb1ELb0ELb0ELb1ELb0EEENS1_21CollectiveEpilogueFwdINS6_IJS8_SA_S9_EEENS6_IJNS7_ILi1EEESI_SI_EEESC_SE_Li256ELb1ELb1ELb0ELb0EEENS1_19SingleTileSchedulerILb1ELb0ELb1ELi128EEEEEEEEEvNT_6ParamsE)
        /*014c*/ 	.word	0x00000000


	//----- nvinfo : EIATTR_REGCOUNT
	.align		4
.L_66:
        /*0150*/ 	.byte	0x04, 0x2f
        /*0152*/ 	.short	(.L_68 - .L_67)
	.align		4
.L_67:
        /*0154*/ 	.word	index@(_ZN7cutlass13device_kernelIN5flash19enable_sm80_to_sm89INS1_16FlashAttnFwdSm80INS1_25CollectiveMainloopFwdSm80ILi8ELi1ELb0EN4cute5tupleIJNS5_1CILi128EEENS7_ILi64EEENS7_ILi192EEEEEELi192ENS_10bfloat16_tEfNS_4arch4Sm80ELb0ELb1ELb0ELb0ELb0ELb0ELb1ELb0EEENS1_21CollectiveEpilogueFwdINS6_IJS8_SA_S9_EEENS6_IJNS7_ILi1EEESI_SI_EEESC_SE_Li256ELb0ELb1ELb0ELb0EEENS1_19SingleTileSchedulerILb0ELb0ELb1ELi128EEEEEEEEEvNT_6ParamsE)
        /*0158*/ 	.word	0x00000004


	//----- nvinfo : EIATTR_FRAME_SIZE
	.align		4
.L_68:
        /*015c*/ 	.byte	0x04, 0x11
        /*015e*/ 	.short	(.L_70 - .L_69)
	.align		4
.L_69:
        /*0160*/ 	.word	index@(_ZN7cutlass13device_kernelIN5flash19enable_sm80_to_sm89INS1_16FlashAttnFwdSm80INS1_25CollectiveMainloopFwdSm80ILi8ELi1ELb0EN4cute5tupleIJNS5_1CILi128EEENS7_ILi64EEENS7_ILi192EEEEEELi192ENS_10bfloat16_tEfNS_4arch4Sm80ELb0ELb1ELb0ELb0ELb0ELb0ELb1ELb0EEENS1_21CollectiveEpilogueFwdINS6_IJS8_SA_S9_EEENS6_IJNS7_ILi1EEESI_SI_EEESC_SE_Li256ELb0ELb1ELb0ELb0EEENS1_19SingleTileSchedulerILb0ELb0ELb1ELi128EEEEEEEEEvNT_6ParamsE)
        /*0164*/ 	.word	0x00000000


	//----- nvinfo : EIATTR_REGCOUNT
	.align		4
.L_70:
        /*0168*/ 	.byte	0x04, 0x2f
        /*016a*/ 	.short	(.L_72 - .L_71)
	.align		4
.L_71:
        /*016c*/ 	.word	index@(_ZN7cutlass13device_kernelIN5flash19enable_sm80_to_sm89INS1_16FlashAttnFwdSm80INS1_25CollectiveMainloopFwdSm80ILi8ELi1ELb0EN4cute5tupleIJNS5_1CILi128EEENS7_ILi64EEENS7_ILi192EEEEEELi192ENS_10bfloat16_tEfNS_4arch4Sm80ELb0ELb0ELb0ELb1ELb0ELb1ELb1ELb0EEENS1_21CollectiveEpilogueFwdINS6_IJS8_SA_S9_EEENS6_IJNS7_ILi1EEESI_SI_EEESC_SE_Li256ELb1ELb1ELb0ELb0EEENS1_19SingleTileSchedulerILb1ELb0ELb1ELi128EEEEEEEEEvNT_6ParamsE)
        /*0170*/ 	.word	0x00000004


	//----- nvinfo : EIATTR_FRAME_SIZE
	.align		4
.L_72:
        /*0174*/ 	.byte	0x04, 0x11
        /*0176*/ 	.short	(.L_74 - .L_73)
	.align		4
.L_73:
        /*0178*/ 	.word	index@(_ZN7cutlass13device_kernelIN5flash19enable_sm80_to_sm89INS1_16FlashAttnFwdSm80INS1_25CollectiveMainloopFwdSm80ILi8ELi1ELb0EN4cute5tupleIJNS5_1CILi128EEENS7_ILi64EEENS7_ILi192EEEEEELi192ENS_10bfloat16_tEfNS_4arch4Sm80ELb0ELb0ELb0ELb1ELb0ELb1ELb1ELb0EEENS1_21CollectiveEpilogueFwdINS6_IJS8_SA_S9_EEENS6_IJNS7_ILi1EEESI_SI_EEESC_SE_Li256ELb1ELb1ELb0ELb0EEENS1_19SingleTileSchedulerILb1ELb0ELb1ELi128EEEEEEEEEvNT_6ParamsE)
        /*017c*/ 	.word	0x00000000


	//----- nvinfo : EIATTR_REGCOUNT
	.align		4
.L_74:
        /*0180*/ 	.byte	0x04, 0x2f
        /*0182*/ 	.short	(.L_76 - .L_75)
	.align		4
.L_75:
        /*0184*/ 	.word	index@(_ZN7cutlass13device_kernelIN5flash19enable_sm80_to_sm89INS1_16FlashAttnFwdSm80INS1_25CollectiveMainloopFwdSm80ILi8ELi1ELb1EN4cute5tupleIJNS5_1CILi128EEENS7_ILi96EEENS7_ILi192EEEEEELi192ENS_10bfloat16_tEfNS_4arch4Sm80ELb0ELb0ELb0ELb1ELb0ELb0ELb1ELb0EEENS1_21CollectiveEpilogueFwdINS6_IJS8_SA_S9_EEENS6_IJNS7_ILi1EEESI_SI_EEESC_SE_Li256ELb1ELb1ELb0ELb0EEENS1_19SingleTileSchedulerILb1ELb0ELb1ELi128EEEEEEEEEvNT_6ParamsE)
        /*0188*/ 	.word	0x00000004


	//----- nvinfo : EIATTR_FRAME_SIZE
	.align		4
.L_76:
        /*018c*/ 	.byte	0x04, 0x11
        /*018e*/ 	.short	(.L_78 - .L_77)
	.align		4
.L_77:
        /*0190*/ 	.word	index@(_ZN7cutlass13device_kernelIN5flash19enable_sm80_to_sm89INS1_16FlashAttnFwdSm80INS1_25CollectiveMainloopFwdSm80ILi8ELi1ELb1EN4cute5tupleIJNS5_1CILi128EEENS7_ILi96EEENS7_ILi192EEEEEELi192ENS_10bfloat16_tEfNS_4arch4Sm80ELb0ELb0ELb0ELb1ELb0ELb0ELb1ELb0EEENS1_21CollectiveEpilogueFwdINS6_IJS8_SA_S9_EEENS6_IJNS7_ILi1EEESI_SI_EEESC_SE_Li256ELb1ELb1ELb0ELb0EEENS1_19SingleTileSchedulerILb1ELb0ELb1ELi128EEEEEEEEEvNT_6ParamsE)
        /*0194*/ 	.word	0x00000000


	//----- nvinfo : EIATTR_REGCOUNT
	.align		4
.L_78:
        /*0198*/ 	.byte	0x04, 0x2f
        /*019a*/ 	.short	(.L_80 - .L_79)
	.align		4
.L_79:
        /*019c*/ 	.word	index@(_ZN7cutlass13device_kernelIN5flash19enable_sm80_to_sm89INS1_16FlashAttnFwdSm80INS1_25CollectiveMainloopFwdSm80ILi8ELi1ELb1EN4cute5tupleIJNS5_1CILi128EEENS7_ILi96EEENS7_ILi192EEEEEELi192ENS_10bfloat16_tEfNS_4arch4Sm80ELb0ELb0ELb0ELb0ELb0ELb0ELb1ELb0EEENS1_21CollectiveEpilogueFwdINS6_IJS8_SA_S9_EEENS6_IJNS7_ILi1EEESI_SI_EEESC_SE_Li256ELb0ELb1ELb0ELb0EEENS1_19SingleTileSchedulerILb0ELb0ELb1ELi128EEEEEEEEEvNT_6ParamsE)
        /*01a0*/ 	.word	0x00000004


	//----- nvinfo : EIATTR_FRAME_SIZE
	.align		4
.L_80:
        /*01a4*/ 	.byte	0x04, 0x11
        /*01a6*/ 	.short	(.L_82 - .L_81)
	.align		4
.L_81:
        /*01a8*/ 	.word	index@(_ZN7cutlass13device_kernelIN5flash19enable_sm80_to_sm89INS1_16FlashAttnFwdSm80INS1_25CollectiveMainloopFwdSm80ILi8ELi1ELb1EN4cute5tupleIJNS5_1CILi128EEENS7_ILi96EEENS7_ILi192EEEEEELi192ENS_10bfloat16_tEfNS_4arch4Sm80ELb0ELb0ELb0ELb0ELb0ELb0ELb1ELb0EEENS1_21CollectiveEpilogueFwdINS6_IJS8_SA_S9_EEENS6_IJNS7_ILi1EEESI_SI_EEESC_SE_Li256ELb0ELb1ELb0ELb0EEENS1_19SingleTileSchedulerILb0ELb0ELb1ELi128EEEEEEEEEvNT_6ParamsE)
        /*01ac*/ 	.word	0x00000000


	//----- nvinfo : EIATTR_REGCOUNT
	.align		4
.L_82:
        /*01b0*/ 	.byte	0x04, 0x2f
        /*01b2*/ 	.short	(.L_84 - .L_83)
	.align		4
.L_83:
        /*01b4*/ 	.word	index@(_ZN7cutlass13device_kernelIN5flash19enable_sm80_to_sm89INS1_16FlashAttnFwdSm80INS1_25CollectiveMainloopFwdSm80ILi8ELi2ELb0EN4cute5tupleIJNS5_1CILi128EEENS7_ILi64EEENS7_ILi192EEEEEELi192ENS_10bfloat16_tEfNS_4arch4Sm80ELb1ELb0ELb1ELb1ELb0ELb1ELb1ELb0EEENS1_21CollectiveEpilogueFwdINS6_IJS8_SA_S9_EEENS6_IJNS7_ILi1EEESI_SI_EEESC_SE_Li256ELb1ELb1ELb0ELb0EEENS1_19SingleTileSchedulerILb1ELb0ELb1ELi128EEEEEEEEEvNT_6ParamsE)
        /*01b8*/ 	.word	0x00000004


	//----- nvinfo : EIATTR_FRAME_SIZE
	.align		4
.L_84:
        /*01bc*/ 	.byte	0x04, 0x11
        /*01be*/ 	.short	(.L_86 - .L_85)
	.align		4
.L_85:
        /*01c0*/ 	.word	index@(_ZN7cutlass13device_kernelIN5flash19enable_sm80_to_sm89INS1_16FlashAttnFwdSm80INS1_25CollectiveMainloopFwdSm80ILi8ELi2ELb0EN4cute5tupleIJNS5_1CILi128EEENS7_ILi64EEENS7_ILi192EEEEEELi192ENS_10bfloat16_tEfNS_4arch4Sm80ELb1ELb0ELb1ELb1ELb0ELb1ELb1ELb0EEENS1_21CollectiveEpilogueFwdINS6_IJS8_SA_S9_EEENS6_IJNS7_ILi1EEESI_SI_EEESC_SE_Li256ELb1ELb1ELb0ELb0EEENS1_19SingleTileSchedulerILb1ELb0ELb1ELi128EEEEEEEEEvNT_6ParamsE)
        /*01c4*/ 	.word	0x00000000


	//----- nvinfo : EIATTR_REGCOUNT
	.align		4
.L_86:
        /*01c8*/ 	.byte	0x04, 0x2f
        /*01ca*/ 	.short	(.L_88 - .L_87)
	.align		4
.L_87:
        /*01cc*/ 	.word	index@(_ZN7cutlass13device_kernelIN5flash19enable_sm80_to_sm89INS1_16FlashAttnFwdSm80INS1_25CollectiveMainloopFwdSm80ILi8ELi2ELb1EN4cute5tupleIJNS5_1CILi128EEENS7_ILi96EEENS7_ILi192EEEEEELi192ENS_10bfloat16_tEfNS_4arch4Sm80ELb1ELb0ELb1ELb1ELb0ELb0ELb1ELb0EEENS1_21CollectiveEpilogueFwdINS6_IJS8_SA_S9_EEENS6_IJNS7_ILi1EEESI_SI_EEESC_SE_Li256ELb1ELb1ELb0ELb0EEENS1_19SingleTileSchedulerILb1ELb0ELb1ELi128EEEEEEEEEvNT_6ParamsE)
        /*01d0*/ 	.word	0x00000004


	//----- nvinfo : EIATTR_FRAME_SIZE
	.align		4
.L_88:
        /*01d4*/ 	.byte	0x04, 0x11
        /*01d6*/ 	.short	(.L_90 - .L_89)
	.align		4
.L_89:
        /*01d8*/ 	.word	index@(_ZN7cutlass13device_kernelIN5flash19enable_sm80_to_sm89INS1_16FlashAttnFwdSm80INS1_25CollectiveMainloopFwdSm80ILi8ELi2ELb1EN4cute5tupleIJNS5_1CILi128EEENS7_ILi96EEENS7_ILi192EEEEEELi192ENS_10bfloat16_tEfNS_4arch4Sm80ELb1ELb0ELb1ELb1ELb0ELb0ELb1ELb0EEENS1_21CollectiveEpilogueFwdINS6_IJS8_SA_S9_EEENS6_IJNS7_ILi1EEESI_SI_EEESC_SE_Li256ELb1ELb1ELb0ELb0EEENS1_19SingleTileSchedulerILb1ELb0ELb1ELi128EEEEEEEEEvNT_6ParamsE)
        /*01dc*/ 	.word	0x00000000


	//----- nvinfo : EIATTR_REGCOUNT
	.align		4
.L_90:
        /*01e0*/ 	.byte	0x04, 0x2f
        /*01e2*/ 	.short	(.L_92 - .L_91)
	.align		4
.L_91:
        /*01e4*/ 	.word	index@(_ZN7cutlass13device_kernelIN5flash19enable_sm80_to_sm89INS1_16FlashAttnFwdSm80INS1_25CollectiveMainloopFwdSm80ILi8ELi2ELb1EN4cute5tupleIJNS5_1CILi128EEENS7_ILi96EEENS7_ILi192EEEEEELi192ENS_10bfloat16_tEfNS_4arch4Sm80ELb1ELb0ELb1ELb0ELb0ELb0ELb1ELb0EEENS1_21CollectiveEpilogueFwdINS6_IJS8_SA_S9_EEENS6_IJNS7_ILi1EEESI_SI_EEESC_SE_Li256ELb0ELb1ELb0ELb0EEENS1_30DynamicPersistentTileSchedulerILi256ELi256ELb0ELb1ELb0EEEEEEEEEvNT_6ParamsE)
        /*01e8*/ 	.word	0x00000004


	//----- nvinfo : EIATTR_FRAME_SIZE
	.align		4
.L_92:
        /*01ec*/ 	.byte	0x04, 0x11
        /*01ee*/ 	.short	(.L_94 - .L_93)
	.align		4
.L_93:
        /*01f0*/ 	.word	index@(_ZN7cutlass13device_kernelIN5flash19enable_sm80_to_sm89INS1_16FlashAttnFwdSm80INS1_25CollectiveMainloopFwdSm80ILi8ELi2ELb1EN4cute5tupleIJNS5_1CILi128EEENS7_ILi96EEENS7_ILi192EEEEEELi192ENS_10bfloat16_tEfNS_4arch4Sm80ELb1ELb0ELb1ELb0ELb0ELb0ELb1ELb0EEENS1_21CollectiveEpilogueFwdINS6_IJS8_SA_S9_EEENS6_IJNS7_ILi1EEESI_SI_EEESC_SE_Li256ELb0ELb1ELb0ELb0EEENS1_30DynamicPersistentTileSchedulerILi256ELi256ELb0ELb1ELb0EEEEEEEEEvNT_6ParamsE)
        /*01f4*/ 	.word	0x00000000


	//----- nvinfo : EIATTR_REGCOUNT
	.align		4
.L_94:
        /*01f8*/ 	.byte	0x04, 0x2f
        /*01fa*/ 	.short	(.L_96 - .L_95)
	.align		4
.L_95:
        /*01fc*/ 	.word	index@(_ZN7cutlass13device_kernelIN5flash19enable_sm80_to_sm89INS1_16FlashAttnFwdSm80INS1_25CollectiveMainloopFwdSm80ILi8ELi2ELb0EN4cute5tupleIJNS5_1CILi128EEENS7_ILi64EEENS7_ILi192EEEEEELi192ENS_10bfloat16_tEfNS_4arch4Sm80ELb0ELb1ELb1ELb1ELb0ELb1ELb1ELb0EEENS1_21CollectiveEpilogueFwdINS6_IJS8_SA_S9_EEENS6_IJNS7_ILi1EEESI_SI_EEESC_SE_Li256ELb1ELb1ELb0ELb0EEENS1_19SingleTileSchedulerILb1ELb0ELb1ELi128EEEEEEEEEvNT_6ParamsE)
        /*0200*/ 	.word	0x00000004


	//----- nvinfo : EIATTR_FRAME_SIZE
	.align		4
.L_96:
        /*0204*/ 	.byte	0x04, 0x11
        /*0206*/ 	.short	(.L_98 - .L_97)
	.align		4
.L_97:
        /*0208*/ 	.word	index@(_ZN7cutlass13device_kernelIN5flash19enable_sm80_to_sm89INS1_16FlashAttnFwdSm80INS1_25CollectiveMainloopFwdSm80ILi8ELi2ELb0EN4cute5tupleIJNS5_1CILi128EEENS7_ILi64EEENS7_ILi192EEEEEELi192ENS_10bfloat16_tEfNS_4arch4Sm80ELb0ELb1ELb1ELb1ELb0ELb1ELb1ELb0EEENS1_21CollectiveEpilogueFwdINS6_IJS8_SA_S9_EEENS6_IJNS7_ILi1EEESI_SI_EEESC_SE_Li256ELb1ELb1ELb0ELb0EEENS1_19SingleTileSchedulerILb1ELb0ELb1ELi128EEEEEEEEEvNT_6ParamsE)
        /*020c*/ 	.word	0x00000000


	//----- nvinfo : EIATTR_REGCOUNT
	.align		4
.L_98:
        /*0210*/ 	.byte	0x04, 0x2f
        /*0212*/ 	.short	(.L_100 - .L_99)
	.align		4
.L_99:
        /*0214*/ 	.word	index@(_ZN7cutlass13device_kernelIN5flash19enable_sm80_to_sm89INS1_16FlashAttnFwdSm80INS1_25CollectiveMainloopFwdSm80ILi8ELi2ELb0EN4cute5tupleIJNS5_1CILi128EEENS7_ILi64EEENS7_ILi192EEEEEELi192ENS_10bfloat16_tEfNS_4arch4Sm80ELb0ELb1ELb1ELb1ELb0ELb0ELb1ELb0EEENS1_21CollectiveEpilogueFwdINS6_IJS8_SA_S9_EEENS6_IJNS7_ILi1EEESI_SI_EEESC_SE_Li256ELb1ELb1ELb0ELb0EEENS1_19SingleTileSchedulerILb1ELb0ELb1ELi128EEEEEEEEEvNT_6ParamsE)
        /*0218*/ 	.word	0x00000004


	//----- nvinfo : EIATTR_FRAME_SIZE
	.align		4
.L_100:
        /*021c*/ 	.byte	0x04, 0x11
        /*021e*/ 	.short	(.L_102 - .L_101)
	.align		4
.L_101:
        /*0220*/ 	.word	index@(_ZN7cutlass13device_kernelIN5flash19enable_sm80_to_sm89INS1_16FlashAttnFwdSm80INS1_25CollectiveMainloopFwdSm80ILi8ELi2ELb0EN4cute5tupleIJNS5_1CILi128EEENS7_ILi64EEENS7_ILi192EEEEEELi192ENS_10bfloat16_tEfNS_4arch4Sm80ELb0ELb1ELb1ELb1ELb0ELb0ELb1ELb0EEENS1_21CollectiveEpilogueFwdINS6_IJS8_SA_S9_EEENS6_IJNS7_ILi1EEESI_SI_EEESC_SE_Li256ELb1ELb1ELb0ELb0EEENS1_19SingleTileSchedulerILb1ELb0ELb1ELi128EEEEEEEEEvNT_6ParamsE)
        /*0224*/ 	.word	0x00000000


	//----- nvinfo : EIATTR_REGCOUNT
	.align		4
.L_102:
        /*0228*/ 	.byte	0x04, 0x2f
        /*022a*/ 	.short	(.L_104 - .L_103)
	.align		4
.L_103:
        /*022c*/ 	.word	index@(_ZN7cutlass13device_kernelIN5flash19enable_sm80_to_sm89INS1_16FlashAttnFwdSm80INS1_25CollectiveMainloopFwdSm80ILi8ELi2ELb0EN4cute5tupleIJNS5_1CILi128EEENS7_ILi64EEENS7_ILi192EEEEEELi192ENS_10bfloat16_tEfNS_4arch4Sm80ELb0ELb1ELb1ELb0ELb0ELb0ELb1ELb0EEENS1_21CollectiveEpilogueFwdINS6_IJS8_SA_S9_EEENS6_IJNS7_ILi1EEESI_SI_EEESC_SE_Li256ELb0ELb1ELb0ELb0EEENS1_19SingleTileSchedulerILb0ELb0ELb1ELi128EEEEEEEEEvNT_6ParamsE)
        /*0230*/ 	.word	0x00000004


	//----- nvinfo : EIATTR_FRAME_SIZE
	.align		4
.L_104:
        /*0234*/ 	.byte	0x04, 0x11
        /*0236*/ 	.short	(.L_106 - .L_105)
	.align		4
.L_105:
        /*0238*/ 	.word	index@(_ZN7cutlass13device_kernelIN5flash19enable_sm80_to_sm89INS1_16FlashAttnFwdSm80INS1_25CollectiveMainloopFwdSm80ILi8ELi2ELb0EN4cute5tupleIJNS5_1CILi128EEENS7_ILi64EEENS7_ILi192EEEEEELi192ENS_10bfloat16_tEfNS_4arch4Sm80ELb0ELb1ELb1ELb0ELb0ELb0ELb1ELb0EEENS1_21CollectiveEpilogueFwdINS6_IJS8_SA_S9_EEENS6_IJNS7_ILi1EEESI_SI_EEESC_SE_Li256ELb0ELb1ELb0ELb0EEENS1_19SingleTileSchedulerILb0ELb0ELb1ELi128EEEEEEEEEvNT_6ParamsE)
        /*023c*/ 	.word	0x00000000


	//----- nvinfo : EIATTR_REGCOUNT
	.align		4
.L_106:
        /*0240*/ 	.byte	0x04, 0x2f
        /*0242*/ 	.short	(.L_108 - .L_107)
	.align		4
.L_107:
        /*0244*/ 	.word	index@(_ZN7cutlass13device_kernelIN5flash19enable_sm80_to_sm89INS1_16FlashAttnFwdSm80INS1_25CollectiveMainloopFwdSm80ILi8ELi2ELb0EN4cute5tupleIJNS5_1CILi128EEENS7_ILi64EEENS7_ILi192EEEEEELi192ENS_10bfloat16_tEfNS_4arch4Sm80ELb0ELb0ELb1ELb1ELb0ELb1ELb1ELb0EEENS1_21CollectiveEpilogueFwdINS6_IJS8_SA_S9_EEENS6_IJNS7_ILi1EEESI_SI_EEESC_SE_Li256ELb1ELb1ELb0ELb0EEENS1_19SingleTileSchedulerILb1ELb0ELb1ELi128EEEEEEEEEvNT_6ParamsE)
        /*0248*/ 	.word	0x00000004


	//----- nvinfo : EIATTR_FRAME_SIZE
	.align		4
.L_108:
        /*024c*/ 	.byte	0x04, 0x11
        /*024e*/ 	.short	(.L_110 - .L_109)
	.align		4
.L_109:
        /*0250*/ 	.word	index@(_ZN7cutlass13device_kernelIN5flash19enable_sm80_to_sm89INS1_16FlashAttnFwdSm80INS1_25CollectiveMainloopFwdSm80ILi8ELi2ELb0EN4cute5tupleIJNS5_1CILi128EEENS7_ILi64EEENS7_ILi192EEEEEELi192ENS_10bfloat16_tEfNS_4arch4Sm80ELb0ELb0ELb1ELb1ELb0ELb1ELb1ELb0EEENS1_21CollectiveEpilogueFwdINS6_IJS8_SA_S9_EEENS6_IJNS7_ILi1EEESI_SI_EEESC_SE_Li256ELb1ELb1ELb0ELb0EEENS1_19SingleTileSchedulerILb1ELb0ELb1ELi128EEEEEEEEEvNT_6ParamsE)
        /*0254*/ 	.word	0x00000000


	//----- nvinfo : EIATTR_REGCOUNT
	.align		4
.L_110:
        /*0258*/ 	.byte	0x04, 0x2f
        /*025a*/ 	.short	(.L_112 - .L_111)
	.align		4
.L_111:
        /*025c*/ 	.word	index@(_ZN7cutlass13device_kernelIN5flash19enable_sm80_to_sm89INS1_16FlashAttnFwdSm80INS1_25CollectiveMainloopFwdSm80ILi8ELi2ELb1EN4cute5tupleIJNS5_1CILi128EEENS7_ILi96EEENS7_ILi192EEEEEELi192ENS_10bfloat16_tEfNS_4arch4Sm80ELb0ELb0ELb1ELb1ELb0ELb0ELb1ELb0EEENS1_21CollectiveEpilogueFwdINS6_IJS8_SA_S9_EEENS6_IJNS7_ILi1EEESI_SI_EEESC_SE_Li256ELb1ELb1ELb0ELb0EEENS1_19SingleTileSchedulerILb1ELb0ELb1ELi128EEEEEEEEEvNT_6ParamsE)
        /*0260*/ 	.word	0x00000004


	//----- nvinfo : EIATTR_FRAME_SIZE
	.align		4
.L_112:
        /*0264*/ 	.byte	0x04, 0x11
        /*0266*/ 	.short	(.L_114 - .L_113)
	.align		4
.L_113:
        /*0268*/ 	.word	index@(_ZN7cutlass13device_kernelIN5flash19enable_sm80_to_sm89INS1_16FlashAttnFwdSm80INS1_25CollectiveMainloopFwdSm80ILi8ELi2ELb1EN4cute5tupleIJNS5_1CILi128EEENS7_ILi96EEENS7_ILi192EEEEEELi192ENS_10bfloat16_tEfNS_4arch4Sm80ELb0ELb0ELb1ELb1ELb0ELb0ELb1ELb0EEENS1_21CollectiveEpilogueFwdINS6_IJS8_SA_S9_EEENS6_IJNS7_ILi1EEESI_SI_EEESC_SE_Li256ELb1ELb1ELb0ELb0EEENS1_19SingleTileSchedulerILb1ELb0ELb1ELi128EEEEEEEEEvNT_6ParamsE)
        /*026c*/ 	.word	0x00000000


	//----- nvinfo : EIATTR_REGCOUNT
	.align		4
.L_114:
        /*0270*/ 	.byte	0x04, 0x2f
        /*0272*/ 	.short	(.L_116 - .L_115)
	.align		4
.L_115:
        /*0274*/ 	.word	index@(_ZN7cutlass13device_kernelIN5flash19enable_sm80_to_sm89INS1_16FlashAttnFwdSm80INS1_25CollectiveMainloopFwdSm80ILi8ELi2ELb1EN4cute5tupleIJNS5_1CILi128EEENS7_ILi96EEENS7_ILi192EEEEEELi192ENS_10bfloat16_tEfNS_4arch4Sm80ELb0ELb0ELb1ELb0ELb0ELb0ELb1ELb0EEENS1_21CollectiveEpilogueFwdINS6_IJS8_SA_S9_EEENS6_IJNS7_ILi1EEESI_SI_EEESC_SE_Li256ELb0ELb1ELb0ELb0EEENS1_19SingleTileSchedulerILb0ELb0ELb1ELi128EEEEEEEEEvNT_6ParamsE)
        /*0278*/ 	.word	0x00000004


	//----- nvinfo : EIATTR_FRAME_SIZE
	.align		4
.L_116:
        /*027c*/ 	.byte	0x04, 0x11
        /*027e*/ 	.short	(.L_118 - .L_117)
	.align		4
.L_117:
        /*0280*/ 	.word	index@(_ZN7cutlass13device_kernelIN5flash19enable_sm80_to_sm89INS1_16FlashAttnFwdSm80INS1_25CollectiveMainloopFwdSm80ILi8ELi2ELb1EN4cute5tupleIJNS5_1CILi128EEENS7_ILi96EEENS7_ILi192EEEEEELi192ENS_10bfloat16_tEfNS_4arch4Sm80ELb0ELb0ELb1ELb0ELb0ELb0ELb1ELb0EEENS1_21CollectiveEpilogueFwdINS6_IJS8_SA_S9_EEENS6_IJNS7_ILi1EEESI_SI_EEESC_SE_Li256ELb0ELb1ELb0ELb0EEENS1_19SingleTileSchedulerILb0ELb0ELb1ELi128EEEEEEEEEvNT_6ParamsE)
        /*0284*/ 	.word	0x00000000


	//----- nvinfo : EIATTR_REGCOUNT
	.align		4
.L_118:
        /*0288*/ 	.byte	0x04, 0x2f
        /*028a*/ 	.short	(.L_120 - .L_119)
	.align		4
.L_119:
        /*028c*/ 	.word	index@(_ZN7cutlass13device_kernelIN5flash19enable_sm80_to_sm89INS1_16FlashAttnFwdSm80INS1_25CollectiveMainloopFwdSm80ILi8ELi1ELb0EN4cute5tupleIJNS5_1CILi128EEENS7_ILi64EEENS7_ILi192EEEEEELi192ENS_10bfloat16_tEfNS_4arch4Sm80ELb1ELb0ELb1ELb1ELb0ELb1ELb1ELb0EEENS1_21CollectiveEpilogueFwdINS6_IJS8_SA_S9_EEENS6_IJNS7_ILi1EEESI_SI_EEESC_SE_Li256ELb1ELb1ELb0ELb0EEENS1_19SingleTileSchedulerILb1ELb0ELb1ELi128EEEEEEEEEvNT_6ParamsE)
        /*0290*/ 	.word	0x00000004


	//----- nvinfo : EIATTR_FRAME_SIZE
	.align		4
.L_120:
        /*0294*/ 	.byte	0x04, 0x11
        /*0296*/ 	.short	(.L_122 - .L_121)
	.align		4
.L_121:
        /*0298*/ 	.word	index@(_ZN7cutlass13device_kernelIN5flash19enable_sm80_to_sm89INS1_16FlashAttnFwdSm80INS1_25CollectiveMainloopFwdSm80ILi8ELi1ELb0EN4cute5tupleIJNS5_1CILi128EEENS7_ILi64EEENS7_ILi192EEEEEELi192ENS_10bfloat16_tEfNS_4arch4Sm80ELb1ELb0ELb1ELb1ELb0ELb1ELb1ELb0EEENS1_21CollectiveEpilogueFwdINS6_IJS8_SA_S9_EEENS6_IJNS7_ILi1EEESI_SI_EEESC_SE_Li256ELb1ELb1ELb0ELb0EEENS1_19SingleTileSchedulerILb1ELb0ELb1ELi128EEEEEEEEEvNT_6ParamsE)
        /*029c*/ 	.word	0x00000000


	//----- nvinfo : EIATTR_REGCOUNT
	.align		4
.L_122:
        /*02a0*/ 	.byte	0x04, 0x2f
        /*02a2*/ 	.short	(.L_124 - .L_123)
	.align		4
.L_123:
        /*02a4*/ 	.word	index@(_ZN7cutlass13device_kernelIN5flash19enable_sm80_to_sm89INS1_16FlashAttnFwdSm80INS1_25CollectiveMainloopFwdSm80ILi8ELi1ELb1EN4cute5tupleIJNS5_1CILi128EEENS7_ILi96EEENS7_ILi192EEEEEELi192ENS_10bfloat16_tEfNS_4arch4Sm80ELb1ELb0ELb1ELb1ELb0ELb0ELb1ELb0EEENS1_21CollectiveEpilogueFwdINS6_IJS8_SA_S9_EEENS6_IJNS7_ILi1EEESI_SI_EEESC_SE_Li256ELb1ELb1ELb0ELb0EEENS1_19SingleTileSchedulerILb1ELb0ELb1ELi128EEEEEEEEEvNT_6ParamsE)
        /*02a8*/ 	.word	0x00000004


	//----- nvinfo : EIATTR_FRAME_SIZE
	.align		4
.L_124:
        /*02ac*/ 	.byte	0x04, 0x11
        /*02ae*/ 	.short	(.L_126 - .L_125)
	.align		4
.L_125:
        /*02b0*/ 	.word	index@(_ZN7cutlass13device_kernelIN5flash19enable_sm80_to_sm89INS1_16FlashAttnFwdSm80INS1_25CollectiveMainloopFwdSm80ILi8ELi1ELb1EN4cute5tupleIJNS5_1CILi128EEENS7_ILi96EEENS7_ILi192EEEEEELi192ENS_10bfloat16_tEfNS_4arch4Sm80ELb1ELb0ELb1ELb1ELb0ELb0ELb1ELb0EEENS1_21CollectiveEpilogueFwdINS6_IJS8_SA_S9_EEENS6_IJNS7_ILi1EEESI_SI_EEESC_SE_Li256ELb1ELb1ELb0ELb0EEENS1_19SingleTileSchedulerILb1ELb0ELb1ELi128EEEEEEEEEvNT_6ParamsE)
        /*02b4*/ 	.word	0x00000000


	//----- nvinfo : EIATTR_REGCOUNT
	.align		4
.L_126:
        /*02b8*/ 	.byte	0x04, 0x2f
        /*02ba*/ 	.short	(.L_128 - .L_127)
	.align		4
.L_127:
        /*02bc*/ 	.word	index@(_ZN7cutlass13device_kernelIN5flash19enable_sm80_to_sm89INS1_16FlashAttnFwdSm80INS1_25CollectiveMainloopFwdSm80ILi8ELi1ELb1EN4cute5tupleIJNS5_1CILi128EEENS7_ILi96EEENS7_ILi192EEEEEELi192ENS_10bfloat16_tEfNS_4arch4Sm80ELb1ELb0ELb1ELb0ELb0ELb0ELb1ELb0EEENS1_21CollectiveEpilogueFwdINS6_IJS8_SA_S9_EEENS6_IJNS7_ILi1EEESI_SI_EEESC_SE_Li256ELb0ELb1ELb0ELb0EEENS1_30DynamicPersistentTileSchedulerILi256ELi256ELb0ELb1ELb0EEEEEEEEEvNT_6ParamsE)
        /*02c0*/ 	.word	0x00000004


	//----- nvinfo : EIATTR_FRAME_SIZE
	.align		4
.L_128:
        /*02c4*/ 	.byte	0x04, 0x11
        /*02c6*/ 	.short	(.L_130 - .L_129)
	.align		4
.L_129:
        /*02c8*/ 	.word	index@(_ZN7cutlass13device_kernelIN5flash19enable_sm80_to_sm89INS1_16FlashAttnFwdSm80INS1_25CollectiveMainloopFwdSm80ILi8ELi1ELb1EN4cute5tupleIJNS5_1CILi128EEENS7_ILi96EEENS7_ILi192EEEEEELi192ENS_10bfloat16_tEfNS_4arch4Sm80ELb1ELb0ELb1ELb0ELb0ELb0ELb1ELb0EEENS1_21CollectiveEpilogueFwdINS6_IJS8_SA_S9_EEENS6_IJNS7_ILi1EEESI_SI_EEESC_SE_Li256ELb0ELb1ELb0ELb0EEENS1_30DynamicPersistentTileSchedulerILi256ELi256ELb0ELb1ELb0EEEEEEEEEvNT_6ParamsE)
        /*02cc*/ 	.word	0x00000000


	//----- nvinfo : EIATTR_REGCOUNT
	.align		4
.L_130:
        /*02d0*/ 	.byte	0x04, 0x2f
        /*02d2*/ 	.short	(.L_132 - .L_131)
	.align		4
.L_131:
        /*02d4*/ 	.word	index@(_ZN7cutlass13device_kernelIN5flash19enable_sm80_to_sm89INS1_16FlashAttnFwdSm80INS1_25CollectiveMainloopFwdSm80ILi8ELi1ELb0EN4cute5tupleIJNS5_1CILi128EEENS7_ILi64EEENS7_ILi192EEEEEELi192ENS_10bfloat16_tEfNS_4arch4Sm80ELb0ELb1ELb1ELb1ELb0ELb1ELb1ELb0EEENS1_21CollectiveEpilogueFwdINS6_IJS8_SA_S9_EEENS6_IJNS7_ILi1EEESI_SI_EEESC_SE_Li256ELb1ELb1ELb0ELb0EEENS1_19SingleTileSchedulerILb1ELb0ELb1ELi128EEEEEEEEEvNT_6ParamsE)
        /*02d8*/ 	.word	0x00000004


	//----- nvinfo : EIATTR_FRAME_SIZE
	.align		4
.L_132:
        /*02dc*/ 	.byte	0x04, 0x11
        /*02de*/ 	.short	(.L_134 - .L_133)
	.align		4
.L_133:
        /*02e0*/ 	.word	index@(_ZN7cutlass13device_kernelIN5flash19enable_sm80_to_sm89INS1_16FlashAttnFwdSm80INS1_25CollectiveMainloopFwdSm80ILi8ELi1ELb0EN4cute5tupleIJNS5_1CILi128EEENS7_ILi64EEENS7_ILi192EEEEEELi192ENS_10bfloat16_tEfNS_4arch4Sm80ELb0ELb1ELb1ELb1ELb0ELb1ELb1ELb0EEENS1_21CollectiveEpilogueFwdINS6_IJS8_SA_S9_EEENS6_IJNS7_ILi1EEESI_SI_EEESC_SE_Li256ELb1ELb1ELb0ELb0EEENS1_19SingleTileSchedulerILb1ELb0ELb1ELi128EEEEEEEEEvNT_6ParamsE)
        /*02e4*/ 	.word	0x00000000


	//----- nvinfo : EIATTR_REGCOUNT
	.align		4
.L_134:
        /*02e8*/ 	.byte	0x04, 0x2f
        /*02ea*/ 	.short	(.L_136 - .L_135)
	.align		4
.L_135:
        /*02ec*/ 	.word	index@(_ZN7cutlass13device_kernelIN5flash19enable_sm80_to_sm89INS1_16FlashAttnFwdSm80INS1_25CollectiveMainloopFwdSm80ILi8ELi1ELb0EN4cute5tupleIJNS5_1CILi128EEENS7_ILi64EEENS7_ILi192EEEEEELi192ENS_10bfloat16_tEfNS_4arch4Sm80ELb0ELb1ELb1ELb1ELb0ELb0ELb1ELb0EEENS1_21CollectiveEpilogueFwdINS6_IJS8_SA_S9_EEENS6_IJNS7_ILi1EEESI_SI_EEESC_SE_Li256ELb1ELb1ELb0ELb0EEENS1_19SingleTileSchedulerILb1ELb0ELb1ELi128EEEEEEEEEvNT_6ParamsE)
        /*02f0*/ 	.word	0x00000004


	//----- nvinfo : EIATTR_FRAME_SIZE
	.align		4
.L_136:
        /*02f4*/ 	.byte	0x04, 0x11
        /*02f6*/ 	.short	(.L_138 - .L_137)
	.align		4
.L_137:
        /*02f8*/ 	.word	index@(_ZN7cutlass13device_kernelIN5flash19enable_sm80_to_sm89INS1_16FlashAttnFwdSm80INS1_25CollectiveMainloopFwdSm80ILi8ELi1ELb0EN4cute5tupleIJNS5_1CILi128EEENS7_ILi64EEENS7_ILi192EEEEEELi192ENS_10bfloat16_tEfNS_4arch4Sm80ELb0ELb1ELb1ELb1ELb0ELb0ELb1ELb0EEENS1_21CollectiveEpilogueFwdINS6_IJS8_SA_S9_EEENS6_IJNS7_ILi1EEESI_SI_EEESC_SE_Li256ELb1ELb1ELb0ELb0EEENS1_19SingleTileSchedulerILb1ELb0ELb1ELi128EEEEEEEEEvNT_6ParamsE)
        /*02fc*/ 	.word	0x00000000


	//----- nvinfo : EIATTR_REGCOUNT
	.align		4
.L_138:
        /*0300*/ 	.byte	0x04, 0x2f
        /*0302*/ 	.short	(.L_140 - .L_139)
	.align		4
.L_139:
        /*0304*/ 	.word	index@(_ZN7cutlass13device_kernelIN5flash19enable_sm80_to_sm89INS1_16FlashAttnFwdSm80INS1_25CollectiveMainloopFwdSm80ILi8ELi1ELb0EN4cute5tupleIJNS5_1CILi128EEENS7_ILi64EEENS7_ILi192EEEEEELi192ENS_10bfloat16_tEfNS_4arch4Sm80ELb0ELb1ELb1ELb0ELb0ELb0ELb1ELb0EEENS1_21CollectiveEpilogueFwdINS6_IJS8_SA_S9_EEENS6_IJNS7_ILi1EEESI_SI_EEESC_SE_Li256ELb0ELb1ELb0ELb0EEENS1_19SingleTileSchedulerILb0ELb0ELb1ELi128EEEEEEEEEvNT_6ParamsE)
        /*0308*/ 	.word	0x00000004


	//----- nvinfo : EIATTR_FRAME_SIZE
	.align		4
.L_140:
        /*030c*/ 	.byte	0x04, 0x11
        /*030e*/ 	.short	(.L_142 - .L_141)
	.align		4
.L_141:
        /*0310*/ 	.word	index@(_ZN7cutlass13device_kernelIN5flash19enable_sm80_to_sm89INS1_16FlashAttnFwdSm80INS1_25CollectiveMainloopFwdSm80ILi8ELi1ELb0EN4cute5tupleIJNS5_1CILi128EEENS7_ILi64EEENS7_ILi192EEEEEELi192ENS_10bfloat16_tEfNS_4arch4Sm80ELb0ELb1ELb1ELb0ELb0ELb0ELb1ELb0EEENS1_21CollectiveEpilogueFwdINS6_IJS8_SA_S9_EEENS6_IJNS7_ILi1EEESI_SI_EEESC_SE_Li256ELb0ELb1ELb0ELb0EEENS1_19SingleTileSchedulerILb0ELb0ELb1ELi128EEEEEEEEEvNT_6ParamsE)
        /*0314*/ 	.word	0x00000000


	//----- nvinfo : EIATTR_REGCOUNT
	.align		4
.L_142:
        /*0318*/ 	.byte	0x04, 0x2f
        /*031a*/ 	.short	(.L_144 - .L_143)
	.align		4
.L_143:
        /*031c*/ 	.word	index@(_ZN7cutlass13device_kernelIN5flash19enable_sm80_to_sm89INS1_16FlashAttnFwdSm80INS1_25CollectiveMainloopFwdSm80ILi8ELi1ELb0EN4cute5tupleIJNS5_1CILi128EEENS7_ILi64EEENS7_ILi192EEEEEELi192ENS_10bfloat16_tEfNS_4arch4Sm80ELb0ELb0ELb1ELb1ELb0ELb1ELb1ELb0EEENS1_21CollectiveEpilogueFwdINS6_IJS8_SA_S9_EEENS6_IJNS7_ILi1EEESI_SI_EEESC_SE_Li256ELb1ELb1ELb0ELb0EEENS1_19SingleTileSchedulerILb1ELb0ELb1ELi128EEEEEEEEEvNT_6ParamsE)
        /*0320*/ 	.word	0x00000004


	//----- nvinfo : EIATTR_FRAME_SIZE
	.align		4
.L_144:
        /*0324*/ 	.byte	0x04, 0x11
        /*0326*/ 	.short	(.L_146 - .L_145)
	.align		4
.L_145:
        /*0328*/ 	.word	index@(_ZN7cutlass13device_kernelIN5flash19enable_sm80_to_sm89INS1_16FlashAttnFwdSm80INS1_25CollectiveMainloopFwdSm80ILi8ELi1ELb0EN4cute5tupleIJNS5_1CILi128EEENS7_ILi64EEENS7_ILi192EEEEEELi192ENS_10bfloat16_tEfNS_4arch4Sm80ELb0ELb0ELb1ELb1ELb0ELb1ELb1ELb0EEENS1_21CollectiveEpilogueFwdINS6_IJS8_SA_S9_EEENS6_IJNS7_ILi1EEESI_SI_EEESC_SE_Li256ELb1ELb1ELb0ELb0EEENS1_19SingleTileSchedulerILb1ELb0ELb1ELi128EEEEEEEEEvNT_6ParamsE)
        /*032c*/ 	.word	0x00000000


	//----- nvinfo : EIATTR_REGCOUNT
	.align		4
.L_146:
        /*0330*/ 	.byte	0x04, 0x2f
        /*0332*/ 	.short	(.L_148 - .L_147)
	.align		4
.L_147:
        /*0334*/ 	.word	index@(_ZN7cutlass13device_kernelIN5flash19enable_sm80_to_sm89INS1_16FlashAttnFwdSm80INS1_25CollectiveMainloopFwdSm80ILi8ELi1ELb1EN4cute5tupleIJNS5_1CILi128EEENS7_ILi96EEENS7_ILi192EEEEEELi192ENS_10bfloat16_tEfNS_4arch4Sm80ELb0ELb0ELb1ELb1ELb0ELb0ELb1ELb0EEENS1_21CollectiveEpilogueFwdINS6_IJS8_SA_S9_EEENS6_IJNS7_ILi1EEESI_SI_EEESC_SE_Li256ELb1ELb1ELb0ELb0EEENS1_19SingleTileSchedulerILb1ELb0ELb1ELi128EEEEEEEEEvNT_6ParamsE)
        /*0338*/ 	.word	0x00000004


	//----- nvinfo : EIATTR_FRAME_SIZE
	.align		4
.L_148:
        /*033c*/ 	.byte	0x04, 0x11
        /*033e*/ 	.short	(.L_150 - .L_149)
	.align		4
.L_149:
        /*0340*/ 	.word	index@(_ZN7cutlass13device_kernelIN5flash19enable_sm80_to_sm89INS1_16FlashAttnFwdSm80INS1_25CollectiveMainloopFwdSm80ILi8ELi1ELb1EN4cute5tupleIJNS5_1CILi128EEENS7_ILi96EEENS7_ILi192EEEEEELi192ENS_10bfloat16_tEfNS_4arch4Sm80ELb0ELb0ELb1ELb1ELb0ELb0ELb1ELb0EEENS1_21CollectiveEpilogueFwdINS6_IJS8_SA_S9_EEENS6_IJNS7_ILi1EEESI_SI_EEESC_SE_Li256ELb1ELb1ELb0ELb0EEENS1_19SingleTileSchedulerILb1ELb0ELb1ELi128EEEEEEEEEvNT_6ParamsE)
        /*0344*/ 	.word	0x00000000


	//----- nvinfo : EIATTR_REGCOUNT
	.align		4
.L_150:
        /*0348*/ 	.byte	0x04, 0x2f
        /*034a*/ 	.short	(.L_152 - .L_151)
	.align		4
.L_151:
        /*034c*/ 	.word	index@(_ZN7cutlass13device_kernelIN5flash19enable_sm80_to_sm89INS1_16FlashAttnFwdSm80INS1_25CollectiveMainloopFwdSm80ILi8ELi1ELb1EN4cute5tupleIJNS5_1CILi128EEENS7_ILi96EEENS7_ILi192EEEEEELi192ENS_10bfloat16_tEfNS_4arch4Sm80ELb0ELb0ELb1ELb0ELb0ELb0ELb1ELb0EEENS1_21CollectiveEpilogueFwdINS6_IJS8_SA_S9_EEENS6_IJNS7_ILi1EEESI_SI_EEESC_SE_Li256ELb0ELb1ELb0ELb0EEENS1_19SingleTileSchedulerILb0ELb0ELb1ELi128EEEEEEEEEvNT_6ParamsE)
        /*0350*/ 	.word	0x00000004


	//----- nvinfo : EIATTR_FRAME_SIZE
	.align		4
.L_152:
        /*0354*/ 	.byte	0x04, 0x11
        /*0356*/ 	.short	(.L_154 - .L_153)
	.align		4
.L_153:
        /*0358*/ 	.word	index@(_ZN7cutlass13device_kernelIN5flash19enable_sm80_to_sm89INS1_16FlashAttnFwdSm80INS1_25CollectiveMainloopFwdSm80ILi8ELi1ELb1EN4cute5tupleIJNS5_1CILi128EEENS7_ILi96EEENS7_ILi192EEEEEELi192ENS_10bfloat16_tEfNS_4arch4Sm80ELb0ELb0ELb1ELb0ELb0ELb0ELb1ELb0EEENS1_21CollectiveEpilogueFwdINS6_IJS8_SA_S9_EEENS6_IJNS7_ILi1EEESI_SI_EEESC_SE_Li256ELb0ELb1ELb0ELb0EEENS1_19SingleTileSchedulerILb0ELb0ELb1ELi128EEEEEEEEEvNT_6ParamsE)
        /*035c*/ 	.word	0x00000000


	//----- nvinfo : EIATTR_MIN_STACK_SIZE
	.align		4
.L_154:
        /*0360*/ 	.byte	0x04, 0x12
        /*0362*/ 	.short	(.L_156 - .L_155)
	.align		4
.L_155:
        /*0364*/ 	.word	index@(_ZN7cutlass13device_kernelIN5flash19enable_sm80_to_sm89INS1_16FlashAttnFwdSm80INS1_25CollectiveMainloopFwdSm80ILi8ELi1ELb1EN4cute5tupleIJNS5_1CILi128EEENS7_ILi96EEENS7_ILi192EEEEEELi192ENS_10bfloat16_tEfNS_4arch4Sm80ELb0ELb0ELb1ELb0ELb0ELb0ELb1ELb0EEENS1_21CollectiveEpilogueFwdINS6_IJS8_SA_S9_EEENS6_IJNS7_ILi1EEESI_SI_EEESC_SE_Li256ELb0ELb1ELb0ELb0EEENS1_19SingleTileSchedulerILb0ELb0ELb1ELi128EEEEEEEEEvNT_6ParamsE)
        /*0368*/ 	.word	0x00000000


	//----- nvinfo : EIATTR_MIN_STACK_SIZE
	.align		4
.L_156:
        /*036c*/ 	.byte	0x04, 0x12
        /*036e*/ 	.short	(.L_158 - .L_157)
	.align		4
.L_157:
        /*0370*/ 	.word	index@(_ZN7cutlass13device_kernelIN5flash19enable_sm80_to_sm89INS1_16FlashAttnFwdSm80INS1_25CollectiveMainloopFwdSm80ILi8ELi1ELb1EN4cute5tupleIJNS5_1CILi128EEENS7_ILi96EEENS7_ILi192EEEEEELi192ENS_10bfloat16_tEfNS_4arch4Sm80ELb0ELb0ELb1ELb1ELb0ELb0ELb1ELb0EEENS1_21CollectiveEpilogueFwdINS6_IJS8_SA_S9_EEENS6_IJNS7_ILi1EEESI_SI_EEESC_SE_Li256ELb1ELb1ELb0ELb0EEENS1_19SingleTileSchedulerILb1ELb0ELb1ELi128EEEEEEEEEvNT_6ParamsE)
        /*0374*/ 	.word	0x00000000


	//----- nvinfo : EIATTR_MIN_STACK_SIZE
	.align		4
.L_158:
        /*0378*/ 	.byte	0x04, 0x12
        /*037a*/ 	.short	(.L_160 - .L_159)
	.align		4
.L_159:
        /*037c*/ 	.word	index@(_ZN7cutlass13device_kernelIN5flash19enable_sm80_to_sm89INS1_16FlashAttnFwdSm80INS1_25CollectiveMainloopFwdSm80ILi8ELi1ELb0EN4cute5tupleIJNS5_1CILi128EEENS7_ILi64EEENS7_ILi192EEEEEELi192ENS_10bfloat16_tEfNS_4arch4Sm80ELb0ELb0ELb1ELb1ELb0ELb1ELb1ELb0EEENS1_21CollectiveEpilogueFwdINS6_IJS8_SA_S9_EEENS6_IJNS7_ILi1EEESI_SI_EEESC_SE_Li256ELb1ELb1ELb0ELb0EEENS1_19SingleTileSchedulerILb1ELb0ELb1ELi128EEEEEEEEEvNT_6ParamsE)
        /*0380*/ 	.word	0x00000000


	//----- nvinfo : EIATTR_MIN_STACK_SIZE
	.align		4
.L_160:
        /*0384*/ 	.byte	0x04, 0x12
        /*0386*/ 	.short	(.L_162 - .L_161)
	.align		4
.L_161:
        /*0388*/ 	.word	index@(_ZN7cutlass13device_kernelIN5flash19enable_sm80_to_sm89INS1_16FlashAttnFwdSm80INS1_25CollectiveMainloopFwdSm80ILi8ELi1ELb0EN4cute5tupleIJNS5_1CILi128EEENS7_ILi64EEENS7_ILi192EEEEEELi192ENS_10bfloat16_tEfNS_4arch4Sm80ELb0ELb1ELb1ELb0ELb0ELb0ELb1ELb0EEENS1_21CollectiveEpilogueFwdINS6_IJS8_SA_S9_EEENS6_IJNS7_ILi1EEESI_SI_EEESC_SE_Li256ELb0ELb1ELb0ELb0EEENS1_19SingleTileSchedulerILb0ELb0ELb1ELi128EEEEEEEEEvNT_6ParamsE)
        /*038c*/ 	.word	0x00000000


	//----- nvinfo : EIATTR_MIN_STACK_SIZE
	.align		4
.L_162:
        /*0390*/ 	.byte	0x04, 0x12
        /*0392*/ 	.short	(.L_164 - .L_163)
	.align		4
.L_163:
        /*0394*/ 	.word	index@(_ZN7cutlass13device_kernelIN5flash19enable_sm80_to_sm89INS1_16FlashAttnFwdSm80INS1_25CollectiveMainloopFwdSm80ILi8ELi1ELb0EN4cute5tupleIJNS5_1CILi128EEENS7_ILi64EEENS7_ILi192EEEEEELi192ENS_10bfloat16_tEfNS_4arch4Sm80ELb0ELb1ELb1ELb1ELb0ELb0ELb1ELb0EEENS1_21CollectiveEpilogueFwdINS6_IJS8_SA_S9_EEENS6_IJNS7_ILi1EEESI_SI_EEESC_SE_Li256ELb1ELb1ELb0ELb0EEENS1_19SingleTileSchedulerILb1ELb0ELb1ELi128EEEEEEEEEvNT_6ParamsE)
        /*0398*/ 	.word	0x00000000


	//----- nvinfo : EIATTR_MIN_STACK_SIZE
	.align		4
.L_164:
        /*039c*/ 	.byte	0x04, 0x12
        /*039e*/ 	.short	(.L_166 - .L_165)
	.align		4
.L_165:
        /*03a0*/ 	.word	index@(_ZN7cutlass13device_kernelIN5flash19enable_sm80_to_sm89INS1_16FlashAttnFwdSm80INS1_25CollectiveMainloopFwdSm80ILi8ELi1ELb0EN4cute5tupleIJNS5_1CILi128EEENS7_ILi64EEENS7_ILi192EEEEEELi192ENS_10bfloat16_tEfNS_4arch4Sm80ELb0ELb1ELb1ELb1ELb0ELb1ELb1ELb0EEENS1_21CollectiveEpilogueFwdINS6_IJS8_SA_S9_EEENS6_IJNS7_ILi1EEESI_SI_EEESC_SE_Li256ELb1ELb1ELb0ELb0EEENS1_19SingleTileSchedulerILb1ELb0ELb1ELi128EEEEEEEEEvNT_6ParamsE)
        /*03a4*/ 	.word	0x00000000


	//----- nvinfo : EIATTR_MIN_STACK_SIZE
	.align		4
.L_166:
        /*03a8*/ 	.byte	0x04, 0x12
        /*03aa*/ 	.short	(.L_168 - .L_167)
	.align		4
.L_167:
        /*03ac*/ 	.word	index@(_ZN7cutlass13device_kernelIN5flash19enable_sm80_to_sm89INS1_16FlashAttnFwdSm80INS1_25CollectiveMainloopFwdSm80ILi8ELi1ELb1EN4cute5tupleIJNS5_1CILi128EEENS7_ILi96EEENS7_ILi192EEEEEELi192ENS_10bfloat16_tEfNS_4arch4Sm80ELb1ELb0ELb1ELb0ELb0ELb0ELb1ELb0EEENS1_21CollectiveEpilogueFwdINS6_IJS8_SA_S9_EEENS6_IJNS7_ILi1EEESI_SI_EEESC_SE_Li256ELb0ELb1ELb0ELb0EEENS1_30DynamicPersistentTileSchedulerILi256ELi256ELb0ELb1ELb0EEEEEEEEEvNT_6ParamsE)
        /*03b0*/ 	.word	0x00000000


	//----- nvinfo : EIATTR_MIN_STACK_SIZE
	.align		4
.L_168:
        /*03b4*/ 	.byte	0x04, 0x12
        /*03b6*/ 	.short	(.L_170 - .L_169)
	.align		4
.L_169:
        /*03b8*/ 	.word	index@(_ZN7cutlass13device_kernelIN5flash19enable_sm80_to_sm89INS1_16FlashAttnFwdSm80INS1_25CollectiveMainloopFwdSm80ILi8ELi1ELb1EN4cute5tupleIJNS5_1CILi128EEENS7_ILi96EEENS7_ILi192EEEEEELi192ENS_10bfloat16_tEfNS_4arch4Sm80ELb1ELb0ELb1ELb1ELb0ELb0ELb1ELb0EEENS1_21CollectiveEpilogueFwdINS6_IJS8_SA_S9_EEENS6_IJNS7_ILi1EEESI_SI_EEESC_SE_Li256ELb1ELb1ELb0ELb0EEENS1_19SingleTileSchedulerILb1ELb0ELb1ELi128EEEEEEEEEvNT_6ParamsE)
        /*03bc*/ 	.word	0x00000000


	//----- nvinfo : EIATTR_MIN_STACK_SIZE
	.align		4
.L_170:
        /*03c0*/ 	.byte	0x04, 0x12
        /*03c2*/ 	.short	(.L_172 - .L_171)
	.align		4
.L_171:
        /*03c4*/ 	.word	index@(_ZN7cutlass13device_kernelIN5flash19enable_sm80_to_sm89INS1_16FlashAttnFwdSm80INS1_25CollectiveMainloopFwdSm80ILi8ELi1ELb0EN4cute5tupleIJNS5_1CILi128EEENS7_ILi64EEENS7_ILi192EEEEEELi192ENS_10bfloat16_tEfNS_4arch4Sm80ELb1ELb0ELb1ELb1ELb0ELb1ELb1ELb0EEENS1_21CollectiveEpilogueFwdINS6_IJS8_SA_S9_EEENS6_IJNS7_ILi1EEESI_SI_EEESC_SE_Li256ELb1ELb1ELb0ELb0EEENS1_19SingleTileSchedulerILb1ELb0ELb1ELi128EEEEEEEEEvNT_6ParamsE)
        /*03c8*/ 	.word	0x00000000


	//----- nvinfo : EIATTR_MIN_STACK_SIZE
	.align		4
.L_172:
        /*03cc*/ 	.byte	0x04, 0x12
        /*03ce*/ 	.short	(.L_174 - .L_173)
	.align		4
.L_173:
        /*03d0*/ 	.word	index@(_ZN7cutlass13device_kernelIN5flash19enable_sm80_to_sm89INS1_16FlashAttnFwdSm80INS1_25CollectiveMainloopFwdSm80ILi8ELi2ELb1EN4cute5tupleIJNS5_1CILi128EEENS7_ILi96EEENS7_ILi192EEEEEELi192ENS_10bfloat16_tEfNS_4arch4Sm80ELb0ELb0ELb1ELb0ELb0ELb0ELb1ELb0EEENS1_21CollectiveEpilogueFwdINS6_IJS8_SA_S9_EEENS6_IJNS7_ILi1EEESI_SI_EEESC_SE_Li256ELb0ELb1ELb0ELb0EEENS1_19SingleTileSchedulerILb0ELb0ELb1ELi128EEEEEEEEEvNT_6ParamsE)
        /*03d4*/ 	.word	0x00000000


	//----- nvinfo : EIATTR_MIN_STACK_SIZE
	.align		4
.L_174:
        /*03d8*/ 	.byte	0x04, 0x12
        /*03da*/ 	.short	(.L_176 - .L_175)
	.align		4
.L_175:
        /*03dc*/ 	.word	index@(_ZN7cutlass13device_kernelIN5flash19enable_sm80_to_sm89INS1_16FlashAttnFwdSm80INS1_25CollectiveMainloopFwdSm80ILi8ELi2ELb1EN4cute5tupleIJNS5_1CILi128EEENS7_ILi96EEENS7_ILi192EEEEEELi192ENS_10bfloat16_tEfNS_4arch4Sm80ELb0ELb0ELb1ELb1ELb0ELb0ELb1ELb0EEENS1_21CollectiveEpilogueFwdINS6_IJS8_SA_S9_EEENS6_IJNS7_ILi1EEESI_SI_EEESC_SE_Li256ELb1ELb1ELb0ELb0EEENS1_19SingleTileSchedulerILb1ELb0ELb1ELi128EEEEEEEEEvNT_6ParamsE)
        /*03e0*/ 	.word	0x00000000


	//----- nvinfo : EIATTR_MIN_STACK_SIZE
	.align		4
.L_176:
        /*03e4*/ 	.byte	0x04, 0x12
        /*03e6*/ 	.short	(.L_178 - .L_177)
	.align		4
.L_177:
        /*03e8*/ 	.word	index@(_ZN7cutlass13device_kernelIN5flash19enable_sm80_to_sm89INS1_16FlashAttnFwdSm80INS1_25CollectiveMainloopFwdSm80ILi8ELi2ELb0EN4cute5tupleIJNS5_1CILi128EEENS7_ILi64EEENS7_ILi192EEEEEELi192ENS_10bfloat16_tEfNS_4arch4Sm80ELb0ELb0ELb1ELb1ELb0ELb1ELb1ELb0EEENS1_21CollectiveEpilogueFwdINS6_IJS8_SA_S9_EEENS6_IJNS7_ILi1EEESI_SI_EEESC_SE_Li256ELb1ELb1ELb0ELb0EEENS1_19SingleTileSchedulerILb1ELb0ELb1ELi128EEEEEEEEEvNT_6ParamsE)
        /*03ec*/ 	.word	0x00000000


	//----- nvinfo : EIATTR_MIN_STACK_SIZE
	.align		4
.L_178:
        /*03f0*/ 	.byte	0x04, 0x12
        /*03f2*/ 	.short	(.L_180 - .L_179)
	.align		4
.L_179:
        /*03f4*/ 	.word	index@(_ZN7cutlass13device_kernelIN5flash19enable_sm80_to_sm89INS1_16FlashAttnFwdSm80INS1_25CollectiveMainloopFwdSm80ILi8ELi2ELb0EN4cute5tupleIJNS5_1CILi128EEENS7_ILi64EEENS7_ILi192EEEEEELi192ENS_10bfloat16_tEfNS_4arch4Sm80ELb0ELb1ELb1ELb0ELb0ELb0ELb1ELb0EEENS1_21CollectiveEpilogueFwdINS6_IJS8_SA_S9_EEENS6_IJNS7_ILi1EEESI_SI_EEESC_SE_Li256ELb0ELb1ELb0ELb0EEENS1_19SingleTileSchedulerILb0ELb0ELb1ELi128EEEEEEEEEvNT_6ParamsE)
        /*03f8*/ 	.word	0x00000000


	//----- nvinfo : EIATTR_MIN_STACK_SIZE
	.align		4
.L_180:
        /*03fc*/ 	.byte	0x04, 0x12
        /*03fe*/ 	.short	(.L_182 - .L_181)
	.align		4
.L_181:
        /*0400*/ 	.word	index@(_ZN7cutlass13device_kernelIN5flash19enable_sm80_to_sm89INS1_16FlashAttnFwdSm80INS1_25CollectiveMainloopFwdSm80ILi8ELi2ELb0EN4cute5tupleIJNS5_1CILi128EEENS7_ILi64EEENS7_ILi192EEEEEELi192ENS_10bfloat16_tEfNS_4arch4Sm80ELb0ELb1ELb1ELb1ELb0ELb0ELb1ELb0EEENS1_21CollectiveEpilogueFwdINS6_IJS8_SA_S9_EEENS6_IJNS7_ILi1EEESI_SI_EEESC_SE_Li256ELb1ELb1ELb0ELb0EEENS1_19SingleTileSchedulerILb1ELb0ELb1ELi128EEEEEEEEEvNT_6ParamsE)
        /*0404*/ 	.word	0x00000000


	//----- nvinfo : EIATTR_MIN_STACK_SIZE
	.align		4
.L_182:
        /*0408*/ 	.byte	0x04, 0x12
        /*040a*/ 	.short	(.L_184 - .L_183)
	.align		4
.L_183:
        /*040c*/ 	.word	index@(_ZN7cutlass13device_kernelIN5flash19enable_sm80_to_sm89INS1_16FlashAttnFwdSm80INS1_25CollectiveMainloopFwdSm80ILi8ELi2ELb0EN4cute5tupleIJNS5_1CILi128EEENS7_ILi64EEENS7_ILi192EEEEEELi192ENS_10bfloat16_tEfNS_4arch4Sm80ELb0ELb1ELb1ELb1ELb0ELb1ELb1ELb0EEENS1_21CollectiveEpilogueFwdINS6_IJS8_SA_S9_EEENS6_IJNS7_ILi1EEESI_SI_EEESC_SE_Li256ELb1ELb1ELb0ELb0EEENS1_19SingleTileSchedulerILb1ELb0ELb1ELi128EEEEEEEEEvNT_6ParamsE)
        /*0410*/ 	.word	0x00000000


	//----- nvinfo : EIATTR_MIN_STACK_SIZE
	.align		4
.L_184:
        /*0414*/ 	.byte	0x04, 0x12
        /*0416*/ 	.short	(.L_186 - .L_185)
	.align		4
.L_185:
        /*0418*/ 	.word	index@(_ZN7cutlass13device_kernelIN5flash19enable_sm80_to_sm89INS1_16FlashAttnFwdSm80INS1_25CollectiveMainloopFwdSm80ILi8ELi2ELb1EN4cute5tupleIJNS5_1CILi128EEENS7_ILi96EEENS7_ILi192EEEEEELi192ENS_10bfloat16_tEfNS_4arch4Sm80ELb1ELb0ELb1ELb0ELb0ELb0ELb1ELb0EEENS1_21CollectiveEpilogueFwdINS6_IJS8_SA_S9_EEENS6_IJNS7_ILi1EEESI_SI_EEESC_SE_Li256ELb0ELb1ELb0ELb0EEENS1_30DynamicPersistentTileSchedulerILi256ELi256ELb0ELb1ELb0EEEEEEEEEvNT_6ParamsE)
        /*041c*/ 	.word	0x00000000


	//----- nvinfo : EIATTR_MIN_STACK_SIZE
	.align		4
.L_186:
        /*0420*/ 	.byte	0x04, 0x12
        /*0422*/ 	.short	(.L_188 - .L_187)
	.align		4
.L_187:
        /*0424*/ 	.word	index@(_ZN7cutlass13device_kernelIN5flash19enable_sm80_to_sm89INS1_16FlashAttnFwdSm80INS1_25CollectiveMainloopFwdSm80ILi8ELi2ELb1EN4cute5tupleIJNS5_1CILi128EEENS7_ILi96EEENS7_ILi192EEEEEELi192ENS_10bfloat16_tEfNS_4arch4Sm80ELb1ELb0ELb1ELb1ELb0ELb0ELb1ELb0EEENS1_21CollectiveEpilogueFwdINS6_IJS8_SA_S9_EEENS6_IJNS7_ILi1EEESI_SI_EEESC_SE_Li256ELb1ELb1ELb0ELb0EEENS1_19SingleTileSchedulerILb1ELb0ELb1ELi128EEEEEEEEEvNT_6ParamsE)
        /*0428*/ 	.word	0x00000000


	//----- nvinfo : EIATTR_MIN_STACK_SIZE
	.align		4
.L_188:
        /*042c*/ 	.byte	0x04, 0x12
        /*042e*/ 	.short	(.L_190 - .L_189)
	.align		4
.L_189:
        /*0430*/ 	.word	index@(_ZN7cutlass13device_kernelIN5flash19enable_sm80_to_sm89INS1_16FlashAttnFwdSm80INS1_25CollectiveMainloopFwdSm80ILi8ELi2ELb0EN4cute5tupleIJNS5_1CILi128EEENS7_ILi64EEENS7_ILi192EEEEEELi192ENS_10bfloat16_tEfNS_4arch4Sm80ELb1ELb0ELb1ELb1ELb0ELb1ELb1ELb0EEENS1_21CollectiveEpilogueFwdINS6_IJS8_SA_S9_EEENS6_IJNS7_ILi1EEESI_SI_EEESC_SE_Li256ELb1ELb1ELb0ELb0EEENS1_19SingleTileSchedulerILb1ELb0ELb1ELi128EEEEEEEEEvNT_6ParamsE)
        /*0434*/ 	.word	0x00000000


	//----- nvinfo : EIATTR_MIN_STACK_SIZE
	.align		4
.L_190:
        /*0438*/ 	.byte	0x04, 0x12
        /*043a*/ 	.short	(.L_192 - .L_191)
	.align		4
.L_191:
        /*043c*/ 	.word	index@(_ZN7cutlass13device_kernelIN5flash19enable_sm80_to_sm89INS1_16FlashAttnFwdSm80INS1_25CollectiveMainloopFwdSm80ILi8ELi1ELb1EN4cute5tupleIJNS5_1CILi128EEENS7_ILi96EEENS7_ILi192EEEEEELi192ENS_10bfloat16_tEfNS_4arch4Sm80ELb0ELb0ELb0ELb0ELb0ELb0ELb1ELb0EEENS1_21CollectiveEpilogueFwdINS6_IJS8_SA_S9_EEENS6_IJNS7_ILi1EEESI_SI_EEESC_SE_Li256ELb0ELb1ELb0ELb0EEENS1_19SingleTileSchedulerILb0ELb0ELb1ELi128EEEEEEEEEvNT_6ParamsE)
        /*0440*/ 	.word	0x00000000


	//----- nvinfo : EIATTR_MIN_STACK_SIZE
	.align		4
.L_192:
        /*0444*/ 	.byte	0x04, 0x12
        /*0446*/ 	.short	(.L_194 - .L_193)
	.align		4
.L_193:
        /*0448*/ 	.word	index@(_ZN7cutlass13device_kernelIN5flash19enable_sm80_to_sm89INS1_16FlashAttnFwdSm80INS1_25CollectiveMainloopFwdSm80ILi8ELi1ELb1EN4cute5tupleIJNS5_1CILi128EEENS7_ILi96EEENS7_ILi192EEEEEELi192ENS_10bfloat16_tEfNS_4arch4Sm80ELb0ELb0ELb0ELb1ELb0ELb0ELb1ELb0EEENS1_21CollectiveEpilogueFwdINS6_IJS8_SA_S9_EEENS6_IJNS7_ILi1EEESI_SI_EEESC_SE_Li256ELb1ELb1ELb0ELb0EEENS1_19SingleTileSchedulerILb1ELb0ELb1ELi128EEEEEEEEEvNT_6ParamsE)
        /*044c*/ 	.word	0x00000000


	//----- nvinfo : EIATTR_MIN_STACK_SIZE
	.align		4
.L_194:
        /*0450*/ 	.byte	0x04, 0x12
        /*0452*/ 	.short	(.L_196 - .L_195)
	.align		4
.L_195:
        /*0454*/ 	.word	index@(_ZN7cutlass13device_kernelIN5flash19enable_sm80_to_sm89INS1_16FlashAttnFwdSm80INS1_25CollectiveMainloopFwdSm80ILi8ELi1ELb0EN4cute5tupleIJNS5_1CILi128EEENS7_ILi64EEENS7_ILi192EEEEEELi192ENS_10bfloat16_tEfNS_4arch4Sm80ELb0ELb0ELb0ELb1ELb0ELb1ELb1ELb0EEENS1_21CollectiveEpilogueFwdINS6_IJS8_SA_S9_EEENS6_IJNS7_ILi1EEESI_SI_EEESC_SE_Li256ELb1ELb1ELb0ELb0EEENS1_19SingleTileSchedulerILb1ELb0ELb1ELi128EEEEEEEEEvNT_6ParamsE)
        /*0458*/ 	.word	0x00000000


	//----- nvinfo : EIATTR_MIN_STACK_SIZE
	.align		4
.L_196:
        /*045c*/ 	.byte	0x04, 0x12
        /*045e*/ 	.short	(.L_198 - .L_197)
	.align		4
.L_197:
        /*0460*/ 	.word	index@(_ZN7cutlass13device_kernelIN5flash19enable_sm80_to_sm89INS1_16FlashAttnFwdSm80INS1_25CollectiveMainloopFwdSm80ILi8ELi1ELb0EN4cute5tupleIJNS5_1CILi128EEENS7_ILi64EEENS7_ILi192EEEEEELi192ENS_10bfloat16_tEfNS_4arch4Sm80ELb0ELb1ELb0ELb0ELb0ELb0ELb1ELb0EEENS1_21CollectiveEpilogueFwdINS6_IJS8_SA_S9_EEENS6_IJNS7_ILi1EEESI_SI_EEESC_SE_Li256ELb0ELb1ELb0ELb0EEENS1_19SingleTileSchedulerILb0ELb0ELb1ELi128EEEEEEEEEvNT_6ParamsE)
        /*0464*/ 	.word	0x00000000


	//----- nvinfo : EIATTR_MIN_STACK_SIZE
	.align		4
.L_198:
        /*0468*/ 	.byte	0x04, 0x12
        /*046a*/ 	.short	(.L_200 - .L_199)
	.align		4
.L_199:
        /*046c*/ 	.word	index@(_ZN7cutlass13device_kernelIN5flash19enable_sm80_to_sm89INS1_16FlashAttnFwdSm80INS1_25CollectiveMainloopFwdSm80ILi8ELi1ELb0EN4cute5tupleIJNS5_1CILi128EEENS7_ILi64EEENS7_ILi192EEEEEELi192ENS_10bfloat16_tEfNS_4arch4Sm80ELb0ELb1ELb0ELb1ELb0ELb0ELb1ELb0EEENS1_21CollectiveEpilogueFwdINS6_IJS8_SA_S9_EEENS6_IJNS7_ILi1EEESI_SI_EEESC_SE_Li256ELb1ELb1ELb0ELb0EEENS1_19SingleTileSchedulerILb1ELb0ELb1ELi128EEEEEEEEEvNT_6ParamsE)
        /*0470*/ 	.word	0x00000000


	//----- nvinfo : EIATTR_MIN_STACK_SIZE
	.align		4
.L_200:
        /*0474*/ 	.byte	0x04, 0x12
        /*0476*/ 	.short	(.L_202 - .L_201)
	.align		4
.L_201:
        /*0478*/ 	.word	index@(_ZN7cutlass13device_kernelIN5flash19enable_sm80_to_sm89INS1_16FlashAttnFwdSm80INS1_25CollectiveMainloopFwdSm80ILi8ELi1ELb0EN4cute5tupleIJNS5_1CILi128EEENS7_ILi64EEENS7_ILi192EEEEEELi192ENS_10bfloat16_tEfNS_4arch4Sm80ELb0ELb1ELb0ELb1ELb0ELb1ELb1ELb0EEENS1_21CollectiveEpilogueFwdINS6_IJS8_SA_S9_EEENS6_IJNS7_ILi1EEESI_SI_EEESC_SE_Li256ELb1ELb1ELb0ELb0EEENS1_19SingleTileSchedulerILb1ELb0ELb1ELi128EEEEEEEEEvNT_6ParamsE)
        /*047c*/ 	.word	0x00000000


	//----- nvinfo : EIATTR_MIN_STACK_SIZE
	.align		4
.L_202:
        /*0480*/ 	.byte	0x04, 0x12
        /*0482*/ 	.short	(.L_204 - .L_203)
	.align		4
.L_203:
        /*0484*/ 	.word	index@(_ZN7cutlass13device_kernelIN5flash19enable_sm80_to_sm89INS1_16FlashAttnFwdSm80INS1_25CollectiveMainloopFwdSm80ILi8ELi1ELb1EN4cute5tupleIJNS5_1CILi128EEENS7_ILi96EEENS7_ILi192EEEEEELi192ENS_10bfloat16_tEfNS_4arch4Sm80ELb1ELb0ELb0ELb0ELb0ELb0ELb1ELb0EEENS1_21CollectiveEpilogueFwdINS6_IJS8_SA_S9_EEENS6_IJNS7_ILi1EEESI_SI_EEESC_SE_Li256ELb0ELb1ELb0ELb0EEENS1_30DynamicPersistentTileSchedulerILi256ELi256ELb0ELb1ELb0EEEEEEEEEvNT_6ParamsE)
        /*0488*/ 	.word	0x00000000


	//----- nvinfo : EIATTR_MIN_STACK_SIZE
	.align		4
.L_204:
        /*048c*/ 	.byte	0x04, 0x12
        /*048e*/ 	.short	(.L_206 - .L_205)
	.align		4
.L_205:
        /*0490*/ 	.word	index@(_ZN7cutlass13device_kernelIN5flash19enable_sm80_to_sm89INS1_16FlashAttnFwdSm80INS1_25CollectiveMainloopFwdSm80ILi8ELi1ELb1EN4cute5tupleIJNS5_1CILi128EEENS7_ILi96EEENS7_ILi192EEEEEELi192ENS_10bfloat16_tEfNS_4arch4Sm80ELb1ELb0ELb0ELb1ELb0ELb0ELb1ELb0EEENS1_21CollectiveEpilogueFwdINS6_IJS8_SA_S9_EEENS6_IJNS7_ILi1EEESI_SI_EEESC_SE_Li256ELb1ELb1ELb0ELb0EEENS1_19SingleTileSchedulerILb1ELb0ELb1ELi128EEEEEEEEEvNT_6ParamsE)
        /*0494*/ 	.word	0x00000000


	//----- nvinfo : EIATTR_MIN_STACK_SIZE
	.align		4
.L_206:
        /*0498*/ 	.byte	0x04, 0x12
        /*049a*/ 	.short	(.L_208 - .L_207)
	.align		4
.L_207:
        /*049c*/ 	.word	index@(_ZN7cutlass13device_kernelIN5flash19enable_sm80_to_sm89INS1_16FlashAttnFwdSm80INS1_25CollectiveMainloopFwdSm80ILi8ELi1ELb0EN4cute5tupleIJNS5_1CILi128EEENS7_ILi64EEENS7_ILi192EEEEEELi192ENS_10bfloat16_tEfNS_4arch4Sm80ELb1ELb0ELb0ELb1ELb0ELb1ELb1ELb0EEENS1_21CollectiveEpilogueFwdINS6_IJS8_SA_S9_EEENS6_IJNS7_ILi1EEESI_SI_EEESC_SE_Li256ELb1ELb1ELb0ELb0EEENS1_19SingleTileSchedulerILb1ELb0ELb1ELi128EEEEEEEEEvNT_6ParamsE)
        /*04a0*/ 	.word	0x00000000


	//----- nvinfo : EIATTR_MIN_STACK_SIZE
	.align		4
.L_208:
        /*04a4*/ 	.byte	0x04, 0x12
        /*04a6*/ 	.short	(.L_210 - .L_209)
	.align		4
.L_209:
        /*04a8*/ 	.word	index@(_ZN7cutlass13device_kernelIN5flash19enable_sm80_to_sm89INS1_16FlashAttnFwdSm80INS1_25CollectiveMainloopFwdSm80ILi8ELi2ELb1EN4cute5tupleIJNS5_1CILi128EEENS7_ILi96EEENS7_ILi192EEEEEELi192ENS_10bfloat16_tEfNS_4arch4Sm80ELb0ELb0ELb0ELb0ELb0ELb0ELb1ELb0EEENS1_21CollectiveEpilogueFwdINS6_IJS8_SA_S9_EEENS6_IJNS7_ILi1EEESI_SI_EEESC_SE_Li256ELb0ELb1ELb0ELb0EEENS1_19SingleTileSchedulerILb0ELb0ELb1ELi128EEEEEEEEEvNT_6ParamsE)
        /*04ac*/ 	.word	0x00000000


	//----- nvinfo : EIATTR_MIN_STACK_SIZE
	.align		4
.L_210:
        /*04b0*/ 	.byte	0x04, 0x12
        /*04b2*/ 	.short	(.L_212 - .L_211)
	.align		4
.L_211:
        /*04b4*/ 	.word	index@(_ZN7cutlass13device_kernelIN5flash19enable_sm80_to_sm89INS1_16FlashAttnFwdSm80INS1_25CollectiveMainloopFwdSm80ILi8ELi2ELb1EN4cute5tupleIJNS5_1CILi128EEENS7_ILi96EEENS7_ILi192EEEEEELi192ENS_10bfloat16_tEfNS_4arch4Sm80ELb0ELb0ELb0ELb1ELb0ELb0ELb1ELb0EEENS1_21CollectiveEpilogueFwdINS6_IJS8_SA_S9_EEENS6_IJNS7_ILi1EEESI_SI_EEESC_SE_Li256ELb1ELb1ELb0ELb0EEENS1_19SingleTileSchedulerILb1ELb0ELb1ELi128EEEEEEEEEvNT_6ParamsE)
        /*04b8*/ 	.word	0x00000000


	//----- nvinfo : EIATTR_MIN_STACK_SIZE
	.align		4
.L_212:
        /*04bc*/ 	.byte	0x04, 0x12
        /*04be*/ 	.short	(.L_214 - .L_213)
	.align		4
.L_213:
        /*04c0*/ 	.word	index@(_ZN7cutlass13device_kernelIN5flash19enable_sm80_to_sm89INS1_16FlashAttnFwdSm80INS1_25CollectiveMainloopFwdSm80ILi8ELi2ELb0EN4cute5tupleIJNS5_1CILi128EEENS7_ILi64EEENS7_ILi192EEEEEELi192ENS_10bfloat16_tEfNS_4arch4Sm80ELb0ELb0ELb0ELb1ELb0ELb1ELb1ELb0EEENS1_21CollectiveEpilogueFwdINS6_IJS8_SA_S9_EEENS6_IJNS7_ILi1EEESI_SI_EEESC_SE_Li256ELb1ELb1ELb0ELb0EEENS1_19SingleTileSchedulerILb1ELb0ELb1ELi128EEEEEEEEEvNT_6ParamsE)
        /*04c4*/ 	.word	0x00000000


	//----- nvinfo : EIATTR_MIN_STACK_SIZE
	.align		4
.L_214:
        /*04c8*/ 	.byte	0x04, 0x12
        /*04ca*/ 	.short	(.L_216 - .L_215)
	.align		4
.L_215:
        /*04cc*/ 	.word	index@(_ZN7cutlass13device_kernelIN5flash19enable_sm80_to_sm89INS1_16FlashAttnFwdSm80INS1_25CollectiveMainloopFwdSm80ILi8ELi2ELb0EN4cute5tupleIJNS5_1CILi128EEENS7_ILi64EEENS7_ILi192EEEEEELi192ENS_10bfloat16_tEfNS_4arch4Sm80ELb0ELb1ELb0ELb0ELb0ELb0ELb1ELb0EEENS1_21CollectiveEpilogueFwdINS6_IJS8_SA_S9_EEENS6_IJNS7_ILi1EEESI_SI_EEESC_SE_Li256ELb0ELb1ELb0ELb0EEENS1_19SingleTileSchedulerILb0ELb0ELb1ELi128EEEEEEEEEvNT_6ParamsE)
        /*04d0*/ 	.word	0x00000000


	//----- nvinfo : EIATTR_MIN_STACK_SIZE
	.align		4
.L_216:
        /*04d4*/ 	.byte	0x04, 0x12
        /*04d6*/ 	.short	(.L_218 - .L_217)
	.align		4
.L_217:
        /*04d8*/ 	.word	index@(_ZN7cutlass13device_kernelIN5flash19enable_sm80_to_sm89INS1_16FlashAttnFwdSm80INS1_25CollectiveMainloopFwdSm80ILi8ELi2ELb0EN4cute5tupleIJNS5_1CILi128EEENS7_ILi64EEENS7_ILi192EEEEEELi192ENS_10bfloat16_tEfNS_4arch4Sm80ELb0ELb1ELb0ELb1ELb0ELb0ELb1ELb0EEENS1_21CollectiveEpilogueFwdINS6_IJS8_SA_S9_EEENS6_IJNS7_ILi1EEESI_SI_EEESC_SE_Li256ELb1ELb1ELb0ELb0EEENS1_19SingleTileSchedulerILb1ELb0ELb1ELi128EEEEEEEEEvNT_6ParamsE)
        /*04dc*/ 	.word	0x00000000


	//----- nvinfo : EIATTR_MIN_STACK_SIZE
	.align		4
.L_218:
        /*04e0*/ 	.byte	0x04, 0x12
        /*04e2*/ 	.short	(.L_220 - .L_219)
	.align		4
.L_219:
        /*04e4*/ 	.word	index@(_ZN7cutlass13device_kernelIN5flash19enable_sm80_to_sm89INS1_16FlashAttnFwdSm80INS1_25CollectiveMainloopFwdSm80ILi8ELi2ELb0EN4cute5tupleIJNS5_1CILi128EEENS7_ILi64EEENS7_ILi192EEEEEELi192ENS_10bfloat16_tEfNS_4arch4Sm80ELb0ELb1ELb0ELb1ELb0ELb1ELb1ELb0EEENS1_21CollectiveEpilogueFwdINS6_IJS8_SA_S9_EEENS6_IJNS7_ILi1EEESI_SI_EEESC_SE_Li256ELb1ELb1ELb0ELb0EEENS1_19SingleTileSchedulerILb1ELb0ELb1ELi128EEEEEEEEEvNT_6ParamsE)
        /*04e8*/ 	.word	0x00000000


	//----- nvinfo : EIATTR_MIN_STACK_SIZE
	.align		4
.L_220:
        /*04ec*/ 	.byte	0x04, 0x12
        /*04ee*/ 	.short	(.L_222 - .L_221)
	.align		4
.L_221:
        /*04f0*/ 	.word	index@(_ZN7cutlass13device_kernelIN5flash19enable_sm80_to_sm89INS1_16FlashAttnFwdSm80INS1_25CollectiveMainloopFwdSm80ILi8ELi2ELb1EN4cute5tupleIJNS5_1CILi128EEENS7_ILi96EEENS7_ILi192EEEEEELi192ENS_10bfloat16_tEfNS_4arch4Sm80ELb1ELb0ELb0ELb0ELb0ELb0ELb1ELb0EEENS1_21CollectiveEpilogueFwdINS6_IJS8_SA_S9_EEENS6_IJNS7_ILi1EEESI_SI_EEESC_SE_Li256ELb0ELb1ELb0ELb0EEENS1_30DynamicPersistentTileSchedulerILi256ELi256ELb0ELb1ELb0EEEEEEEEEvNT_6ParamsE)
        /*04f4*/ 	.word	0x00000000


	//----- nvinfo : EIATTR_MIN_STACK_SIZE
	.align		4
.L_222:
        /*04f8*/ 	.byte	0x04, 0x12
        /*04fa*/ 	.short	(.L_224 - .L_223)
	.align		4
.L_223:
        /*04fc*/ 	.word	index@(_ZN7cutlass13device_kernelIN5flash19enable_sm80_to_sm89INS1_16FlashAttnFwdSm80INS1_25CollectiveMainloopFwdSm80ILi8ELi2ELb1EN4cute5tupleIJNS5_1CILi128EEENS7_ILi96EEENS7_ILi192EEEEEELi192ENS_10bfloat16_tEfNS_4arch4Sm80ELb1ELb0ELb0ELb1ELb0ELb0ELb1ELb0EEENS1_21CollectiveEpilogueFwdINS6_IJS8_SA_S9_EEENS6_IJNS7_ILi1EEESI_SI_EEESC_SE_Li256ELb1ELb1ELb0ELb0EEENS1_19SingleTileSchedulerILb1ELb0ELb1ELi128EEEEEEEEEvNT_6ParamsE)
        /*0500*/ 	.word	0x00000000


	//----- nvinfo : EIATTR_MIN_STACK_SIZE
	.align		4
.L_224:
        /*0504*/ 	.byte	0x04, 0x12
        /*0506*/ 	.short	(.L_226 - .L_225)
	.align		4
.L_225:
        /*0508*/ 	.word	index@(_ZN7cutlass13device_kernelIN5flash19enable_sm80_to_sm89INS1_16FlashAttnFwdSm80INS1_25CollectiveMainloopFwdSm80ILi8ELi2ELb0EN4cute5tupleIJNS5_1CILi128EEENS7_ILi64EEENS7_ILi192EEEEEELi192ENS_10bfloat16_tEfNS_4arch4Sm80ELb1ELb0ELb0ELb1ELb0ELb1ELb1ELb0EEENS1_21CollectiveEpilogueFwdINS6_IJS8_SA_S9_EEENS6_IJNS7_ILi1EEESI_SI_EEESC_SE_Li256ELb1ELb1ELb0ELb0EEENS1_19SingleTileSchedulerILb1ELb0ELb1ELi128EEEEEEEEEvNT_6ParamsE)
        /*050c*/ 	.word	0x00000000
.L_226:


//--------------------- .nv.compat                --------------------------
	.section	.nv.compat,"",@"SHT_CUDA_COMPAT_INFO"
	.align	4
        /*0000*/ 	.byte	0x02, 0x09, 0x01, 0x00, 0x02, 0x02, 0x01, 0x00, 0x02, 0x05, 0x05, 0x00, 0x03, 0x07, 0x01, 0x01
        /*0010*/ 	.byte	0x02, 0x03, 0x00, 0x00, 0x02, 0x06, 0x01, 0x00, 0x04, 0x0b, 0x08, 0x00, 0x00, 0x00, 0x00, 0x00
        /*0020*/ 	.byte	0x00, 0x00, 0x00, 0x00


//--------------------- .nv.info._ZN7cutlass13device_kernelIN5flash19enable_sm80_to_sm89INS1_16FlashAttnFwdSm80INS1_25CollectiveMainloopFwdSm80ILi8ELi1ELb1EN4cute5tupleIJNS5_1CILi128EEENS7_ILi96EEENS7_ILi192EEEEEELi192ENS_10bfloat16_tEfNS_4arch4Sm80ELb0ELb0ELb1ELb0ELb0ELb0ELb1ELb0EEENS1_21CollectiveEpilogueFwdINS6_IJS8_SA_S9_EEENS6_IJNS7_ILi1EEESI_SI_EEESC_SE_Li256ELb0ELb1ELb0ELb0EEENS1_19SingleTileSchedulerILb0ELb0ELb1ELi128EEEEEEEEEvNT_6ParamsE --------------------------
	.section	.nv.info._ZN7cutlass13device_kernelIN5flash19enable_sm80_to_sm89INS1_16FlashAttnFwdSm80INS1_25CollectiveMainloopFwdSm80ILi8ELi1ELb1EN4cute5tupleIJNS5_1CILi128EEENS7_ILi96EEENS7_ILi192EEEEEELi192ENS_10bfloat16_tEfNS_4arch4Sm80ELb0ELb0ELb1ELb0ELb0ELb0ELb1ELb0EEENS1_21CollectiveEpilogueFwdINS6_IJS8_SA_S9_EEENS6_IJNS7_ILi1EEESI_SI_EEESC_SE_Li256ELb0ELb1ELb0ELb0EEENS1_19SingleTileSchedulerILb0ELb0ELb1ELi128EEEEEEEEEvNT_6ParamsE,"",@"SHT_CUDA_INFO"
	.sectionflags	@""
	.align	4


	//----- nvinfo : EIATTR_CUDA_API_VERSION
	.align		4
        /*0000*/ 	.byte	0x04, 0x37
        /*0002*/ 	.short	(.L_228 - .L_227)
.L_227:
        /*0004*/ 	.word	0x00000082


	//----- nvinfo : EIATTR_KPARAM_INFO
	.align		4
.L_228:
        /*0008*/ 	.byte	0x04, 0x17
        /*000a*/ 	.short	(.L_230 - .L_229)
.L_229:
        /*000c*/ 	.word	0x00000000
        /*0010*/ 	.short	0x0000
        /*0012*/ 	.short	0x0000
        /*0014*/ 	.byte	0x00, 0xf0, 0x61, 0x10


	//----- nvinfo : EIATTR_SPARSE_MMA_MASK
	.align		4
.L_230:
        /*0018*/ 	.byte	0x03, 0x50
        /*001a*/ 	.short	0x0000


	//----- nvinfo : EIATTR_MAXREG_COUNT
	.align		4
        /*001c*/ 	.byte	0x03, 0x1b
        /*001e*/ 	.short	0x00ff


	//----- nvinfo : EIATTR_MERCURY_ISA_VERSION
	.align		4
        /*0020*/ 	.byte	0x03, 0x5f
        /*0022*/ 	.short	0x0101


	//----- nvinfo : EIATTR_EXIT_INSTR_OFFSETS
	.align		4
        /*0024*/ 	.byte	0x04, 0x1c
        /*0026*/ 	.short	(.L_232 - .L_231)


	//   ....[0]....
.L_231:
        /*0028*/ 	.word	0x00000010


	//----- nvinfo : EIATTR_MAX_THREADS
	.align		4
.L_232:
        /*002c*/ 	.byte	0x04, 0x05
        /*002e*/ 	.short	(.L_234 - .L_233)
.L_233:
        /*0030*/ 	.word	0x00000100
        /*0034*/ 	.word	0x00000001
        /*0038*/ 	.word	0x00000001


	//----- nvinfo : EIATTR_CBANK_PARAM_SIZE
	.align		4
.L_234:
        /*003c*/ 	.byte	0x03, 0x19
        /*003e*/ 	.short	0x0418


	//----- nvinfo : EIATTR_PARAM_CBANK
	.align		4
        /*0040*/ 	.byte	0x04, 0x0a
        /*0042*/ 	.short	(.L_236 - .L_235)
	.align		4
.L_235:
        /*0044*/ 	.word	index@(.nv.constant0._ZN7cutlass13device_kernelIN5flash19enable_sm80_to_sm89INS1_16FlashAttnFwdSm80INS1_25CollectiveMainloopFwdSm80ILi8ELi1ELb1EN4cute5tupleIJNS5_1CILi128EEENS7_ILi96EEENS7_ILi192EEEEEELi192ENS_10bfloat16_tEfNS_4arch4Sm80ELb0ELb0ELb1ELb0ELb0ELb0ELb1ELb0EEENS1_21CollectiveEpilogueFwdINS6_IJS8_SA_S9_EEENS6_IJNS7_ILi1EEESI_SI_EEESC_SE_Li256ELb0ELb1ELb0ELb0EEENS1_19SingleTileSchedulerILb0ELb0ELb1ELi128EEEEEEEEEvNT_6ParamsE)
        /*0048*/ 	.short	0x0210
        /*004a*/ 	.short	0x0418


	//----- nvinfo : EIATTR_SW_WAR
	.align		4
.L_236:
        /*004c*/ 	.byte	0x04, 0x36
        /*004e*/ 	.short	(.L_238 - .L_237)
.L_237:
        /*0050*/ 	.word	0x00000008
.L_238:


//--------------------- .nv.info._ZN7cutlass13device_kernelIN5flash19enable_sm80_to_sm89INS1_16FlashAttnFwdSm80INS1_25CollectiveMainloopFwdSm80ILi8ELi1ELb1EN4cute5tupleIJNS5_1CILi128EEENS7_ILi96EEENS7_ILi192EEEEEELi192ENS_10bfloat16_tEfNS_4arch4Sm80ELb0ELb0ELb1ELb1ELb0ELb0ELb1ELb0EEENS1_21CollectiveEpilogueFwdINS6_IJS8_SA_S9_EEENS6_IJNS7_ILi1EEESI_SI_EEESC_SE_Li256ELb1ELb1ELb0ELb0EEENS1_19SingleTileSchedulerILb1ELb0ELb1ELi128EEEEEEEEEvNT_6ParamsE --------------------------
	.section	.nv.info._ZN7cutlass13device_kernelIN5flash19enable_sm80_to_sm89INS1_16FlashAttnFwdSm80INS1_25CollectiveMainloopFwdSm80ILi8ELi1ELb1EN4cute5tupleIJNS5_1CILi128EEENS7_ILi96EEENS7_ILi192EEEEEELi192ENS_10bfloat16_tEfNS_4arch4Sm80ELb0ELb0ELb1ELb1ELb0ELb0ELb1ELb0EEENS1_21CollectiveEpilogueFwdINS6_IJS8_SA_S9_EEENS6_IJNS7_ILi1EEESI_SI_EEESC_SE_Li256ELb1ELb1ELb0ELb0EEENS1_19SingleTileSchedulerILb1ELb0ELb1ELi128EEEEEEEEEvNT_6ParamsE,"",@"SHT_CUDA_INFO"
	.sectionflags	@""
	.align	4


	//----- nvinfo : EIATTR_CUDA_API_VERSION
	.align		4
        /*0000*/ 	.byte	0x04, 0x37
        /*0002*/ 	.short	(.L_240 - .L_239)
.L_239:
        /*0004*/ 	.word	0x00000082


	//----- nvinfo : EIATTR_KPARAM_INFO
	.align		4
.L_240:
        /*0008*/ 	.byte	0x04, 0x17
        /*000a*/ 	.short	(.L_242 - .L_241)
.L_241:
        /*000c*/ 	.word	0x00000000
        /*0010*/ 	.short	0x0000
        /*0012*/ 	.short	0x0000
        /*0014*/ 	.byte	0x00, 0xf0, 0x61, 0x10


	//----- nvinfo : EIATTR_SPARSE_MMA_MASK
	.align		4
.L_242:
        /*0018*/ 	.byte	0x03, 0x50
        /*001a*/ 	.short	0x0000


	//----- nvinfo : EIATTR_MAXREG_COUNT
	.align		4
        /*001c*/ 	.byte	0x03, 0x1b
        /*001e*/ 	.short	0x00ff


	//----- nvinfo : EIATTR_MERCURY_ISA_VERSION
	.align		4
        /*0020*/ 	.byte	0x03, 0x5f
        /*0022*/ 	.short	0x0101


	//----- nvinfo : EIATTR_EXIT_INSTR_OFFSETS
	.align		4
        /*0024*/ 	.byte	0x04, 0x1c
        /*0026*/ 	.short	(.L_244 - .L_243)


	//   ....[0]....
.L_243:
        /*0028*/ 	.word	0x00000010


	//----- nvinfo : EIATTR_MAX_THREADS
	.align		4
.L_244:
        /*002c*/ 	.byte	0x04, 0x05
        /*002e*/ 	.short	(.L_246 - .L_245)
.L_245:
        /*0030*/ 	.word	0x00000100
        /*0034*/ 	.word	0x00000001
        /*0038*/ 	.word	0x00000001


	//----- nvinfo : EIATTR_CBANK_PARAM_SIZE
	.align		4
.L_246:
        /*003c*/ 	.byte	0x03, 0x19
        /*003e*/ 	.short	0x0418


	//----- nvinfo : EIATTR_PARAM_CBANK
	.align		4
        /*0040*/ 	.byte	0x04, 0x0a
        /*0042*/ 	.short	(.L_248 - .L_247)
	.align		4
.L_247:
        /*0044*/ 	.word	index@(.nv.constant0._ZN7cutlass13device_kernelIN5flash19enable_sm80_to_sm89INS1_16FlashAttnFwdSm80INS1_25CollectiveMainloopFwdSm80ILi8ELi1ELb1EN4cute5tupleIJNS5_1CILi128EEENS7_ILi96EEENS7_ILi192EEEEEELi192ENS_10bfloat16_tEfNS_4arch4Sm80ELb0ELb0ELb1ELb1ELb0ELb0ELb1ELb0EEENS1_21CollectiveEpilogueFwdINS6_IJS8_SA_S9_EEENS6_IJNS7_ILi1EEESI_SI_EEESC_SE_Li256ELb1ELb1ELb0ELb0EEENS1_19SingleTileSchedulerILb1ELb0ELb1ELi128EEEEEEEEEvNT_6ParamsE)
        /*0048*/ 	.short	0x0210
        /*004a*/ 	.short	0x0418


	//----- nvinfo : EIATTR_SW_WAR
	.align		4
.L_248:
        /*004c*/ 	.byte	0x04, 0x36
        /*004e*/ 	.short	(.L_250 - .L_249)
.L_249:
        /*0050*/ 	.word	0x00000008
.L_250:


//--------------------- .nv.info._ZN7cutlass13device_kernelIN5flash19enable_sm80_to_sm89INS1_16FlashAttnFwdSm80INS1_25CollectiveMainloopFwdSm80ILi8ELi1ELb0EN4cute5tupleIJNS5_1CILi128EEENS7_ILi64EEENS7_ILi192EEEEEELi192ENS_10bfloat16_tEfNS_4arch4Sm80ELb0ELb0ELb1ELb1ELb0ELb1ELb1ELb0EEENS1_21CollectiveEpilogueFwdINS6_IJS8_SA_S9_EEENS6_IJNS7_ILi1EEESI_SI_EEESC_SE_Li256ELb1ELb1ELb0ELb0EEENS1_19SingleTileSchedulerILb1ELb0ELb1ELi128EEEEEEEEEvNT_6ParamsE --------------------------
	.section	.nv.info._ZN7cutlass13device_kernelIN5flash19enable_sm80_to_sm89INS1_16FlashAttnFwdSm80INS1_25CollectiveMainloopFwdSm80ILi8ELi1ELb0EN4cute5tupleIJNS5_1CILi128EEENS7_ILi64EEENS7_ILi192EEEEEELi192ENS_10bfloat16_tEfNS_4arch4Sm80ELb0ELb0ELb1ELb1ELb0ELb1ELb1ELb0EEENS1_21CollectiveEpilogueFwdINS6_IJS8_SA_S9_EEENS6_IJNS7_ILi1EEESI_SI_EEESC_SE_Li256ELb1ELb1ELb0ELb0EEENS1_19SingleTileSchedulerILb1ELb0ELb1ELi128EEEEEEEEEvNT_6ParamsE,"",@"SHT_CUDA_INFO"
	.sectionflags	@""
	.align	4


	//----- nvinfo : EIATTR_CUDA_API_VERSION
	.align		4
        /*0000*/ 	.byte	0x04, 0x37
        /*0002*/ 	.short	(.L_252 - .L_251)
.L_251:
        /*0004*/ 	.word	0x00000082


	//----- nvinfo : EIATTR_KPARAM_INFO
	.align		4
.L_252:
        /*0008*/ 	.byte	0x04, 0x17
        /*000a*/ 	.short	(.L_254 - .L_253)
.L_253:
        /*000c*/ 	.word	0x00000000
        /*0010*/ 	.short	0x0000
        /*0012*/ 	.short	0x0000
        /*0014*/ 	.byte	0x00, 0xf0, 0x61, 0x10


	//----- nvinfo : EIATTR_SPARSE_MMA_MASK
	.align		4
.L_254:
        /*0018*/ 	.byte	0x03, 0x50
        /*001a*/ 	.short	0x0000


	//----- nvinfo : EIATTR_MAXREG_COUNT
	.align		4
        /*001c*/ 	.byte	0x03, 0x1b
        /*001e*/ 	.short	0x00ff


	//----- nvinfo : EIATTR_MERCURY_ISA_VERSION
	.align		4
        /*0020*/ 	.byte	0x03, 0x5f
        /*0022*/ 	.short	0x0101


	//----- nvinfo : EIATTR_EXIT_INSTR_OFFSETS
	.align		4
        /*0024*/ 	.byte	0x04, 0x1c
        /*0026*/ 	.short	(.L_256 - .L_255)


	//   ....[0]....
.L_255:
        /*0028*/ 	.word	0x00000010


	//----- nvinfo : EIATTR_MAX_THREADS
	.align		4
.L_256:
        /*002c*/ 	.byte	0x04, 0x05
        /*002e*/ 	.short	(.L_258 - .L_257)
.L_257:
        /*0030*/ 	.word	0x00000100
        /*0034*/ 	.word	0x00000001
        /*0038*/ 	.word	0x00000001


	//----- nvinfo : EIATTR_CBANK_PARAM_SIZE
	.align		4
.L_258:
        /*003c*/ 	.byte	0x03, 0x19
        /*003e*/ 	.short	0x0418


	//----- nvinfo : EIATTR_PARAM_CBANK
	.align		4
        /*0040*/ 	.byte	0x04, 0x0a
        /*0042*/ 	.short	(.L_260 - .L_259)
	.align		4
.L_259:
        /*0044*/ 	.word	index@(.nv.constant0._ZN7cutlass13device_kernelIN5flash19enable_sm80_to_sm89INS1_16FlashAttnFwdSm80INS1_25CollectiveMainloopFwdSm80ILi8ELi1ELb0EN4cute5tupleIJNS5_1CILi128EEENS7_ILi64EEENS7_ILi192EEEEEELi192ENS_10bfloat16_tEfNS_4arch4Sm80ELb0ELb0ELb1ELb1ELb0ELb1ELb1ELb0EEENS1_21CollectiveEpilogueFwdINS6_IJS8_SA_S9_EEENS6_IJNS7_ILi1EEESI_SI_EEESC_SE_Li256ELb1ELb1ELb0ELb0EEENS1_19SingleTileSchedulerILb1ELb0ELb1ELi128EEEEEEEEEvNT_6ParamsE)
        /*0048*/ 	.short	0x0210
        /*004a*/ 	.short	0x0418


	//----- nvinfo : EIATTR_SW_WAR
	.align		4
.L_260:
        /*004c*/ 	.byte	0x04, 0x36
        /*004e*/ 	.short	(.L_262 - .L_261)
.L_261:
        /*0050*/ 	.word	0x00000008
.L_262:


//--------------------- .nv.info._ZN7cutlass13device_kernelIN5flash19enable_sm80_to_sm89INS1_16FlashAttnFwdSm80INS1_25CollectiveMainloopFwdSm80ILi8ELi1ELb0EN4cute5tupleIJNS5_1CILi128EEENS7_ILi64EEENS7_ILi192EEEEEELi192ENS_10bfloat16_tEfNS_4arch4Sm80ELb0ELb1ELb1ELb0ELb0ELb0ELb1ELb0EEENS1_21CollectiveEpilogueFwdINS6_IJS8_SA_S9_EEENS6_IJNS7_ILi1EEESI_SI_EEESC_SE_Li256ELb0ELb1ELb0ELb0EEENS1_19SingleTileSchedulerILb0ELb0ELb1ELi128EEEEEEEEEvNT_6ParamsE --------------------------
	.section	.nv.info._ZN7cutlass13device_kernelIN5flash19enable_sm80_to_sm89INS1_16FlashAttnFwdSm80INS1_25CollectiveMainloopFwdSm80ILi8ELi1ELb0EN4cute5tupleIJNS5_1CILi128EEENS7_ILi64EEENS7_ILi192EEEEEELi192ENS_10bfloat16_tEfNS_4arch4Sm80ELb0ELb1ELb1ELb0ELb0ELb0ELb1ELb0EEENS1_21CollectiveEpilogueFwdINS6_IJS8_SA_S9_EEENS6_IJNS7_ILi1EEESI_SI_EEESC_SE_Li256ELb0ELb1ELb0ELb0EEENS1_19SingleTileSchedulerILb0ELb0ELb1ELi128EEEEEEEEEvNT_6ParamsE,"",@"SHT_CUDA_INFO"
	.sectionflags	@""
	.align	4


	//----- nvinfo : EIATTR_CUDA_API_VERSION
	.align		4
        /*0000*/ 	.byte	0x04, 0x37
        /*0002*/ 	.short	(.L_264 - .L_263)
.L_263:
        /*0004*/ 	.word	0x00000082


	//----- nvinfo : EIATTR_KPARAM_INFO
	.align		4
.L_264:
        /*0008*/ 	.byte	0x04, 0x17
        /*000a*/ 	.short	(.L_266 - .L_265)
.L_265:
        /*000c*/ 	.word	0x00000000
        /*0010*/ 	.short	0x0000
        /*0012*/ 	.short	0x0000
        /*0014*/ 	.byte	0x00, 0xf0, 0x61, 0x10


	//----- nvinfo : EIATTR_SPARSE_MMA_MASK
	.align		4
.L_266:
        /*0018*/ 	.byte	0x03, 0x50
        /*001a*/ 	.short	0x0000


	//----- nvinfo : EIATTR_MAXREG_COUNT
	.align		4
        /*001c*/ 	.byte	0x03, 0x1b
        /*001e*/ 	.short	0x00ff


	//----- nvinfo : EIATTR_MERCURY_ISA_VERSION
	.align		4
        /*0020*/ 	.byte	0x03, 0x5f
        /*0022*/ 	.short	0x0101


	//----- nvinfo : EIATTR_EXIT_INSTR_OFFSETS
	.align		4
        /*0024*/ 	.byte	0x04, 0x1c
        /*0026*/ 	.short	(.L_268 - .L_267)


	//   ....[0]....
.L_267:
        /*0028*/ 	.word	0x00000010


	//----- nvinfo : EIATTR_MAX_THREADS
	.align		4
.L_268:
        /*002c*/ 	.byte	0x04, 0x05
        /*002e*/ 	.short	(.L_270 - .L_269)
.L_269:
        /*0030*/ 	.word	0x00000100
        /*0034*/ 	.word	0x00000001
        /*0038*/ 	.word	0x00000001


	//----- nvinfo : EIATTR_CBANK_PARAM_SIZE
	.align		4
.L_270:
        /*003c*/ 	.byte	0x03, 0x19
        /*003e*/ 	.short	0x0418


	//----- nvinfo : EIATTR_PARAM_CBANK
	.align		4
        /*0040*/ 	.byte	0x04, 0x0a
        /*0042*/ 	.short	(.L_272 - .L_271)
	.align		4
.L_271:
        /*0044*/ 	.word	index@(.nv.constant0._ZN7cutlass13device_kernelIN5flash19enable_sm80_to_sm89INS1_16FlashAttnFwdSm80INS1_25CollectiveMainloopFwdSm80ILi8ELi1ELb0EN4cute5tupleIJNS5_1CILi128EEENS7_ILi64EEENS7_ILi192EEEEEELi192ENS_10bfloat16_tEfNS_4arch4Sm80ELb0ELb1ELb1ELb0ELb0ELb0ELb1ELb0EEENS1_21CollectiveEpilogueFwdINS6_IJS8_SA_S9_EEENS6_IJNS7_ILi1EEESI_SI_EEESC_SE_Li256ELb0ELb1ELb0ELb0EEENS1_19SingleTileSchedulerILb0ELb0ELb1ELi128EEEEEEEEEvNT_6ParamsE)
        /*0048*/ 	.short	0x0210
        /*004a*/ 	.short	0x0418


	//----- nvinfo : EIATTR_SW_WAR
	.align		4
.L_272:
        /*004c*/ 	.byte	0x04, 0x36
        /*004e*/ 	.short	(.L_274 - .L_273)
.L_273:
        /*0050*/ 	.word	0x00000008
.L_274:


//--------------------- .nv.info._ZN7cutlass13device_kernelIN5flash19enable_sm80_to_sm89INS1_16FlashAttnFwdSm80INS1_25CollectiveMainloopFwdSm80ILi8ELi1ELb0EN4cute5tupleIJNS5_1CILi128EEENS7_ILi64EEENS7_ILi192EEEEEELi192ENS_10bfloat16_tEfNS_4arch4Sm80ELb0ELb1ELb1ELb1ELb0ELb0ELb1ELb0EEENS1_21CollectiveEpilogueFwdINS6_IJS8_SA_S9_EEENS6_IJNS7_ILi1EEESI_SI_EEESC_SE_Li256ELb1ELb1ELb0ELb0EEENS1_19SingleTileSchedulerILb1ELb0ELb1ELi128EEEEEEEEEvNT_6ParamsE --------------------------
	.section	.nv.info._ZN7cutlass13device_kernelIN5flash19enable_sm80_to_sm89INS1_16FlashAttnFwdSm80INS1_25CollectiveMainloopFwdSm80ILi8ELi1ELb0EN4cute5tupleIJNS5_1CILi128EEENS7_ILi64EEENS7_ILi192EEEEEELi192ENS_10bfloat16_tEfNS_4arch4Sm80ELb0ELb1ELb1ELb1ELb0ELb0ELb1ELb0EEENS1_21CollectiveEpilogueFwdINS6_IJS8_SA_S9_EEENS6_IJNS7_ILi1EEESI_SI_EEESC_SE_Li256ELb1ELb1ELb0ELb0EEENS1_19SingleTileSchedulerILb1ELb0ELb1ELi128EEEEEEEEEvNT_6ParamsE,"",@"SHT_CUDA_INFO"
	.sectionflags	@""
	.align	4


	//----- nvinfo : EIATTR_CUDA_API_VERSION
	.align		4
        /*0000*/ 	.byte	0x04, 0x37
        /*0002*/ 	.short	(.L_276 - .L_275)
.L_275:
        /*0004*/ 	.word	0x00000082


	//----- nvinfo : EIATTR_KPARAM_INFO
	.align		4
.L_276:
        /*0008*/ 	.byte	0x04, 0x17
        /*000a*/ 	.short	(.L_278 - .L_277)
.L_277:
        /*000c*/ 	.word	0x00000000
        /*0010*/ 	.short	0x0000
        /*0012*/ 	.short	0x0000
        /*0014*/ 	.byte	0x00, 0xf0, 0x61, 0x10


	//----- nvinfo : EIATTR_SPARSE_MMA_MASK
	.align		4
.L_278:
        /*0018*/ 	.byte	0x03, 0x50
        /*001a*/ 	.short	0x0000


	//----- nvinfo : EIATTR_MAXREG_COUNT
	.align		4
        /*001c*/ 	.byte	0x03, 0x1b
        /*001e*/ 	.short	0x00ff


	//----- nvinfo : EIATTR_MERCURY_ISA_VERSION
	.align		4
        /*0020*/ 	.byte	0x03, 0x5f
        /*0022*/ 	.short	0x0101


	//----- nvinfo : EIATTR_EXIT_INSTR_OFFSETS
	.align		4
        /*0024*/ 	.byte	0x04, 0x1c
        /*0026*/ 	.short	(.L_280 - .L_279)


	//   ....[0]....
.L_279:
        /*0028*/ 	.word	0x00000010


	//----- nvinfo : EIATTR_MAX_THREADS
	.align		4
.L_280:
        /*002c*/ 	.byte	0x04, 0x05
        /*002e*/ 	.short	(.L_282 - .L_281)
.L_281:
        /*0030*/ 	.word	0x00000100
        /*0034*/ 	.word	0x00000001
        /*0038*/ 	.word	0x00000001


	//----- nvinfo : EIATTR_CBANK_PARAM_SIZE
	.align		4
.L_282:
        /*003c*/ 	.byte	0x03, 0x19
        /*003e*/ 	.short	0x0418


	//----- nvinfo : EIATTR_PARAM_CBANK
	.align		4
        /*0040*/ 	.byte	0x04, 0x0a
        /*0042*/ 	.short	(.L_284 - .L_283)
	.align		4
.L_283:
        /*0044*/ 	.word	index@(.nv.constant0._ZN7cutlass13device_kernelIN5flash19enable_sm80_to_sm89INS1_16FlashAttnFwdSm80INS1_25CollectiveMainloopFwdSm80ILi8ELi1ELb0EN4cute5tupleIJNS5_1CILi128EEENS7_ILi64EEENS7_ILi192EEEEEELi192ENS_10bfloat16_tEfNS_4arch4Sm80ELb0ELb1ELb1ELb1ELb0ELb0ELb1ELb0EEENS1_21CollectiveEpilogueFwdINS6_IJS8_SA_S9_EEENS6_IJNS7_ILi1EEESI_SI_EEESC_SE_Li256ELb1ELb1ELb0ELb0EEENS1_19SingleTileSchedulerILb1ELb0ELb1ELi128EEEEEEEEEvNT_6ParamsE)
        /*0048*/ 	.short	0x0210
        /*004a*/ 	.short	0x0418


	//----- nvinfo : EIATTR_SW_WAR
	.align		4
.L_284:
        /*004c*/ 	.byte	0x04, 0x36
        /*004e*/ 	.short	(.L_286 - .L_285)
.L_285:
        /*0050*/ 	.word	0x00000008
.L_286:


//--------------------- .nv.info._ZN7cutlass13device_kernelIN5flash19enable_sm80_to_sm89INS1_16FlashAttnFwdSm80INS1_25CollectiveMainloopFwdSm80ILi8ELi1ELb0EN4cute5tupleIJNS5_1CILi128EEENS7_ILi64EEENS7_ILi192EEEEEELi192ENS_10bfloat16_tEfNS_4arch4Sm80ELb0ELb1ELb1ELb1ELb0ELb1ELb1ELb0EEENS1_21CollectiveEpilogueFwdINS6_IJS8_SA_S9_EEENS6_IJNS7_ILi1EEESI_SI_EEESC_SE_Li256ELb1ELb1ELb0ELb0EEENS1_19SingleTileSchedulerILb1ELb0ELb1ELi128EEEEEEEEEvNT_6ParamsE --------------------------
	.section	.nv.info._ZN7cutlass13device_kernelIN5flash19enable_sm80_to_sm89INS1_16FlashAttnFwdSm80INS1_25CollectiveMainloopFwdSm80ILi8ELi1ELb0EN4cute5tupleIJNS5_1CILi128EEENS7_ILi64EEENS7_ILi192EEEEEELi192ENS_10bfloat16_tEfNS_4arch4Sm80ELb0ELb1ELb1ELb1ELb0ELb1ELb1ELb0EEENS1_21CollectiveEpilogueFwdINS6_IJS8_SA_S9_EEENS6_IJNS7_ILi1EEESI_SI_EEESC_SE_Li256ELb1ELb1ELb0ELb0EEENS1_19SingleTileSchedulerILb1ELb0ELb1ELi128EEEEEEEEEvNT_6ParamsE,"",@"SHT_CUDA_INFO"
	.sectionflags	@""
	.align	4


	//----- nvinfo : EIATTR_CUDA_API_VERSION
	.align		4
        /*0000*/ 	.byte	0x04, 0x37
        /*0002*/ 	.short	(.L_288 - .L_287)
.L_287:
        /*0004*/ 	.word	0x00000082


	//----- nvinfo : EIATTR_KPARAM_INFO
	.align		4
.L_288:
        /*0008*/ 	.byte	0x04, 0x17
        /*000a*/ 	.short	(.L_290 - .L_289)
.L_289:
        /*000c*/ 	.word	0x00000000
        /*0010*/ 	.short	0x0000
        /*0012*/ 	.short	0x0000
        /*0014*/ 	.byte	0x00, 0xf0, 0x61, 0x10


	//----- nvinfo : EIATTR_SPARSE_MMA_MASK
	.align		4
.L_290:
        /*0018*/ 	.byte	0x03, 0x50
        /*001a*/ 	.short	0x0000


	//----- nvinfo : EIATTR_MAXREG_COUNT
	.align		4
        /*001c*/ 	.byte	0x03, 0x1b
        /*001e*/ 	.short	0x00ff


	//----- nvinfo : EIATTR_MERCURY_ISA_VERSION
	.align		4
        /*0020*/ 	.byte	0x03, 0x5f
        /*0022*/ 	.short	0x0101


	//----- nvinfo : EIATTR_EXIT_INSTR_OFFSETS
	.align		4
        /*0024*/ 	.byte	0x04, 0x1c
        /*0026*/ 	.short	(.L_292 - .L_291)


	//   ....[0]....
.L_291:
        /*0028*/ 	.word	0x00000010


	//----- nvinfo : EIATTR_MAX_THREADS
	.align		4
.L_292:
        /*002c*/ 	.byte	0x04, 0x05
        /*002e*/ 	.short	(.L_294 - .L_293)
.L_293:
        /*0030*/ 	.word	0x00000100
        /*0034*/ 	.word	0x00000001
        /*0038*/ 	.word	0x00000001


	//----- nvinfo : EIATTR_CBANK_PARAM_SIZE
	.align		4
.L_294:
        /*003c*/ 	.byte	0x03, 0x19
        /*003e*/ 	.short	0x0418


	//----- nvinfo : EIATTR_PARAM_CBANK
	.align		4
        /*0040*/ 	.byte	0x04, 0x0a
        /*0042*/ 	.short	(.L_296 - .L_295)
	.align		4
.L_295:
        /*0044*/ 	.word	index@(.nv.constant0._ZN7cutlass13device_kernelIN5flash19enable_sm80_to_sm89INS1_16FlashAttnFwdSm80INS1_25CollectiveMainloopFwdSm80ILi8ELi1ELb0EN4cute5tupleIJNS5_1CILi128EEENS7_ILi64EEENS7_ILi192EEEEEELi192ENS_10bfloat16_tEfNS_4arch4Sm80ELb0ELb1ELb1ELb1ELb0ELb1ELb1ELb0EEENS1_21CollectiveEpilogueFwdINS6_IJS8_SA_S9_EEENS6_IJNS7_ILi1EEESI_SI_EEESC_SE_Li256ELb1ELb1ELb0ELb0EEENS1_19SingleTileSchedulerILb1ELb0ELb1ELi128EEEEEEEEEvNT_6ParamsE)
        /*0048*/ 	.short	0x0210
        /*004a*/ 	.short	0x0418


	//----- nvinfo : EIATTR_SW_WAR
	.align		4
.L_296:
        /*004c*/ 	.byte	0x04, 0x36
        /*004e*/ 	.short	(.L_298 - .L_297)
.L_297:
        /*0050*/ 	.word	0x00000008
.L_298:


//--------------------- .nv.info._ZN7cutlass13device_kernelIN5flash19enable_sm80_to_sm89INS1_16FlashAttnFwdSm80INS1_25CollectiveMainloopFwdSm80ILi8ELi1ELb1EN4cute5tupleIJNS5_1CILi128EEENS7_ILi96EEENS7_ILi192EEEEEELi192ENS_10bfloat16_tEfNS_4arch4Sm80ELb1ELb0ELb1ELb0ELb0ELb0ELb1ELb0EEENS1_21CollectiveEpilogueFwdINS6_IJS8_SA_S9_EEENS6_IJNS7_ILi1EEESI_SI_EEESC_SE_Li256ELb0ELb1ELb0ELb0EEENS1_30DynamicPersistentTileSchedulerILi256ELi256ELb0ELb1ELb0EEEEEEEEEvNT_6ParamsE --------------------------
	.section	.nv.info._ZN7cutlass13device_kernelIN5flash19enable_sm80_to_sm89INS1_16FlashAttnFwdSm80INS1_25CollectiveMainloopFwdSm80ILi8ELi1ELb1EN4cute5tupleIJNS5_1CILi128EEENS7_ILi96EEENS7_ILi192EEEEEELi192ENS_10bfloat16_tEfNS_4arch4Sm80ELb1ELb0ELb1ELb0ELb0ELb0ELb1ELb0EEENS1_21CollectiveEpilogueFwdINS6_IJS8_SA_S9_EEENS6_IJNS7_ILi1EEESI_SI_EEESC_SE_Li256ELb0ELb1ELb0ELb0EEENS1_30DynamicPersistentTileSchedulerILi256ELi256ELb0ELb1ELb0EEEEEEEEEvNT_6ParamsE,"",@"SHT_CUDA_INFO"
	.sectionflags	@""
	.align	4


	//----- nvinfo : EIATTR_CUDA_API_VERSION
	.align		4
        /*0000*/ 	.byte	0x04, 0x37
        /*0002*/ 	.short	(.L_300 - .L_299)
.L_299:
        /*0004*/ 	.word	0x00000082


	//----- nvinfo : EIATTR_KPARAM_INFO
	.align		4
.L_300:
        /*0008*/ 	.byte	0x04, 0x17
        /*000a*/ 	.short	(.L_302 - .L_301)
.L_301:
        /*000c*/ 	.word	0x00000000
        /*0010*/ 	.short	0x0000
        /*0012*/ 	.short	0x0000
        /*0014*/ 	.byte	0x00, 0xf0, 0xa1, 0x10


	//----- nvinfo : EIATTR_SPARSE_MMA_MASK
	.align		4
.L_302:
        /*0018*/ 	.byte	0x03, 0x50
        /*001a*/ 	.short	0x0000


	//----- nvinfo : EIATTR_MAXREG_COUNT
	.align		4
        /*001c*/ 	.byte	0x03, 0x1b
        /*001e*/ 	.short	0x00ff


	//----- nvinfo : EIATTR_MERCURY_ISA_VERSION
	.align		4
        /*0020*/ 	.byte	0x03, 0x5f
        /*0022*/ 	.short	0x0101


	//----- nvinfo : EIATTR_EXIT_INSTR_OFFSETS
	.align		4
        /*0024*/ 	.byte	0x04, 0x1c
        /*0026*/ 	.short	(.L_304 - .L_303)


	//   ....[0]....
.L_303:
        /*0028*/ 	.word	0x00000010


	//----- nvinfo : EIATTR_MAX_THREADS
	.align		4
.L_304:
        /*002c*/ 	.byte	0x04, 0x05
        /*002e*/ 	.short	(.L_306 - .L_305)
.L_305:
        /*0030*/ 	.word	0x00000100
        /*0034*/ 	.word	0x00000001
        /*0038*/ 	.word	0x00000001


	//----- nvinfo : EIATTR_CBANK_PARAM_SIZE
	.align		4
.L_306:
        /*003c*/ 	.byte	0x03, 0x19
        /*003e*/ 	.short	0x0428


	//----- nvinfo : EIATTR_PARAM_CBANK
	.align		4
        /*0040*/ 	.byte	0x04, 0x0a
        /*0042*/ 	.short	(.L_308 - .L_307)
	.align		4
.L_307:
        /*0044*/ 	.word	index@(.nv.constant0._ZN7cutlass13device_kernelIN5flash19enable_sm80_to_sm89INS1_16FlashAttnFwdSm80INS1_25CollectiveMainloopFwdSm80ILi8ELi1ELb1EN4cute5tupleIJNS5_1CILi128EEENS7_ILi96EEENS7_ILi192EEEEEELi192ENS_10bfloat16_tEfNS_4arch4Sm80ELb1ELb0ELb1ELb0ELb0ELb0ELb1ELb0EEENS1_21CollectiveEpilogueFwdINS6_IJS8_SA_S9_EEENS6_IJNS7_ILi1EEESI_SI_EEESC_SE_Li256ELb0ELb1ELb0ELb0EEENS1_30DynamicPersistentTileSchedulerILi256ELi256ELb0ELb1ELb0EEEEEEEEEvNT_6ParamsE)
        /*0048*/ 	.short	0x0210
        /*004a*/ 	.short	0x0428


	//----- nvinfo : EIATTR_SW_WAR
	.align		4
.L_308:
        /*004c*/ 	.byte	0x04, 0x36
        /*004e*/ 	.short	(.L_310 - .L_309)
.L_309:
        /*0050*/ 	.word	0x00000008
.L_310:


//--------------------- .nv.info._ZN7cutlass13device_kernelIN5flash19enable_sm80_to_sm89INS1_16FlashAttnFwdSm80INS1_25CollectiveMainloopFwdSm80ILi8ELi1ELb1EN4cute5tupleIJNS5_1CILi128EEENS7_ILi96EEENS7_ILi192EEEEEELi192ENS_10bfloat16_tEfNS_4arch4Sm80ELb1ELb0ELb1ELb1ELb0ELb0ELb1ELb0EEENS1_21CollectiveEpilogueFwdINS6_IJS8_SA_S9_EEENS6_IJNS7_ILi1EEESI_SI_EEESC_SE_Li256ELb1ELb1ELb0ELb0EEENS1_19SingleTileSchedulerILb1ELb0ELb1ELi128EEEEEEEEEvNT_6ParamsE --------------------------
	.section	.nv.info._ZN7cutlass13device_kernelIN5flash19enable_sm80_to_sm89INS1_16FlashAttnFwdSm80INS1_25CollectiveMainloopFwdSm80ILi8ELi1ELb1EN4cute5tupleIJNS5_1CILi128EEENS7_ILi96EEENS7_ILi192EEEEEELi192ENS_10bfloat16_tEfNS_4arch4Sm80ELb1ELb0ELb1ELb1ELb0ELb0ELb1ELb0EEENS1_21CollectiveEpilogueFwdINS6_IJS8_SA_S9_EEENS6_IJNS7_ILi1EEESI_SI_EEESC_SE_Li256ELb1ELb1ELb0ELb0EEENS1_19SingleTileSchedulerILb1ELb0ELb1ELi128EEEEEEEEEvNT_6ParamsE,"",@"SHT_CUDA_INFO"
	.sectionflags	@""
	.align	4


	//----- nvinfo : EIATTR_CUDA_API_VERSION
	.align		4
        /*0000*/ 	.byte	0x04, 0x37
        /*0002*/ 	.short	(.L_312 - .L_311)
.L_311:
        /*0004*/ 	.word	0x00000082


	//----- nvinfo : EIATTR_KPARAM_INFO
	.align		4
.L_312:
        /*0008*/ 	.byte	0x04, 0x17
        /*000a*/ 	.short	(.L_314 - .L_313)
.L_313:
        /*000c*/ 	.word	0x00000000
        /*0010*/ 	.short	0x0000
        /*0012*/ 	.short	0x0000
        /*0014*/ 	.byte	0x00, 0xf0, 0x61, 0x10


	//----- nvinfo : EIATTR_SPARSE_MMA_MASK
	.align		4
.L_314:
        /*0018*/ 	.byte	0x03, 0x50
        /*001a*/ 	.short	0x0000


	//----- nvinfo : EIATTR_MAXREG_COUNT
	.align		4
        /*001c*/ 	.byte	0x03, 0x1b
        /*001e*/ 	.short	0x00ff


	//----- nvinfo : EIATTR_MERCURY_ISA_VERSION
	.align		4
        /*0020*/ 	.byte	0x03, 0x5f
        /*0022*/ 	.short	0x0101


	//----- nvinfo : EIATTR_EXIT_INSTR_OFFSETS
	.align		4
        /*0024*/ 	.byte	0x04, 0x1c
        /*0026*/ 	.short	(.L_316 - .L_315)


	//   ....[0]....
.L_315:
        /*0028*/ 	.word	0x00000010


	//----- nvinfo : EIATTR_MAX_THREADS
	.align		4
.L_316:
        /*002c*/ 	.byte	0x04, 0x05
        /*002e*/ 	.short	(.L_318 - .L_317)
.L_317:
        /*0030*/ 	.word	0x00000100
        /*0034*/ 	.word	0x00000001
        /*0038*/ 	.word	0x00000001


	//----- nvinfo : EIATTR_CBANK_PARAM_SIZE
	.align		4
.L_318:
        /*003c*/ 	.byte	0x03, 0x19
        /*003e*/ 	.short	0x0418


	//----- nvinfo : EIATTR_PARAM_CBANK
	.align		4
        /*0040*/ 	.byte	0x04, 0x0a
        /*0042*/ 	.short	(.L_320 - .L_319)
	.align		4
.L_319:
        /*0044*/ 	.word	index@(.nv.constant0._ZN7cutlass13device_kernelIN5flash19enable_sm80_to_sm89INS1_16FlashAttnFwdSm80INS1_25CollectiveMainloopFwdSm80ILi8ELi1ELb1EN4cute5tupleIJNS5_1CILi128EEENS7_ILi96EEENS7_ILi192EEEEEELi192ENS_10bfloat16_tEfNS_4arch4Sm80ELb1ELb0ELb1ELb1ELb0ELb0ELb1ELb0EEENS1_21CollectiveEpilogueFwdINS6_IJS8_SA_S9_EEENS6_IJNS7_ILi1EEESI_SI_EEESC_SE_Li256ELb1ELb1ELb0ELb0EEENS1_19SingleTileSchedulerILb1ELb0ELb1ELi128EEEEEEEEEvNT_6ParamsE)
        /*0048*/ 	.short	0x0210
        /*004a*/ 	.short	0x0418


	//----- nvinfo : EIATTR_SW_WAR
	.align		4
.L_320:
        /*004c*/ 	.byte	0x04, 0x36
        /*004e*/ 	.short	(.L_322 - .L_321)
.L_321:
        /*0050*/ 	.word	0x00000008
.L_322:


//--------------------- .nv.info._ZN7cutlass13device_kernelIN5flash19enable_sm80_to_sm89INS1_16FlashAttnFwdSm80INS1_25CollectiveMainloopFwdSm80ILi8ELi1ELb0EN4cute5tupleIJNS5_1CILi128EEENS7_ILi64EEENS7_ILi192EEEEEELi192ENS_10bfloat16_tEfNS_4arch4Sm80ELb1ELb0ELb1ELb1ELb0ELb1ELb1ELb0EEENS1_21CollectiveEpilogueFwdINS6_IJS8_SA_S9_EEENS6_IJNS7_ILi1EEESI_SI_EEESC_SE_Li256ELb1ELb1ELb0ELb0EEENS1_19SingleTileSchedulerILb1ELb0ELb1ELi128EEEEEEEEEvNT_6ParamsE --------------------------
	.section	.nv.info._ZN7cutlass13device_kernelIN5flash19enable_sm80_to_sm89INS1_16FlashAttnFwdSm80INS1_25CollectiveMainloopFwdSm80ILi8ELi1ELb0EN4cute5tupleIJNS5_1CILi128EEENS7_ILi64EEENS7_ILi192EEEEEELi192ENS_10bfloat16_tEfNS_4arch4Sm80ELb1ELb0ELb1ELb1ELb0ELb1ELb1ELb0EEENS1_21CollectiveEpilogueFwdINS6_IJS8_SA_S9_EEENS6_IJNS7_ILi1EEESI_SI_EEESC_SE_Li256ELb1ELb1ELb0ELb0EEENS1_19SingleTileSchedulerILb1ELb0ELb1ELi128EEEEEEEEEvNT_6ParamsE,"",@"SHT_CUDA_INFO"
	.sectionflags	@""
	.align	4


	//----- nvinfo : EIATTR_CUDA_API_VERSION
	.align		4
        /*0000*/ 	.byte	0x04, 0x37
        /*0002*/ 	.short	(.L_324 - .L_323)
.L_323:
        /*0004*/ 	.word	0x00000082


	//----- nvinfo : EIATTR_KPARAM_INFO
	.align		4
.L_324:
        /*0008*/ 	.byte	0x04, 0x17
        /*000a*/ 	.short	(.L_326 - .L_325)
.L_325:
        /*000c*/ 	.word	0x00000000
        /*0010*/ 	.short	0x0000
        /*0012*/ 	.short	0x0000
        /*0014*/ 	.byte	0x00, 0xf0, 0x61, 0x10


	//----- nvinfo : EIATTR_SPARSE_MMA_MASK
	.align		4
.L_326:
        /*0018*/ 	.byte	0x03, 0x50
        /*001a*/ 	.short	0x0000


	//----- nvinfo : EIATTR_MAXREG_COUNT
	.align		4
        /*001c*/ 	.byte	0x03, 0x1b
        /*001e*/ 	.short	0x00ff


	//----- nvinfo : EIATTR_MERCURY_ISA_VERSION
	.align		4
        /*0020*/ 	.byte	0x03, 0x5f
        /*0022*/ 	.short	0x0101


	//----- nvinfo : EIATTR_EXIT_INSTR_OFFSETS
	.align		4
        /*0024*/ 	.byte	0x04, 0x1c
        /*0026*/ 	.short	(.L_328 - .L_327)


	//   ....[0]....
.L_327:
        /*0028*/ 	.word	0x00000010


	//----- nvinfo : EIATTR_MAX_THREADS
	.align		4
.L_328:
        /*002c*/ 	.byte	0x04, 0x05
        /*002e*/ 	.short	(.L_330 - .L_329)
.L_329:
        /*0030*/ 	.word	0x00000100
        /*0034*/ 	.word	0x00000001
        /*0038*/ 	.word	0x00000001


	//----- nvinfo : EIATTR_CBANK_PARAM_SIZE
	.align		4
.L_330:
        /*003c*/ 	.byte	0x03, 0x19
        /*003e*/ 	.short	0x0418


	//----- nvinfo : EIATTR_PARAM_CBANK
	.align		4
        /*0040*/ 	.byte	0x04, 0x0a
        /*0042*/ 	.short	(.L_332 - .L_331)
	.align		4
.L_331:
        /*0044*/ 	.word	index@(.nv.constant0._ZN7cutlass13device_kernelIN5flash19enable_sm80_to_sm89INS1_16FlashAttnFwdSm80INS1_25CollectiveMainloopFwdSm80ILi8ELi1ELb0EN4cute5tupleIJNS5_1CILi128EEENS7_ILi64EEENS7_ILi192EEEEEELi192ENS_10bfloat16_tEfNS_4arch4Sm80ELb1ELb0ELb1ELb1ELb0ELb1ELb1ELb0EEENS1_21CollectiveEpilogueFwdINS6_IJS8_SA_S9_EEENS6_IJNS7_ILi1EEESI_SI_EEESC_SE_Li256ELb1ELb1ELb0ELb0EEENS1_19SingleTileSchedulerILb1ELb0ELb1ELi128EEEEEEEEEvNT_6ParamsE)
        /*0048*/ 	.short	0x0210
        /*004a*/ 	.short	0x0418


	//----- nvinfo : EIATTR_SW_WAR
	.align		4
.L_332:
        /*004c*/ 	.byte	0x04, 0x36
        /*004e*/ 	.short	(.L_334 - .L_333)
.L_333:
        /*0050*/ 	.word	0x00000008
.L_334:


//--------------------- .nv.info._ZN7cutlass13device_kernelIN5flash19enable_sm80_to_sm89INS1_16FlashAttnFwdSm80INS1_25CollectiveMainloopFwdSm80ILi8ELi2ELb1EN4cute5tupleIJNS5_1CILi128EEENS7_ILi96EEENS7_ILi192EEEEEELi192ENS_10bfloat16_tEfNS_4arch4Sm80ELb0ELb0ELb1ELb0ELb0ELb0ELb1ELb0EEENS1_21CollectiveEpilogueFwdINS6_IJS8_SA_S9_EEENS6_IJNS7_ILi1EEESI_SI_EEESC_SE_Li256ELb0ELb1ELb0ELb0EEENS1_19SingleTileSchedulerILb0ELb0ELb1ELi128EEEEEEEEEvNT_6ParamsE --------------------------
	.section	.nv.info._ZN7cutlass13device_kernelIN5flash19enable_sm80_to_sm89INS1_16FlashAttnFwdSm80INS1_25CollectiveMainloopFwdSm80ILi8ELi2ELb1EN4cute5tupleIJNS5_1CILi128EEENS7_ILi96EEENS7_ILi192EEEEEELi192ENS_10bfloat16_tEfNS_4arch4Sm80ELb0ELb0ELb1ELb0ELb0ELb0ELb1ELb0EEENS1_21CollectiveEpilogueFwdINS6_IJS8_SA_S9_EEENS6_IJNS7_ILi1EEESI_SI_EEESC_SE_Li256ELb0ELb1ELb0ELb0EEENS1_19SingleTileSchedulerILb0ELb0ELb1ELi128EEEEEEEEEvNT_6ParamsE,"",@"SHT_CUDA_INFO"
	.sectionflags	@""
	.align	4


	//----- nvinfo : EIATTR_CUDA_API_VERSION
	.align		4
        /*0000*/ 	.byte	0x04, 0x37
        /*0002*/ 	.short	(.L_336 - .L_335)
.L_335:
        /*0004*/ 	.word	0x00000082


	//----- nvinfo : EIATTR_KPARAM_INFO
	.align		4
.L_336:
        /*0008*/ 	.byte	0x04, 0x17
        /*000a*/ 	.short	(.L_338 - .L_337)
.L_337:
        /*000c*/ 	.word	0x00000000
        /*0010*/ 	.short	0x0000
        /*0012*/ 	.short	0x0000
        /*0014*/ 	.byte	0x00, 0xf0, 0x61, 0x10


	//----- nvinfo : EIATTR_SPARSE_MMA_MASK
	.align		4
.L_338:
        /*0018*/ 	.byte	0x03, 0x50
        /*001a*/ 	.short	0x0000


	//----- nvinfo : EIATTR_MAXREG_COUNT
	.align		4
        /*001c*/ 	.byte	0x03, 0x1b
        /*001e*/ 	.short	0x00ff


	//----- nvinfo : EIATTR_MERCURY_ISA_VERSION
	.align		4
        /*0020*/ 	.byte	0x03, 0x5f
        /*0022*/ 	.short	0x0101


	//----- nvinfo : EIATTR_EXIT_INSTR_OFFSETS
	.align		4
        /*0024*/ 	.byte	0x04, 0x1c
        /*0026*/ 	.short	(.L_340 - .L_339)


	//   ....[0]....
.L_339:
        /*0028*/ 	.word	0x00000010


	//----- nvinfo : EIATTR_MAX_THREADS
	.align		4
.L_340:
        /*002c*/ 	.byte	0x04, 0x05
        /*002e*/ 	.short	(.L_342 - .L_341)
.L_341:
        /*0030*/ 	.word	0x00000100
        /*0034*/ 	.word	0x00000001
        /*0038*/ 	.word	0x00000001


	//----- nvinfo : EIATTR_CBANK_PARAM_SIZE
	.align		4
.L_342:
        /*003c*/ 	.byte	0x03, 0x19
        /*003e*/ 	.short	0x0418


	//----- nvinfo : EIATTR_PARAM_CBANK
	.align		4
        /*0040*/ 	.byte	0x04, 0x0a
        /*0042*/ 	.short	(.L_344 - .L_343)
	.align		4
.L_343:
        /*0044*/ 	.word	index@(.nv.constant0._ZN7cutlass13device_kernelIN5flash19enable_sm80_to_sm89INS1_16FlashAttnFwdSm80INS1_25CollectiveMainloopFwdSm80ILi8ELi2ELb1EN4cute5tupleIJNS5_1CILi128EEENS7_ILi96EEENS7_ILi192EEEEEELi192ENS_10bfloat16_tEfNS_4arch4Sm80ELb0ELb0ELb1ELb0ELb0ELb0ELb1ELb0EEENS1_21CollectiveEpilogueFwdINS6_IJS8_SA_S9_EEENS6_IJNS7_ILi1EEESI_SI_EEESC_SE_Li256ELb0ELb1ELb0ELb0EEENS1_19SingleTileSchedulerILb0ELb0ELb1ELi128EEEEEEEEEvNT_6ParamsE)
        /*0048*/ 	.short	0x0210
        /*004a*/ 	.short	0x0418


	//----- nvinfo : EIATTR_SW_WAR
	.align		4
.L_344:
        /*004c*/ 	.byte	0x04, 0x36
        /*004e*/ 	.short	(.L_346 - .L_345)
.L_345:
        /*0050*/ 	.word	0x00000008
.L_346:


//--------------------- .nv.info._ZN7cutlass13device_kernelIN5flash19enable_sm80_to_sm89INS1_16FlashAttnFwdSm80INS1_25CollectiveMainloopFwdSm80ILi8ELi2ELb1EN4cute5tupleIJNS5_1CILi128EEENS7_ILi96EEENS7_ILi192EEEEEELi192ENS_10bfloat16_tEfNS_4arch4Sm80ELb0ELb0ELb1ELb1ELb0ELb0ELb1ELb0EEENS1_21CollectiveEpilogueFwdINS6_IJS8_SA_S9_EEENS6_IJNS7_ILi1EEESI_SI_EEESC_SE_Li256ELb1ELb1ELb0ELb0EEENS1_19SingleTileSchedulerILb1ELb0ELb1ELi128EEEEEEEEEvNT_6ParamsE --------------------------
	.section	.nv.info._ZN7cutlass13device_kernelIN5flash19enable_sm80_to_sm89INS1_16FlashAttnFwdSm80INS1_25CollectiveMainloopFwdSm80ILi8ELi2ELb1EN4cute5tupleIJNS5_1CILi128EEENS7_ILi96EEENS7_ILi192EEEEEELi192ENS_10bfloat16_tEfNS_4arch4Sm80ELb0ELb0ELb1ELb1ELb0ELb0ELb1ELb0EEENS1_21CollectiveEpilogueFwdINS6_IJS8_SA_S9_EEENS6_IJNS7_ILi1EEESI_SI_EEESC_SE_Li256ELb1ELb1ELb0ELb0EEENS1_19SingleTileSchedulerILb1ELb0ELb1ELi128EEEEEEEEEvNT_6ParamsE,"",@"SHT_CUDA_INFO"
	.sectionflags	@""
	.align	4


	//----- nvinfo : EIATTR_CUDA_API_VERSION
	.align		4
        /*0000*/ 	.byte	0x04, 0x37
        /*0002*/ 	.short	(.L_348 - .L_347)
.L_347:
        /*0004*/ 	.word	0x00000082


	//----- nvinfo : EIATTR_KPARAM_INFO
	.align		4
.L_348:
        /*0008*/ 	.byte	0x04, 0x17
        /*000a*/ 	.short	(.L_350 - .L_349)
.L_349:
        /*000c*/ 	.word	0x00000000
        /*0010*/ 	.short	0x0000
        /*0012*/ 	.short	0x0000
        /*0014*/ 	.byte	0x00, 0xf0, 0x61, 0x10


	//----- nvinfo : EIATTR_SPARSE_MMA_MASK
	.align		4
.L_350:
        /*0018*/ 	.byte	0x03, 0x50
        /*001a*/ 	.short	0x0000


	//----- nvinfo : EIATTR_MAXREG_COUNT
	.align		4
        /*001c*/ 	.byte	0x03, 0x1b
        /*001e*/ 	.short	0x00ff


	//----- nvinfo : EIATTR_MERCURY_ISA_VERSION
	.align		4
        /*0020*/ 	.byte	0x03, 0x5f
        /*0022*/ 	.short	0x0101


	//----- nvinfo : EIATTR_EXIT_INSTR_OFFSETS
	.align		4
        /*0024*/ 	.byte	0x04, 0x1c
        /*0026*/ 	.short	(.L_352 - .L_351)


	//   ....[0]....
.L_351:
        /*0028*/ 	.word	0x00000010


	//----- nvinfo : EIATTR_MAX_THREADS
	.align		4
.L_352:
        /*002c*/ 	.byte	0x04, 0x05
        /*002e*/ 	.short	(.L_354 - .L_353)
.L_353:
        /*0030*/ 	.word	0x00000100
        /*0034*/ 	.word	0x00000001
        /*0038*/ 	.word	0x00000001


	//----- nvinfo : EIATTR_CBANK_PARAM_SIZE
	.align		4
.L_354:
        /*003c*/ 	.byte	0x03, 0x19
        /*003e*/ 	.short	0x0418


	//----- nvinfo : EIATTR_PARAM_CBANK
	.align		4
        /*0040*/ 	.byte	0x04, 0x0a
        /*0042*/ 	.short	(.L_356 - .L_355)
	.align		4
.L_355:
        /*0044*/ 	.word	index@(.nv.constant0._ZN7cutlass13device_kernelIN5flash19enable_sm80_to_sm89INS1_16FlashAttnFwdSm80INS1_25CollectiveMainloopFwdSm80ILi8ELi2ELb1EN4cute5tupleIJNS5_1CILi128EEENS7_ILi96EEENS7_ILi192EEEEEELi192ENS_10bfloat16_tEfNS_4arch4Sm80ELb0ELb0ELb1ELb1ELb0ELb0ELb1ELb0EEENS1_21CollectiveEpilogueFwdINS6_IJS8_SA_S9_EEENS6_IJNS7_ILi1EEESI_SI_EEESC_SE_Li256ELb1ELb1ELb0ELb0EEENS1_19SingleTileSchedulerILb1ELb0ELb1ELi128EEEEEEEEEvNT_6ParamsE)
        /*0048*/ 	.short	0x0210
        /*004a*/ 	.short	0x0418


	//----- nvinfo : EIATTR_SW_WAR
	.align		4
.L_356:
        /*004c*/ 	.byte	0x04, 0x36
        /*004e*/ 	.short	(.L_358 - .L_357)
.L_357:
        /*0050*/ 	.word	0x00000008
.L_358:


//--------------------- .nv.info._ZN7cutlass13device_kernelIN5flash19enable_sm80_to_sm89INS1_16FlashAttnFwdSm80INS1_25CollectiveMainloopFwdSm80ILi8ELi2ELb0EN4cute5tupleIJNS5_1CILi128EEENS7_ILi64EEENS7_ILi192EEEEEELi192ENS_10bfloat16_tEfNS_4arch4Sm80ELb0ELb0ELb1ELb1ELb0ELb1ELb1ELb0EEENS1_21CollectiveEpilogueFwdINS6_IJS8_SA_S9_EEENS6_IJNS7_ILi1EEESI_SI_EEESC_SE_Li256ELb1ELb1ELb0ELb0EEENS1_19SingleTileSchedulerILb1ELb0ELb1ELi128EEEEEEEEEvNT_6ParamsE --------------------------
	.section	.nv.info._ZN7cutlass13device_kernelIN5flash19enable_sm80_to_sm89INS1_16FlashAttnFwdSm80INS1_25CollectiveMainloopFwdSm80ILi8ELi2ELb0EN4cute5tupleIJNS5_1CILi128EEENS7_ILi64EEENS7_ILi192EEEEEELi192ENS_10bfloat16_tEfNS_4arch4Sm80ELb0ELb0ELb1ELb1ELb0ELb1ELb1ELb0EEENS1_21CollectiveEpilogueFwdINS6_IJS8_SA_S9_EEENS6_IJNS7_ILi1EEESI_SI_EEESC_SE_Li256ELb1ELb1ELb0ELb0EEENS1_19SingleTileSchedulerILb1ELb0ELb1ELi128EEEEEEEEEvNT_6ParamsE,"",@"SHT_CUDA_INFO"
	.sectionflags	@""
	.align	4


	//----- nvinfo : EIATTR_CUDA_API_VERSION
	.align		4
        /*0000*/ 	.byte	0x04, 0x37
        /*0002*/ 	.short	(.L_360 - .L_359)
.L_359:
        /*0004*/ 	.word	0x00000082


	//----- nvinfo : EIATTR_KPARAM_INFO
	.align		4
.L_360:
        /*0008*/ 	.byte	0x04, 0x17
        /*000a*/ 	.short	(.L_362 - .L_361)
.L_361:
        /*000c*/ 	.word	0x00000000
        /*0010*/ 	.short	0x0000
        /*0012*/ 	.short	0x0000
        /*0014*/ 	.byte	0x00, 0xf0, 0x61, 0x10


	//----- nvinfo : EIATTR_SPARSE_MMA_MASK
	.align		4
.L_362:
        /*0018*/ 	.byte	0x03, 0x50
        /*001a*/ 	.short	0x0000


	//----- nvinfo : EIATTR_MAXREG_COUNT
	.align		4
        /*001c*/ 	.byte	0x03, 0x1b
        /*001e*/ 	.short	0x00ff


	//----- nvinfo : EIATTR_MERCURY_ISA_VERSION
	.align		4
        /*0020*/ 	.byte	0x03, 0x5f
        /*0022*/ 	.short	0x0101


	//----- nvinfo : EIATTR_EXIT_INSTR_OFFSETS
	.align		4
        /*0024*/ 	.byte	0x04, 0x1c
        /*0026*/ 	.short	(.L_364 - .L_363)


	//   ....[0]....
.L_363:
        /*0028*/ 	.word	0x00000010


	//----- nvinfo : EIATTR_MAX_THREADS
	.align		4
.L_364:
        /*002c*/ 	.byte	0x04, 0x05
        /*002e*/ 	.short	(.L_366 - .L_365)
.L_365:
        /*0030*/ 	.word	0x00000100
        /*0034*/ 	.word	0x00000001
        /*0038*/ 	.word	0x00000001


	//----- nvinfo : EIATTR_CBANK_PARAM_SIZE
	.align		4
.L_366:
        /*003c*/ 	.byte	0x03, 0x19
        /*003e*/ 	.short	0x0418


	//----- nvinfo : EIATTR_PARAM_CBANK
	.align		4
        /*0040*/ 	.byte	0x04, 0x0a
        /*0042*/ 	.short	(.L_368 - .L_367)
	.align		4
.L_367:
        /*0044*/ 	.word	index@(.nv.constant0._ZN7cutlass13device_kernelIN5flash19enable_sm80_to_sm89INS1_16FlashAttnFwdSm80INS1_25CollectiveMainloopFwdSm80ILi8ELi2ELb0EN4cute5tupleIJNS5_1CILi128EEENS7_ILi64EEENS7_ILi192EEEEEELi192ENS_10bfloat16_tEfNS_4arch4Sm80ELb0ELb0ELb1ELb1ELb0ELb1ELb1ELb0EEENS1_21CollectiveEpilogueFwdINS6_IJS8_SA_S9_EEENS6_IJNS7_ILi1EEESI_SI_EEESC_SE_Li256ELb1ELb1ELb0ELb0EEENS1_19SingleTileSchedulerILb1ELb0ELb1ELi128EEEEEEEEEvNT_6ParamsE)
        /*0048*/ 	.short	0x0210
        /*004a*/ 	.short	0x0418


	//----- nvinfo : EIATTR_SW_WAR
	.align		4
.L_368:
        /*004c*/ 	.byte	0x04, 0x36
        /*004e*/ 	.short	(.L_370 - .L_369)
.L_369:
        /*0050*/ 	.word	0x00000008
.L_370:


//--------------------- .nv.info._ZN7cutlass13device_kernelIN5flash19enable_sm80_to_sm89INS1_16FlashAttnFwdSm80INS1_25CollectiveMainloopFwdSm80ILi8ELi2ELb0EN4cute5tupleIJNS5_1CILi128EEENS7_ILi64EEENS7_ILi192EEEEEELi192ENS_10bfloat16_tEfNS_4arch4Sm80ELb0ELb1ELb1ELb0ELb0ELb0ELb1ELb0EEENS1_21CollectiveEpilogueFwdINS6_IJS8_SA_S9_EEENS6_IJNS7_ILi1EEESI_SI_EEESC_SE_Li256ELb0ELb1ELb0ELb0EEENS1_19SingleTileSchedulerILb0ELb0ELb1ELi128EEEEEEEEEvNT_6ParamsE --------------------------
	.section	.nv.info._ZN7cutlass13device_kernelIN5flash19enable_sm80_to_sm89INS1_16FlashAttnFwdSm80INS1_25CollectiveMainloopFwdSm80ILi8ELi2ELb0EN4cute5tupleIJNS5_1CILi128EEENS7_ILi64EEENS7_ILi192EEEEEELi192ENS_10bfloat16_tEfNS_4arch4Sm80ELb0ELb1ELb1ELb0ELb0ELb0ELb1ELb0EEENS1_21CollectiveEpilogueFwdINS6_IJS8_SA_S9_EEENS6_IJNS7_ILi1EEESI_SI_EEESC_SE_Li256ELb0ELb1ELb0ELb0EEENS1_19SingleTileSchedulerILb0ELb0ELb1ELi128EEEEEEEEEvNT_6ParamsE,"",@"SHT_CUDA_INFO"
	.sectionflags	@""
	.align	4


	//----- nvinfo : EIATTR_CUDA_API_VERSION
	.align		4
        /*0000*/ 	.byte	0x04, 0x37
        /*0002*/ 	.short	(.L_372 - .L_371)
.L_371:
        /*0004*/ 	.word	0x00000082


	//----- nvinfo : EIATTR_KPARAM_INFO
	.align		4
.L_372:
        /*0008*/ 	.byte	0x04, 0x17
        /*000a*/ 	.short	(.L_374 - .L_373)
.L_373:
        /*000c*/ 	.word	0x00000000
        /*0010*/ 	.short	0x0000
        /*0012*/ 	.short	0x0000
        /*0014*/ 	.byte	0x00, 0xf0, 0x61, 0x10


	//----- nvinfo : EIATTR_SPARSE_MMA_MASK
	.align		4
.L_374:
        /*0018*/ 	.byte	0x03, 0x50
        /*001a*/ 	.short	0x0000


	//----- nvinfo : EIATTR_MAXREG_COUNT
	.align		4
        /*001c*/ 	.byte	0x03, 0x1b
        /*001e*/ 	.short	0x00ff


	//----- nvinfo : EIATTR_MERCURY_ISA_VERSION
	.align		4
        /*0020*/ 	.byte	0x03, 0x5f
        /*0022*/ 	.short	0x0101


	//----- nvinfo : EIATTR_EXIT_INSTR_OFFSETS
	.align		4
        /*0024*/ 	.byte	0x04, 0x1c
        /*0026*/ 	.short	(.L_376 - .L_375)


	//   ....[0]....
.L_375:
        /*0028*/ 	.word	0x00000010


	//----- nvinfo : EIATTR_MAX_THREADS
	.align		4
.L_376:
        /*002c*/ 	.byte	0x04, 0x05
        /*002e*/ 	.short	(.L_378 - .L_377)
.L_377:
        /*0030*/ 	.word	0x00000100
        /*0034*/ 	.word	0x00000001
        /*0038*/ 	.word	0x00000001


	//----- nvinfo : EIATTR_CBANK_PARAM_SIZE
	.align		4
.L_378:
        /*003c*/ 	.byte	0x03, 0x19
        /*003e*/ 	.short	0x0418


	//----- nvinfo : EIATTR_PARAM_CBANK
	.align		4
        /*0040*/ 	.byte	0x04, 0x0a
        /*0042*/ 	.short	(.L_380 - .L_379)
	.align		4
.L_379:
        /*0044*/ 	.word	index@(.nv.constant0._ZN7cutlass13device_kernelIN5flash19enable_sm80_to_sm89INS1_16FlashAttnFwdSm80INS1_25CollectiveMainloopFwdSm80ILi8ELi2ELb0EN4cute5tupleIJNS5_1CILi128EEENS7_ILi64EEENS7_ILi192EEEEEELi192ENS_10bfloat16_tEfNS_4arch4Sm80ELb0ELb1ELb1ELb0ELb0ELb0ELb1ELb0EEENS1_21CollectiveEpilogueFwdINS6_IJS8_SA_S9_EEENS6_IJNS7_ILi1EEESI_SI_EEESC_SE_Li256ELb0ELb1ELb0ELb0EEENS1_19SingleTileSchedulerILb0ELb0ELb1ELi128EEEEEEEEEvNT_6ParamsE)
        /*0048*/ 	.short	0x0210
        /*004a*/ 	.short	0x0418


	//----- nvinfo : EIATTR_SW_WAR
	.align		4
.L_380:
        /*004c*/ 	.byte	0x04, 0x36
        /*004e*/ 	.short	(.L_382 - .L_381)
.L_381:
        /*0050*/ 	.word	0x00000008
.L_382:


//--------------------- .nv.info._ZN7cutlass13device_kernelIN5flash19enable_sm80_to_sm89INS1_16FlashAttnFwdSm80INS1_25CollectiveMainloopFwdSm80ILi8ELi2ELb0EN4cute5tupleIJNS5_1CILi128EEENS7_ILi64EEENS7_ILi192EEEEEELi192ENS_10bfloat16_tEfNS_4arch4Sm80ELb0ELb1ELb1ELb1ELb0ELb0ELb1ELb0EEENS1_21CollectiveEpilogueFwdINS6_IJS8_SA_S9_EEENS6_IJNS7_ILi1EEESI_SI_EEESC_SE_Li256ELb1ELb1ELb0ELb0EEENS1_19SingleTileSchedulerILb1ELb0ELb1ELi128EEEEEEEEEvNT_6ParamsE --------------------------
	.section	.nv.info._ZN7cutlass13device_kernelIN5flash19enable_sm80_to_sm89INS1_16FlashAttnFwdSm80INS1_25CollectiveMainloopFwdSm80ILi8ELi2ELb0EN4cute5tupleIJNS5_1CILi128EEENS7_ILi64EEENS7_ILi192EEEEEELi192ENS_10bfloat16_tEfNS_4arch4Sm80ELb0ELb1ELb1ELb1ELb0ELb0ELb1ELb0EEENS1_21CollectiveEpilogueFwdINS6_IJS8_SA_S9_EEENS6_IJNS7_ILi1EEESI_SI_EEESC_SE_Li256ELb1ELb1ELb0ELb0EEENS1_19SingleTileSchedulerILb1ELb0ELb1ELi128EEEEEEEEEvNT_6ParamsE,"",@"SHT_CUDA_INFO"
	.sectionflags	@""
	.align	4


	//----- nvinfo : EIATTR_CUDA_API_VERSION
	.align		4
        /*0000*/ 	.byte	0x04, 0x37
        /*0002*/ 	.short	(.L_384 - .L_383)
.L_383:
        /*0004*/ 	.word	0x00000082


	//----- nvinfo : EIATTR_KPARAM_INFO
	.align		4
.L_384:
        /*0008*/ 	.byte	0x04, 0x17
        /*000a*/ 	.short	(.L_386 - .L_385)
.L_385:
        /*000c*/ 	.word	0x00000000
        /*0010*/ 	.short	0x0000
        /*0012*/ 	.short	0x0000
        /*0014*/ 	.byte	0x00, 0xf0, 0x61, 0x10


	//----- nvinfo : EIATTR_SPARSE_MMA_MASK
	.align		4
.L_386:
        /*0018*/ 	.byte	0x03, 0x50
        /*001a*/ 	.short	0x0000


	//----- nvinfo : EIATTR_MAXREG_COUNT
	.align		4
        /*001c*/ 	.byte	0x03, 0x1b
        /*001e*/ 	.short	0x00ff


	//----- nvinfo : EIATTR_MERCURY_ISA_VERSION
	.align		4
        /*0020*/ 	.byte	0x03, 0x5f
        /*0022*/ 	.short	0x0101


	//----- nvinfo : EIATTR_EXIT_INSTR_OFFSETS
	.align		4
        /*0024*/ 	.byte	0x04, 0x1c
        /*0026*/ 	.short	(.L_388 - .L_387)


	//   ....[0]....
.L_387:
        /*0028*/ 	.word	0x00000010


	//----- nvinfo : EIATTR_MAX_THREADS
	.align		4
.L_388:
        /*002c*/ 	.byte	0x04, 0x05
        /*002e*/ 	.short	(.L_390 - .L_389)
.L_389:
        /*0030*/ 	.word	0x00000100
        /*0034*/ 	.word	0x00000001
        /*0038*/ 	.word	0x00000001


	//----- nvinfo : EIATTR_CBANK_PARAM_SIZE
	.align		4
.L_390:
        /*003c*/ 	.byte	0x03, 0x19
        /*003e*/ 	.short	0x0418


	//----- nvinfo : EIATTR_PARAM_CBANK
	.align		4
        /*0040*/ 	.byte	0x04, 0x0a
        /*0042*/ 	.short	(.L_392 - .L_391)
	.align		4
.L_391:
        /*0044*/ 	.word	index@(.nv.constant0._ZN7cutlass13device_kernelIN5flash19enable_sm80_to_sm89INS1_16FlashAttnFwdSm80INS1_25CollectiveMainloopFwdSm80ILi8ELi2ELb0EN4cute5tupleIJNS5_1CILi128EEENS7_ILi64EEENS7_ILi192EEEEEELi192ENS_10bfloat16_tEfNS_4arch4Sm80ELb0ELb1ELb1ELb1ELb0ELb0ELb1ELb0EEENS1_21CollectiveEpilogueFwdINS6_IJS8_SA_S9_EEENS6_IJNS7_ILi1EEESI_SI_EEESC_SE_Li256ELb1ELb1ELb0ELb0EEENS1_19SingleTileSchedulerILb1ELb0ELb1ELi128EEEEEEEEEvNT_6ParamsE)
        /*0048*/ 	.short	0x0210
        /*004a*/ 	.short	0x0418


	//----- nvinfo : EIATTR_SW_WAR
	.align		4
.L_392:
        /*004c*/ 	.byte	0x04, 0x36
        /*004e*/ 	.short	(.L_394 - .L_393)
.L_393:
        /*0050*/ 	.word	0x00000008
.L_394:


//--------------------- .nv.info._ZN7cutlass13device_kernelIN5flash19enable_sm80_to_sm89INS1_16FlashAttnFwdSm80INS1_25CollectiveMainloopFwdSm80ILi8ELi2ELb0EN4cute5tupleIJNS5_1CILi128EEENS7_ILi64EEENS7_ILi192EEEEEELi192ENS_10bfloat16_tEfNS_4arch4Sm80ELb0ELb1ELb1ELb1ELb0ELb1ELb1ELb0EEENS1_21CollectiveEpilogueFwdINS6_IJS8_SA_S9_EEENS6_IJNS7_ILi1EEESI_SI_EEESC_SE_Li256ELb1ELb1ELb0ELb0EEENS1_19SingleTileSchedulerILb1ELb0ELb1ELi128EEEEEEEEEvNT_6ParamsE --------------------------
	.section	.nv.info._ZN7cutlass13device_kernelIN5flash19enable_sm80_to_sm89INS1_16FlashAttnFwdSm80INS1_25CollectiveMainloopFwdSm80ILi8ELi2ELb0EN4cute5tupleIJNS5_1CILi128EEENS7_ILi64EEENS7_ILi192EEEEEELi192ENS_10bfloat16_tEfNS_4arch4Sm80ELb0ELb1ELb1ELb1ELb0ELb1ELb1ELb0EEENS1_21CollectiveEpilogueFwdINS6_IJS8_SA_S9_EEENS6_IJNS7_ILi1EEESI_SI_EEESC_SE_Li256ELb1ELb1ELb0ELb0EEENS1_19SingleTileSchedulerILb1ELb0ELb1ELi128EEEEEEEEEvNT_6ParamsE,"",@"SHT_CUDA_INFO"
	.sectionflags	@""
	.align	4


	//----- nvinfo : EIATTR_CUDA_API_VERSION
	.align		4
        /*0000*/ 	.byte	0x04, 0x37
        /*0002*/ 	.short	(.L_396 - .L_395)
.L_395:
        /*0004*/ 	.word	0x00000082


	//----- nvinfo : EIATTR_KPARAM_INFO
	.align		4
.L_396:
        /*0008*/ 	.byte	0x04, 0x17
        /*000a*/ 	.short	(.L_398 - .L_397)
.L_397:
        /*000c*/ 	.word	0x00000000
        /*0010*/ 	.short	0x0000
        /*0012*/ 	.short	0x0000
        /*0014*/ 	.byte	0x00, 0xf0, 0x61, 0x10


	//----- nvinfo : EIATTR_SPARSE_MMA_MASK
	.align		4
.L_398:
        /*0018*/ 	.byte	0x03, 0x50
        /*001a*/ 	.short	0x0000


	//----- nvinfo : EIATTR_MAXREG_COUNT
	.align		4
        /*001c*/ 	.byte	0x03, 0x1b
        /*001e*/ 	.short	0x00ff


	//----- nvinfo : EIATTR_MERCURY_ISA_VERSION
	.align		4
        /*0020*/ 	.byte	0x03, 0x5f
        /*0022*/ 	.short	0x0101


	//----- nvinfo : EIATTR_EXIT_INSTR_OFFSETS
	.align		4
        /*0024*/ 	.byte	0x04, 0x1c
        /*0026*/ 	.short	(.L_400 - .L_399)


	//   ....[0]....
.L_399:
        /*0028*/ 	.word	0x00000010


	//----- nvinfo : EIATTR_MAX_THREADS
	.align		4
.L_400:
        /*002c*/ 	.byte	0x04, 0x05
        /*002e*/ 	.short	(.L_402 - .L_401)
.L_401:
        /*0030*/ 	.word	0x00000100
        /*0034*/ 	.word	0x00000001
        /*0038*/ 	.word	0x00000001


	//----- nvinfo : EIATTR_CBANK_PARAM_SIZE
	.align		4
.L_402:
        /*003c*/ 	.byte	0x03, 0x19
        /*003e*/ 	.short	0x0418


	//----- nvinfo : EIATTR_PARAM_CBANK
	.align		4
        /*0040*/ 	.byte	0x04, 0x0a
        /*0042*/ 	.short	(.L_404 - .L_403)
	.align		4
.L_403:
        /*0044*/ 	.word	index@(.nv.constant0._ZN7cutlass13device_kernelIN5flash19enable_sm80_to_sm89INS1_16FlashAttnFwdSm80INS1_25CollectiveMainloopFwdSm80ILi8ELi2ELb0EN4cute5tupleIJNS5_1CILi128EEENS7_ILi64EEENS7_ILi192EEEEEELi192ENS_10bfloat16_tEfNS_4arch4Sm80ELb0ELb1ELb1ELb1ELb0ELb1ELb1ELb0EEENS1_21CollectiveEpilogueFwdINS6_IJS8_SA_S9_EEENS6_IJNS7_ILi1EEESI_SI_EEESC_SE_Li256ELb1ELb1ELb0ELb0EEENS1_19SingleTileSchedulerILb1ELb0ELb1ELi128EEEEEEEEEvNT_6ParamsE)
        /*0048*/ 	.short	0x0210
        /*004a*/ 	.short	0x0418


	//----- nvinfo : EIATTR_SW_WAR
	.align		4
.L_404:
        /*004c*/ 	.byte	0x04, 0x36
        /*004e*/ 	.short	(.L_406 - .L_405)
.L_405:
        /*0050*/ 	.word	0x00000008
.L_406:


//--------------------- .nv.info._ZN7cutlass13device_kernelIN5flash19enable_sm80_to_sm89INS1_16FlashAttnFwdSm80INS1_25CollectiveMainloopFwdSm80ILi8ELi2ELb1EN4cute5tupleIJNS5_1CILi128EEENS7_ILi96EEENS7_ILi192EEEEEELi192ENS_10bfloat16_tEfNS_4arch4Sm80ELb1ELb0ELb1ELb0ELb0ELb0ELb1ELb0EEENS1_21CollectiveEpilogueFwdINS6_IJS8_SA_S9_EEENS6_IJNS7_ILi1EEESI_SI_EEESC_SE_Li256ELb0ELb1ELb0ELb0EEENS1_30DynamicPersistentTileSchedulerILi256ELi256ELb0ELb1ELb0EEEEEEEEEvNT_6ParamsE --------------------------
	.section	.nv.info._ZN7cutlass13device_kernelIN5flash19enable_sm80_to_sm89INS1_16FlashAttnFwdSm80INS1_25CollectiveMainloopFwdSm80ILi8ELi2ELb1EN4cute5tupleIJNS5_1CILi128EEENS7_ILi96EEENS7_ILi192EEEEEELi192ENS_10bfloat16_tEfNS_4arch4Sm80ELb1ELb0ELb1ELb0ELb0ELb0ELb1ELb0EEENS1_21CollectiveEpilogueFwdINS6_IJS8_SA_S9_EEENS6_IJNS7_ILi1EEESI_SI_EEESC_SE_Li256ELb0ELb1ELb0ELb0EEENS1_30DynamicPersistentTileSchedulerILi256ELi256ELb0ELb1ELb0EEEEEEEEEvNT_6ParamsE,"",@"SHT_CUDA_INFO"
	.sectionflags	@""
	.align	4


	//----- nvinfo : EIATTR_CUDA_API_VERSION
	.align		4
        /*0000*/ 	.byte	0x04, 0x37
        /*0002*/ 	.short	(.L_408 - .L_407)
.L_407:
        /*0004*/ 	.word	0x00000082


	//----- nvinfo : EIATTR_KPARAM_INFO
	.align		4
.L_408:
        /*0008*/ 	.byte	0x04, 0x17
        /*000a*/ 	.short	(.L_410 - .L_409)
.L_409:
        /*000c*/ 	.word	0x00000000
        /*0010*/ 	.short	0x0000
        /*0012*/ 	.short	0x0000
        /*0014*/ 	.byte	0x00, 0xf0, 0xa1, 0x10


	//----- nvinfo : EIATTR_SPARSE_MMA_MASK
	.align		4
.L_410:
        /*0018*/ 	.byte	0x03, 0x50
        /*001a*/ 	.short	0x0000


	//----- nvinfo : EIATTR_MAXREG_COUNT
	.align		4
        /*001c*/ 	.byte	0x03, 0x1b
        /*001e*/ 	.short	0x00ff


	//----- nvinfo : EIATTR_MERCURY_ISA_VERSION
	.align		4
        /*0020*/ 	.byte	0x03, 0x5f
        /*0022*/ 	.short	0x0101


	//----- nvinfo : EIATTR_EXIT_INSTR_OFFSETS
	.align		4
        /*0024*/ 	.byte	0x04, 0x1c
        /*0026*/ 	.short	(.L_412 - .L_411)


	//   ....[0]....
.L_411:
        /*0028*/ 	.word	0x00000010


	//----- nvinfo : EIATTR_MAX_THREADS
	.align		4
.L_412:
        /*002c*/ 	.byte	0x04, 0x05
        /*002e*/ 	.short	(.L_414 - .L_413)
.L_413:
        /*0030*/ 	.word	0x00000100
        /*0034*/ 	.word	0x00000001
        /*0038*/ 	.word	0x00000001


	//----- nvinfo : EIATTR_CBANK_PARAM_SIZE
	.align		4
.L_414:
        /*003c*/ 	.byte	0x03, 0x19
        /*003e*/ 	.short	0x0428


	//----- nvinfo : EIATTR_PARAM_CBANK
	.align		4
        /*0040*/ 	.byte	0x04, 0x0a
        /*0042*/ 	.short	(.L_416 - .L_415)
	.align		4
.L_415:
        /*0044*/ 	.word	index@(.nv.constant0._ZN7cutlass13device_kernelIN5flash19enable_sm80_to_sm89INS1_16FlashAttnFwdSm80INS1_25CollectiveMainloopFwdSm80ILi8ELi2ELb1EN4cute5tupleIJNS5_1CILi128EEENS7_ILi96EEENS7_ILi192EEEEEELi192ENS_10bfloat16_tEfNS_4arch4Sm80ELb1ELb0ELb1ELb0ELb0ELb0ELb1ELb0EEENS1_21CollectiveEpilogueFwdINS6_IJS8_SA_S9_EEENS6_IJNS7_ILi1EEESI_SI_EEESC_SE_Li256ELb0ELb1ELb0ELb0EEENS1_30DynamicPersistentTileSchedulerILi256ELi256ELb0ELb1ELb0EEEEEEEEEvNT_6ParamsE)
        /*0048*/ 	.short	0x0210
        /*004a*/ 	.short	0x0428


	//----- nvinfo : EIATTR_SW_WAR
	.align		4
.L_416:
        /*004c*/ 	.byte	0x04, 0x36
        /*004e*/ 	.short	(.L_418 - .L_417)
.L_417:
        /*0050*/ 	.word	0x00000008
.L_418:


//--------------------- .nv.info._ZN7cutlass13device_kernelIN5flash19enable_sm80_to_sm89INS1_16FlashAttnFwdSm80INS1_25CollectiveMainloopFwdSm80ILi8ELi2ELb1EN4cute5tupleIJNS5_1CILi128EEENS7_ILi96EEENS7_ILi192EEEEEELi192ENS_10bfloat16_tEfNS_4arch4Sm80ELb1ELb0ELb1ELb1ELb0ELb0ELb1ELb0EEENS1_21CollectiveEpilogueFwdINS6_IJS8_SA_S9_EEENS6_IJNS7_ILi1EEESI_SI_EEESC_SE_Li256ELb1ELb1ELb0ELb0EEENS1_19SingleTileSchedulerILb1ELb0ELb1ELi128EEEEEEEEEvNT_6ParamsE --------------------------
	.section	.nv.info._ZN7cutlass13device_kernelIN5flash19enable_sm80_to_sm89INS1_16FlashAttnFwdSm80INS1_25CollectiveMainloopFwdSm80ILi8ELi2ELb1EN4cute5tupleIJNS5_1CILi128EEENS7_ILi96EEENS7_ILi192EEEEEELi192ENS_10bfloat16_tEfNS_4arch4Sm80ELb1ELb0ELb1ELb1ELb0ELb0ELb1ELb0EEENS1_21CollectiveEpilogueFwdINS6_IJS8_SA_S9_EEENS6_IJNS7_ILi1EEESI_SI_EEESC_SE_Li256ELb1ELb1ELb0ELb0EEENS1_19SingleTileSchedulerILb1ELb0ELb1ELi128EEEEEEEEEvNT_6ParamsE,"",@"SHT_CUDA_INFO"
	.sectionflags	@""
	.align	4


	//----- nvinfo : EIATTR_CUDA_API_VERSION
	.align		4
        /*0000*/ 	.byte	0x04, 0x37
        /*0002*/ 	.short	(.L_420 - .L_419)
.L_419:
        /*0004*/ 	.word	0x00000082


	//----- nvinfo : EIATTR_KPARAM_INFO
	.align		4
.L_420:
        /*0008*/ 	.byte	0x04, 0x17
        /*000a*/ 	.short	(.L_422 - .L_421)
.L_421:
        /*000c*/ 	.word	0x00000000
        /*0010*/ 	.short	0x0000
        /*0012*/ 	.short	0x0000
        /*0014*/ 	.byte	0x00, 0xf0, 0x61, 0x10


	//----- nvinfo : EIATTR_SPARSE_MMA_MASK
	.align		4
.L_422:
        /*0018*/ 	.byte	0x03, 0x50
        /*001a*/ 	.short	0x0000


	//----- nvinfo : EIATTR_MAXREG_COUNT
	.align		4
        /*001c*/ 	.byte	0x03, 0x1b
        /*001e*/ 	.short	0x00ff


	//----- nvinfo : EIATTR_MERCURY_ISA_VERSION
	.align		4
        /*0020*/ 	.byte	0x03, 0x5f
        /*0022*/ 	.short	0x0101


	//----- nvinfo : EIATTR_EXIT_INSTR_OFFSETS
	.align		4
        /*0024*/ 	.byte	0x04, 0x1c
        /*0026*/ 	.short	(.L_424 - .L_423)


	//   ....[0]....
.L_423:
        /*0028*/ 	.word	0x00000010


	//----- nvinfo : EIATTR_MAX_THREADS
	.align		4
.L_424:
        /*002c*/ 	.byte	0x04, 0x05
        /*002e*/ 	.short	(.L_426 - .L_425)
.L_425:
        /*0030*/ 	.word	0x00000100
        /*0034*/ 	.word	0x00000001
        /*0038*/ 	.word	0x00000001


	//----- nvinfo : EIATTR_CBANK_PARAM_SIZE
	.align		4
.L_426:
        /*003c*/ 	.byte	0x03, 0x19
        /*003e*/ 	.short	0x0418


	//----- nvinfo : EIATTR_PARAM_CBANK
	.align		4
        /*0040*/ 	.byte	0x04, 0x0a
        /*0042*/ 	.short	(.L_428 - .L_427)
	.align		4
.L_427:
        /*0044*/ 	.word	index@(.nv.constant0._ZN7cutlass13device_kernelIN5flash19enable_sm80_to_sm89INS1_16FlashAttnFwdSm80INS1_25CollectiveMainloopFwdSm80ILi8ELi2ELb1EN4cute5tupleIJNS5_1CILi128EEENS7_ILi96EEENS7_ILi192EEEEEELi192ENS_10bfloat16_tEfNS_4arch4Sm80ELb1ELb0ELb1ELb1ELb0ELb0ELb1ELb0EEENS1_21CollectiveEpilogueFwdINS6_IJS8_SA_S9_EEENS6_IJNS7_ILi1EEESI_SI_EEESC_SE_Li256ELb1ELb1ELb0ELb0EEENS1_19SingleTileSchedulerILb1ELb0ELb1ELi128EEEEEEEEEvNT_6ParamsE)
        /*0048*/ 	.short	0x0210
        /*004a*/ 	.short	0x0418


	//----- nvinfo : EIATTR_SW_WAR
	.align		4
.L_428:
        /*004c*/ 	.byte	0x04, 0x36
        /*004e*/ 	.short	(.L_430 - .L_429)
.L_429:
        /*0050*/ 	.word	0x00000008
.L_430:


//--------------------- .nv.info._ZN7cutlass13device_kernelIN5flash19enable_sm80_to_sm89INS1_16FlashAttnFwdSm80INS1_25CollectiveMainloopFwdSm80ILi8ELi2ELb0EN4cute5tupleIJNS5_1CILi128EEENS7_ILi64EEENS7_ILi192EEEEEELi192ENS_10bfloat16_tEfNS_4arch4Sm80ELb1ELb0ELb1ELb1ELb0ELb1ELb1ELb0EEENS1_21CollectiveEpilogueFwdINS6_IJS8_SA_S9_EEENS6_IJNS7_ILi1EEESI_SI_EEESC_SE_Li256ELb1ELb1ELb0ELb0EEENS1_19SingleTileSchedulerILb1ELb0ELb1ELi128EEEEEEEEEvNT_6ParamsE --------------------------
	.section	.nv.info._ZN7cutlass13device_kernelIN5flash19enable_sm80_to_sm89INS1_16FlashAttnFwdSm80INS1_25CollectiveMainloopFwdSm80ILi8ELi2ELb0EN4cute5tupleIJNS5_1CILi128EEENS7_ILi64EEENS7_ILi192EEEEEELi192ENS_10bfloat16_tEfNS_4arch4Sm80ELb1ELb0ELb1ELb1ELb0ELb1ELb1ELb0EEENS1_21CollectiveEpilogueFwdINS6_IJS8_SA_S9_EEENS6_IJNS7_ILi1EEESI_SI_EEESC_SE_Li256ELb1ELb1ELb0ELb0EEENS1_19SingleTileSchedulerILb1ELb0ELb1ELi128EEEEEEEEEvNT_6ParamsE,"",@"SHT_CUDA_INFO"
	.sectionflags	@""
	.align	4


	//----- nvinfo : EIATTR_CUDA_API_VERSION
	.align		4
        /*0000*/ 	.byte	0x04, 0x37
        /*0002*/ 	.short	(.L_432 - .L_431)
.L_431:
        /*0004*/ 	.word	0x00000082


	//----- nvinfo : EIATTR_KPARAM_INFO
	.align		4
.L_432:
        /*0008*/ 	.byte	0x04, 0x17
        /*000a*/ 	.short	(.L_434 - .L_433)
.L_433:
        /*000c*/ 	.word	0x00000000
        /*0010*/ 	.short	0x0000
        /*0012*/ 	.short	0x0000
        /*0014*/ 	.byte	0x00, 0xf0, 0x61, 0x10


	//----- nvinfo : EIATTR_SPARSE_MMA_MASK
	.align		4
.L_434:
        /*0018*/ 	.byte	0x03, 0x50
        /*001a*/ 	.short	0x0000


	//----- nvinfo : EIATTR_MAXREG_COUNT
	.align		4
        /*001c*/ 	.byte	0x03, 0x1b
        /*001e*/ 	.short	0x00ff


	//----- nvinfo : EIATTR_MERCURY_ISA_VERSION
	.align		4
        /*0020*/ 	.byte	0x03, 0x5f
        /*0022*/ 	.short	0x0101


	//----- nvinfo : EIATTR_EXIT_INSTR_OFFSETS
	.align		4
        /*0024*/ 	.byte	0x04, 0x1c
        /*0026*/ 	.short	(.L_436 - .L_435)


	//   ....[0]....
.L_435:
        /*0028*/ 	.word	0x00000010


	//----- nvinfo : EIATTR_MAX_THREADS
	.align		4
.L_436:
        /*002c*/ 	.byte	0x04, 0x05
        /*002e*/ 	.short	(.L_438 - .L_437)
.L_437:
        /*0030*/ 	.word	0x00000100
        /*0034*/ 	.word	0x00000001
        /*0038*/ 	.word	0x00000001


	//----- nvinfo : EIATTR_CBANK_PARAM_SIZE
	.align		4
.L_438:
        /*003c*/ 	.byte	0x03, 0x19
        /*003e*/ 	.short	0x0418


	//----- nvinfo : EIATTR_PARAM_CBANK
	.align		4
        /*0040*/ 	.byte	0x04, 0x0a
        /*0042*/ 	.short	(.L_440 - .L_439)
	.align		4
.L_439:
        /*0044*/ 	.word	index@(.nv.constant0._ZN7cutlass13device_kernelIN5flash19enable_sm80_to_sm89INS1_16FlashAttnFwdSm80INS1_25CollectiveMainloopFwdSm80ILi8ELi2ELb0EN4cute5tupleIJNS5_1CILi128EEENS7_ILi64EEENS7_ILi192EEEEEELi192ENS_10bfloat16_tEfNS_4arch4Sm80ELb1ELb0ELb1ELb1ELb0ELb1ELb1ELb0EEENS1_21CollectiveEpilogueFwdINS6_IJS8_SA_S9_EEENS6_IJNS7_ILi1EEESI_SI_EEESC_SE_Li256ELb1ELb1ELb0ELb0EEENS1_19SingleTileSchedulerILb1ELb0ELb1ELi128EEEEEEEEEvNT_6ParamsE)
        /*0048*/ 	.short	0x0210
        /*004a*/ 	.short	0x0418


	//----- nvinfo : EIATTR_SW_WAR
	.align		4
.L_440:
        /*004c*/ 	.byte	0x04, 0x36
        /*004e*/ 	.short	(.L_442 - .L_441)
.L_441:
        /*0050*/ 	.word	0x00000008
.L_442:


//--------------------- .nv.info._ZN7cutlass13device_kernelIN5flash19enable_sm80_to_sm89INS1_16FlashAttnFwdSm80INS1_25CollectiveMainloopFwdSm80ILi8ELi1ELb1EN4cute5tupleIJNS5_1CILi128EEENS7_ILi96EEENS7_ILi192EEEEEELi192ENS_10bfloat16_tEfNS_4arch4Sm80ELb0ELb0ELb0ELb0ELb0ELb0ELb1ELb0EEENS1_21CollectiveEpilogueFwdINS6_IJS8_SA_S9_EEENS6_IJNS7_ILi1EEESI_SI_EEESC_SE_Li256ELb0ELb1ELb0ELb0EEENS1_19SingleTileSchedulerILb0ELb0ELb1ELi128EEEEEEEEEvNT_6ParamsE --------------------------
	.section	.nv.info._ZN7cutlass13device_kernelIN5flash19enable_sm80_to_sm89INS1_16FlashAttnFwdSm80INS1_25CollectiveMainloopFwdSm80ILi8ELi1ELb1EN4cute5tupleIJNS5_1CILi128EEENS7_ILi96EEENS7_ILi192EEEEEELi192ENS_10bfloat16_tEfNS_4arch4Sm80ELb0ELb0ELb0ELb0ELb0ELb0ELb1ELb0EEENS1_21CollectiveEpilogueFwdINS6_IJS8_SA_S9_EEENS6_IJNS7_ILi1EEESI_SI_EEESC_SE_Li256ELb0ELb1ELb0ELb0EEENS1_19SingleTileSchedulerILb0ELb0ELb1ELi128EEEEEEEEEvNT_6ParamsE,"",@"SHT_CUDA_INFO"
	.sectionflags	@""
	.align	4


	//----- nvinfo : EIATTR_CUDA_API_VERSION
	.align		4
        /*0000*/ 	.byte	0x04, 0x37
        /*0002*/ 	.short	(.L_444 - .L_443)
.L_443:
        /*0004*/ 	.word	0x00000082


	//----- nvinfo : EIATTR_KPARAM_INFO
	.align		4
.L_444:
        /*0008*/ 	.byte	0x04, 0x17
        /*000a*/ 	.short	(.L_446 - .L_445)
.L_445:
        /*000c*/ 	.word	0x00000000
        /*0010*/ 	.short	0x0000
        /*0012*/ 	.short	0x0000
        /*0014*/ 	.byte	0x00, 0xf0, 0x61, 0x10


	//----- nvinfo : EIATTR_SPARSE_MMA_MASK
	.align		4
.L_446:
        /*0018*/ 	.byte	0x03, 0x50
        /*001a*/ 	.short	0x0000


	//----- nvinfo : EIATTR_MAXREG_COUNT
	.align		4
        /*001c*/ 	.byte	0x03, 0x1b
        /*001e*/ 	.short	0x00ff


	//----- nvinfo : EIATTR_MERCURY_ISA_VERSION
	.align		4
        /*0020*/ 	.byte	0x03, 0x5f
        /*0022*/ 	.short	0x0101


	//----- nvinfo : EIATTR_EXIT_INSTR_OFFSETS
	.align		4
        /*0024*/ 	.byte	0x04, 0x1c
        /*0026*/ 	.short	(.L_448 - .L_447)


	//   ....[0]....
.L_447:
        /*0028*/ 	.word	0x00000010


	//----- nvinfo : EIATTR_MAX_THREADS
	.align		4
.L_448:
        /*002c*/ 	.byte	0x04, 0x05
        /*002e*/ 	.short	(.L_450 - .L_449)
.L_449:
        /*0030*/ 	.word	0x00000100
        /*0034*/ 	.word	0x00000001
        /*0038*/ 	.word	0x00000001


	//----- nvinfo : EIATTR_CBANK_PARAM_SIZE
	.align		4
.L_450:
        /*003c*/ 	.byte	0x03, 0x19
        /*003e*/ 	.short	0x0418


	//----- nvinfo : EIATTR_PARAM_CBANK
	.align		4
        /*0040*/ 	.byte	0x04, 0x0a
        /*0042*/ 	.short	(.L_452 - .L_451)
	.align		4
.L_451:
        /*0044*/ 	.word	index@(.nv.constant0._ZN7cutlass13device_kernelIN5flash19enable_sm80_to_sm89INS1_16FlashAttnFwdSm80INS1_25CollectiveMainloopFwdSm80ILi8ELi1ELb1EN4cute5tupleIJNS5_1CILi128EEENS7_ILi96EEENS7_ILi192EEEEEELi192ENS_10bfloat16_tEfNS_4arch4Sm80ELb0ELb0ELb0ELb0ELb0ELb0ELb1ELb0EEENS1_21CollectiveEpilogueFwdINS6_IJS8_SA_S9_EEENS6_IJNS7_ILi1EEESI_SI_EEESC_SE_Li256ELb0ELb1ELb0ELb0EEENS1_19SingleTileSchedulerILb0ELb0ELb1ELi128EEEEEEEEEvNT_6ParamsE)
        /*0048*/ 	.short	0x0210
        /*004a*/ 	.short	0x0418


	//----- nvinfo : EIATTR_SW_WAR
	.align		4
.L_452:
        /*004c*/ 	.byte	0x04, 0x36
        /*004e*/ 	.short	(.L_454 - .L_453)
.L_453:
        /*0050*/ 	.word	0x00000008
.L_454:


//--------------------- .nv.info._ZN7cutlass13device_kernelIN5flash19enable_sm80_to_sm89INS1_16FlashAttnFwdSm80INS1_25CollectiveMainloopFwdSm80ILi8ELi1ELb1EN4cute5tupleIJNS5_1CILi128EEENS7_ILi96EEENS7_ILi192EEEEEELi192ENS_10bfloat16_tEfNS_4arch4Sm80ELb0ELb0ELb0ELb1ELb0ELb0ELb1ELb0EEENS1_21CollectiveEpilogueFwdINS6_IJS8_SA_S9_EEENS6_IJNS7_ILi1EEESI_SI_EEESC_SE_Li256ELb1ELb1ELb0ELb0EEENS1_19SingleTileSchedulerILb1ELb0ELb1ELi128EEEEEEEEEvNT_6ParamsE --------------------------
	.section	.nv.info._ZN7cutlass13device_kernelIN5flash19enable_sm80_to_sm89INS1_16FlashAttnFwdSm80INS1_25CollectiveMainloopFwdSm80ILi8ELi1ELb1EN4cute5tupleIJNS5_1CILi128EEENS7_ILi96EEENS7_ILi192EEEEEELi192ENS_10bfloat16_tEfNS_4arch4Sm80ELb0ELb0ELb0ELb1ELb0ELb0ELb1ELb0EEENS1_21CollectiveEpilogueFwdINS6_IJS8_SA_S9_EEENS6_IJNS7_ILi1EEESI_SI_EEESC_SE_Li256ELb1ELb1ELb0ELb0EEENS1_19SingleTileSchedulerILb1ELb0ELb1ELi128EEEEEEEEEvNT_6ParamsE,"",@"SHT_CUDA_INFO"
	.sectionflags	@""
	.align	4


	//----- nvinfo : EIATTR_CUDA_API_VERSION
	.align		4
        /*0000*/ 	.byte	0x04, 0x37
        /*0002*/ 	.short	(.L_456 - .L_455)
.L_455:
        /*0004*/ 	.word	0x00000082


	//----- nvinfo : EIATTR_KPARAM_INFO
	.align		4
.L_456:
        /*0008*/ 	.byte	0x04, 0x17
        /*000a*/ 	.short	(.L_458 - .L_457)
.L_457:
        /*000c*/ 	.word	0x00000000
        /*0010*/ 	.short	0x0000
        /*0012*/ 	.short	0x0000
        /*0014*/ 	.byte	0x00, 0xf0, 0x61, 0x10


	//----- nvinfo : EIATTR_SPARSE_MMA_MASK
	.align		4
.L_458:
        /*0018*/ 	.byte	0x03, 0x50
        /*001a*/ 	.short	0x0000


	//----- nvinfo : EIATTR_MAXREG_COUNT
	.align		4
        /*001c*/ 	.byte	0x03, 0x1b
        /*001e*/ 	.short	0x00ff


	//----- nvinfo : EIATTR_MERCURY_ISA_VERSION
	.align		4
        /*0020*/ 	.byte	0x03, 0x5f
        /*0022*/ 	.short	0x0101


	//----- nvinfo : EIATTR_EXIT_INSTR_OFFSETS
	.align		4
        /*0024*/ 	.byte	0x04, 0x1c
        /*0026*/ 	.short	(.L_460 - .L_459)


	//   ....[0]....
.L_459:
        /*0028*/ 	.word	0x00000010


	//----- nvinfo : EIATTR_MAX_THREADS
	.align		4
.L_460:
        /*002c*/ 	.byte	0x04, 0x05
        /*002e*/ 	.short	(.L_462 - .L_461)
.L_461:
        /*0030*/ 	.word	0x00000100
        /*0034*/ 	.word	0x00000001
        /*0038*/ 	.word	0x00000001


	//----- nvinfo : EIATTR_CBANK_PARAM_SIZE
	.align		4
.L_462:
        /*003c*/ 	.byte	0x03, 0x19
        /*003e*/ 	.short	0x0418


	//----- nvinfo : EIATTR_PARAM_CBANK
	.align		4
        /*0040*/ 	.byte	0x04, 0x0a
        /*0042*/ 	.short	(.L_464 - .L_463)
	.align		4
.L_463:
        /*0044*/ 	.word	index@(.nv.constant0._ZN7cutlass13device_kernelIN5flash19enable_sm80_to_sm89INS1_16FlashAttnFwdSm80INS1_25CollectiveMainloopFwdSm80ILi8ELi1ELb1EN4cute5tupleIJNS5_1CILi128EEENS7_ILi96EEENS7_ILi192EEEEEELi192ENS_10bfloat16_tEfNS_4arch4Sm80ELb0ELb0ELb0ELb1ELb0ELb0ELb1ELb0EEENS1_21CollectiveEpilogueFwdINS6_IJS8_SA_S9_EEENS6_IJNS7_ILi1EEESI_SI_EEESC_SE_Li256ELb1ELb1ELb0ELb0EEENS1_19SingleTileSchedulerILb1ELb0ELb1ELi128EEEEEEEEEvNT_6ParamsE)
        /*0048*/ 	.short	0x0210
        /*004a*/ 	.short	0x0418


	//----- nvinfo : EIATTR_SW_WAR
	.align		4
.L_464:
        /*004c*/ 	.byte	0x04, 0x36
        /*004e*/ 	.short	(.L_466 - .L_465)
.L_465:
        /*0050*/ 	.word	0x00000008
.L_466:


//--------------------- .nv.info._ZN7cutlass13device_kernelIN5flash19enable_sm80_to_sm89INS1_16FlashAttnFwdSm80INS1_25CollectiveMainloopFwdSm80ILi8ELi1ELb0EN4cute5tupleIJNS5_1CILi128EEENS7_ILi64EEENS7_ILi192EEEEEELi192ENS_10bfloat16_tEfNS_4arch4Sm80ELb0ELb0ELb0ELb1ELb0ELb1ELb1ELb0EEENS1_21CollectiveEpilogueFwdINS6_IJS8_SA_S9_EEENS6_IJNS7_ILi1EEESI_SI_EEESC_SE_Li256ELb1ELb1ELb0ELb0EEENS1_19SingleTileSchedulerILb1ELb0ELb1ELi128EEEEEEEEEvNT_6ParamsE --------------------------
	.section	.nv.info._ZN7cutlass13device_kernelIN5flash19enable_sm80_to_sm89INS1_16FlashAttnFwdSm80INS1_25CollectiveMainloopFwdSm80ILi8ELi1ELb0EN4cute5tupleIJNS5_1CILi128EEENS7_ILi64EEENS7_ILi192EEEEEELi192ENS_10bfloat16_tEfNS_4arch4Sm80ELb0ELb0ELb0ELb1ELb0ELb1ELb1ELb0EEENS1_21CollectiveEpilogueFwdINS6_IJS8_SA_S9_EEENS6_IJNS7_ILi1EEESI_SI_EEESC_SE_Li256ELb1ELb1ELb0ELb0EEENS1_19SingleTileSchedulerILb1ELb0ELb1ELi128EEEEEEEEEvNT_6ParamsE,"",@"SHT_CUDA_INFO"
	.sectionflags	@""
	.align	4


	//----- nvinfo : EIATTR_CUDA_API_VERSION
	.align		4
        /*0000*/ 	.byte	0x04, 0x37
        /*0002*/ 	.short	(.L_468 - .L_467)
.L_467:
        /*0004*/ 	.word	0x00000082


	//----- nvinfo : EIATTR_KPARAM_INFO
	.align		4
.L_468:
        /*0008*/ 	.byte	0x04, 0x17
        /*000a*/ 	.short	(.L_470 - .L_469)
.L_469:
        /*000c*/ 	.word	0x00000000
        /*0010*/ 	.short	0x0000
        /*0012*/ 	.short	0x0000
        /*0014*/ 	.byte	0x00, 0xf0, 0x61, 0x10


	//----- nvinfo : EIATTR_SPARSE_MMA_MASK
	.align		4
.L_470:
        /*0018*/ 	.byte	0x03, 0x50
        /*001a*/ 	.short	0x0000


	//----- nvinfo : EIATTR_MAXREG_COUNT
	.align		4
        /*001c*/ 	.byte	0x03, 0x1b
        /*001e*/ 	.short	0x00ff


	//----- nvinfo : EIATTR_MERCURY_ISA_VERSION
	.align		4
        /*0020*/ 	.byte	0x03, 0x5f
        /*0022*/ 	.short	0x0101


	//----- nvinfo : EIATTR_EXIT_INSTR_OFFSETS
	.align		4
        /*0024*/ 	.byte	0x04, 0x1c
        /*0026*/ 	.short	(.L_472 - .L_471)


	//   ....[0]....
.L_471:
        /*0028*/ 	.word	0x00000010


	//----- nvinfo : EIATTR_MAX_THREADS
	.align		4
.L_472:
        /*002c*/ 	.byte	0x04, 0x05
        /*002e*/ 	.short	(.L_474 - .L_473)
.L_473:
        /*0030*/ 	.word	0x00000100
        /*0034*/ 	.word	0x00000001
        /*0038*/ 	.word	0x00000001


	//----- nvinfo : EIATTR_CBANK_PARAM_SIZE
	.align		4
.L_474:
        /*003c*/ 	.byte	0x03, 0x19
        /*003e*/ 	.short	0x0418


	//----- nvinfo : EIATTR_PARAM_CBANK
	.align		4
        /*0040*/ 	.byte	0x04, 0x0a
        /*0042*/ 	.short	(.L_476 - .L_475)
	.align		4
.L_475:
        /*0044*/ 	.word	index@(.nv.constant0._ZN7cutlass13device_kernelIN5flash19enable_sm80_to_sm89INS1_16FlashAttnFwdSm80INS1_25CollectiveMainloopFwdSm80ILi8ELi1ELb0EN4cute5tupleIJNS5_1CILi128EEENS7_ILi64EEENS7_ILi192EEEEEELi192ENS_10bfloat16_tEfNS_4arch4Sm80ELb0ELb0ELb0ELb1ELb0ELb1ELb1ELb0EEENS1_21CollectiveEpilogueFwdINS6_IJS8_SA_S9_EEENS6_IJNS7_ILi1EEESI_SI_EEESC_SE_Li256ELb1ELb1ELb0ELb0EEENS1_19SingleTileSchedulerILb1ELb0ELb1ELi128EEEEEEEEEvNT_6ParamsE)
        /*0048*/ 	.short	0x0210
        /*004a*/ 	.short	0x0418


	//----- nvinfo : EIATTR_SW_WAR
	.align		4
.L_476:
        /*004c*/ 	.byte	0x04, 0x36
        /*004e*/ 	.short	(.L_478 - .L_477)
.L_477:
        /*0050*/ 	.word	0x00000008
.L_478:


//--------------------- .nv.info._ZN7cutlass13device_kernelIN5flash19enable_sm80_to_sm89INS1_16FlashAttnFwdSm80INS1_25CollectiveMainloopFwdSm80ILi8ELi1ELb0EN4cute5tupleIJNS5_1CILi128EEENS7_ILi64EEENS7_ILi192EEEEEELi192ENS_10bfloat16_tEfNS_4arch4Sm80ELb0ELb1ELb0ELb0ELb0ELb0ELb1ELb0EEENS1_21CollectiveEpilogueFwdINS6_IJS8_SA_S9_EEENS6_IJNS7_ILi1EEESI_SI_EEESC_SE_Li256ELb0ELb1ELb0ELb0EEENS1_19SingleTileSchedulerILb0ELb0ELb1ELi128EEEEEEEEEvNT_6ParamsE --------------------------
	.section	.nv.info._ZN7cutlass13device_kernelIN5flash19enable_sm80_to_sm89INS1_16FlashAttnFwdSm80INS1_25CollectiveMainloopFwdSm80ILi8ELi1ELb0EN4cute5tupleIJNS5_1CILi128EEENS7_ILi64EEENS7_ILi192EEEEEELi192ENS_10bfloat16_tEfNS_4arch4Sm80ELb0ELb1ELb0ELb0ELb0ELb0ELb1ELb0EEENS1_21CollectiveEpilogueFwdINS6_IJS8_SA_S9_EEENS6_IJNS7_ILi1EEESI_SI_EEESC_SE_Li256ELb0ELb1ELb0ELb0EEENS1_19SingleTileSchedulerILb0ELb0ELb1ELi128EEEEEEEEEvNT_6ParamsE,"",@"SHT_CUDA_INFO"
	.sectionflags	@""
	.align	4


	//----- nvinfo : EIATTR_CUDA_API_VERSION
	.align		4
        /*0000*/ 	.byte	0x04, 0x37
        /*0002*/ 	.short	(.L_480 - .L_479)
.L_479:
        /*0004*/ 	.word	0x00000082


	//----- nvinfo : EIATTR_KPARAM_INFO
	.align		4
.L_480:
        /*0008*/ 	.byte	0x04, 0x17
        /*000a*/ 	.short	(.L_482 - .L_481)
.L_481:
        /*000c*/ 	.word	0x00000000
        /*0010*/ 	.short	0x0000
        /*0012*/ 	.short	0x0000
        /*0014*/ 	.byte	0x00, 0xf0, 0x61, 0x10


	//----- nvinfo : EIATTR_SPARSE_MMA_MASK
	.align		4
.L_482:
        /*0018*/ 	.byte	0x03, 0x50
        /*001a*/ 	.short	0x0000


	//----- nvinfo : EIATTR_MAXREG_COUNT
	.align		4
        /*001c*/ 	.byte	0x03, 0x1b
        /*001e*/ 	.short	0x00ff


	//----- nvinfo : EIATTR_MERCURY_ISA_VERSION
	.align		4
        /*0020*/ 	.byte	0x03, 0x5f
        /*0022*/ 	.short	0x0101


	//----- nvinfo : EIATTR_EXIT_INSTR_OFFSETS
	.align		4
        /*0024*/ 	.byte	0x04, 0x1c
        /*0026*/ 	.short	(.L_484 - .L_483)


	//   ....[0]....
.L_483:
        /*0028*/ 	.word	0x00000010


	//----- nvinfo : EIATTR_MAX_THREADS
	.align		4
.L_484:
        /*002c*/ 	.byte	0x04, 0x05
        /*002e*/ 	.short	(.L_486 - .L_485)
.L_485:
        /*0030*/ 	.word	0x00000100
        /*0034*/ 	.word	0x00000001
        /*0038*/ 	.word	0x00000001


	//----- nvinfo : EIATTR_CBANK_PARAM_SIZE
	.align		4
.L_486:
        /*003c*/ 	.byte	0x03, 0x19
        /*003e*/ 	.short	0x0418


	//----- nvinfo : EIATTR_PARAM_CBANK
	.align		4
        /*0040*/ 	.byte	0x04, 0x0a
        /*0042*/ 	.short	(.L_488 - .L_487)
	.align		4
.L_487:
        /*0044*/ 	.word	index@(.nv.constant0._ZN7cutlass13device_kernelIN5flash19enable_sm80_to_sm89INS1_16FlashAttnFwdSm80INS1_25CollectiveMainloopFwdSm80ILi8ELi1ELb0EN4cute5tupleIJNS5_1CILi128EEENS7_ILi64EEENS7_ILi192EEEEEELi192ENS_10bfloat16_tEfNS_4arch4Sm80ELb0ELb1ELb0ELb0ELb0ELb0ELb1ELb0EEENS1_21CollectiveEpilogueFwdINS6_IJS8_SA_S9_EEENS6_IJNS7_ILi1EEESI_SI_EEESC_SE_Li256ELb0ELb1ELb0ELb0EEENS1_19SingleTileSchedulerILb0ELb0ELb1ELi128EEEEEEEEEvNT_6ParamsE)
        /*0048*/ 	.short	0x0210
        /*004a*/ 	.short	0x0418


	//----- nvinfo : EIATTR_SW_WAR
	.align		4
.L_488:
        /*004c*/ 	.byte	0x04, 0x36
        /*004e*/ 	.short	(.L_490 - .L_489)
.L_489:
        /*0050*/ 	.word	0x00000008
.L_490:


//--------------------- .nv.info._ZN7cutlass13device_kernelIN5flash19enable_sm80_to_sm89INS1_16FlashAttnFwdSm80INS1_25CollectiveMainloopFwdSm80ILi8ELi1ELb0EN4cute5tupleIJNS5_1CILi128EEENS7_ILi64EEENS7_ILi192EEEEEELi192ENS_10bfloat16_tEfNS_4arch4Sm80ELb0ELb1ELb0ELb1ELb0ELb0ELb1ELb0EEENS1_21CollectiveEpilogueFwdINS6_IJS8_SA_S9_EEENS6_IJNS7_ILi1EEESI_SI_EEESC_SE_Li256ELb1ELb1ELb0ELb0EEENS1_19SingleTileSchedulerILb1ELb0ELb1ELi128EEEEEEEEEvNT_6ParamsE --------------------------
	.section	.nv.info._ZN7cutlass13device_kernelIN5flash19enable_sm80_to_sm89INS1_16FlashAttnFwdSm80INS1_25CollectiveMainloopFwdSm80ILi8ELi1ELb0EN4cute5tupleIJNS5_1CILi128EEENS7_ILi64EEENS7_ILi192EEEEEELi192ENS_10bfloat16_tEfNS_4arch4Sm80ELb0ELb1ELb0ELb1ELb0ELb0ELb1ELb0EEENS1_21CollectiveEpilogueFwdINS6_IJS8_SA_S9_EEENS6_IJNS7_ILi1EEESI_SI_EEESC_SE_Li256ELb1ELb1ELb0ELb0EEENS1_19SingleTileSchedulerILb1ELb0ELb1ELi128EEEEEEEEEvNT_6ParamsE,"",@"SHT_CUDA_INFO"
	.sectionflags	@""
	.align	4


	//----- nvinfo : EIATTR_CUDA_API_VERSION
	.align		4
        /*0000*/ 	.byte	0x04, 0x37
        /*0002*/ 	.short	(.L_492 - .L_491)
.L_491:
        /*0004*/ 	.word	0x00000082


	//----- nvinfo : EIATTR_KPARAM_INFO
	.align		4
.L_492:
        /*0008*/ 	.byte	0x04, 0x17
        /*000a*/ 	.short	(.L_494 - .L_493)
.L_493:
        /*000c*/ 	.word	0x00000000
        /*0010*/ 	.short	0x0000
        /*0012*/ 	.short	0x0000
        /*0014*/ 	.byte	0x00, 0xf0, 0x61, 0x10


	//----- nvinfo : EIATTR_SPARSE_MMA_MASK
	.align		4
.L_494:
        /*0018*/ 	.byte	0x03, 0x50
        /*001a*/ 	.short	0x0000


	//----- nvinfo : EIATTR_MAXREG_COUNT
	.align		4
        /*001c*/ 	.byte	0x03, 0x1b
        /*001e*/ 	.short	0x00ff


	//----- nvinfo : EIATTR_MERCURY_ISA_VERSION
	.align		4
        /*0020*/ 	.byte	0x03, 0x5f
        /*0022*/ 	.short	0x0101


	//----- nvinfo : EIATTR_EXIT_INSTR_OFFSETS
	.align		4
        /*0024*/ 	.byte	0x04, 0x1c
        /*0026*/ 	.short	(.L_496 - .L_495)


	//   ....[0]....
.L_495:
        /*0028*/ 	.word	0x00000010


	//----- nvinfo : EIATTR_MAX_THREADS
	.align		4
.L_496:
        /*002c*/ 	.byte	0x04, 0x05
        /*002e*/ 	.short	(.L_498 - .L_497)
.L_497:
        /*0030*/ 	.word	0x00000100
        /*0034*/ 	.word	0x00000001
        /*0038*/ 	.word	0x00000001


	//----- nvinfo : EIATTR_CBANK_PARAM_SIZE
	.align		4
.L_498:
        /*003c*/ 	.byte	0x03, 0x19
        /*003e*/ 	.short	0x0418


	//----- nvinfo : EIATTR_PARAM_CBANK
	.align		4
        /*0040*/ 	.byte	0x04, 0x0a
        /*0042*/ 	.short	(.L_500 - .L_499)
	.align		4
.L_499:
        /*0044*/ 	.word	index@(.nv.constant0._ZN7cutlass13device_kernelIN5flash19enable_sm80_to_sm89INS1_16FlashAttnFwdSm80INS1_25CollectiveMainloopFwdSm80ILi8ELi1ELb0EN4cute5tupleIJNS5_1CILi128EEENS7_ILi64EEENS7_ILi192EEEEEELi192ENS_10bfloat16_tEfNS_4arch4Sm80ELb0ELb1ELb0ELb1ELb0ELb0ELb1ELb0EEENS1_21CollectiveEpilogueFwdINS6_IJS8_SA_S9_EEENS6_IJNS7_ILi1EEESI_SI_EEESC_SE_Li256ELb1ELb1ELb0ELb0EEENS1_19SingleTileSchedulerILb1ELb0ELb1ELi128EEEEEEEEEvNT_6ParamsE)
        /*0048*/ 	.short	0x0210
        /*004a*/ 	.short	0x0418


	//----- nvinfo : EIATTR_SW_WAR
	.align		4
.L_500:
        /*004c*/ 	.byte	0x04, 0x36
        /*004e*/ 	.short	(.L_502 - .L_501)
.L_501:
        /*0050*/ 	.word	0x00000008
.L_502:


//--------------------- .nv.info._ZN7cutlass13device_kernelIN5flash19enable_sm80_to_sm89INS1_16FlashAttnFwdSm80INS1_25CollectiveMainloopFwdSm80ILi8ELi1ELb0EN4cute5tupleIJNS5_1CILi128EEENS7_ILi64EEENS7_ILi192EEEEEELi192ENS_10bfloat16_tEfNS_4arch4Sm80ELb0ELb1ELb0ELb1ELb0ELb1ELb1ELb0EEENS1_21CollectiveEpilogueFwdINS6_IJS8_SA_S9_EEENS6_IJNS7_ILi1EEESI_SI_EEESC_SE_Li256ELb1ELb1ELb0ELb0EEENS1_19SingleTileSchedulerILb1ELb0ELb1ELi128EEEEEEEEEvNT_6ParamsE --------------------------
	.section	.nv.info._ZN7cutlass13device_kernelIN5flash19enable_sm80_to_sm89INS1_16FlashAttnFwdSm80INS1_25CollectiveMainloopFwdSm80ILi8ELi1ELb0EN4cute5tupleIJNS5_1CILi128EEENS7_ILi64EEENS7_ILi192EEEEEELi192ENS_10bfloat16_tEfNS_4arch4Sm80ELb0ELb1ELb0ELb1ELb0ELb1ELb1ELb0EEENS1_21CollectiveEpilogueFwdINS6_IJS8_SA_S9_EEENS6_IJNS7_ILi1EEESI_SI_EEESC_SE_Li256ELb1ELb1ELb0ELb0EEENS1_19SingleTileSchedulerILb1ELb0ELb1ELi128EEEEEEEEEvNT_6ParamsE,"",@"SHT_CUDA_INFO"
	.sectionflags	@""
	.align	4


	//----- nvinfo : EIATTR_CUDA_API_VERSION
	.align		4
        /*0000*/ 	.byte	0x04, 0x37
        /*0002*/ 	.short	(.L_504 - .L_503)
.L_503:
        /*0004*/ 	.word	0x00000082


	//----- nvinfo : EIATTR_KPARAM_INFO
	.align		4
.L_504:
        /*0008*/ 	.byte	0x04, 0x17
        /*000a*/ 	.short	(.L_506 - .L_505)
.L_505:
        /*000c*/ 	.word	0x00000000
        /*0010*/ 	.short	0x0000
        /*0012*/ 	.short	0x0000
        /*0014*/ 	.byte	0x00, 0xf0, 0x61, 0x10


	//----- nvinfo : EIATTR_SPARSE_MMA_MASK
	.align		4
.L_506:
        /*0018*/ 	.byte	0x03, 0x50
        /*001a*/ 	.short	0x0000


	//----- nvinfo : EIATTR_MAXREG_COUNT
	.align		4
        /*001c*/ 	.byte	0x03, 0x1b
        /*001e*/ 	.short	0x00ff


	//----- nvinfo : EIATTR_MERCURY_ISA_VERSION
	.align		4
        /*0020*/ 	.byte	0x03, 0x5f
        /*0022*/ 	.short	0x0101


	//----- nvinfo : EIATTR_EXIT_INSTR_OFFSETS
	.align		4
        /*0024*/ 	.byte	0x04, 0x1c
        /*0026*/ 	.short	(.L_508 - .L_507)


	//   ....[0]....
.L_507:
        /*0028*/ 	.word	0x00000010


	//----- nvinfo : EIATTR_MAX_THREADS
	.align		4
.L_508:
        /*002c*/ 	.byte	0x04, 0x05
        /*002e*/ 	.short	(.L_510 - .L_509)
.L_509:
        /*0030*/ 	.word	0x00000100
        /*0034*/ 	.word	0x00000001
        /*0038*/ 	.word	0x00000001


	//----- nvinfo : EIATTR_CBANK_PARAM_SIZE
	.align		4
.L_510:
        /*003c*/ 	.byte	0x03, 0x19
        /*003e*/ 	.short	0x0418


	//----- nvinfo : EIATTR_PARAM_CBANK
	.align		4
        /*0040*/ 	.byte	0x04, 0x0a
        /*0042*/ 	.short	(.L_512 - .L_511)
	.align		4
.L_511:
        /*0044*/ 	.word	index@(.nv.constant0._ZN7cutlass13device_kernelIN5flash19enable_sm80_to_sm89INS1_16FlashAttnFwdSm80INS1_25CollectiveMainloopFwdSm80ILi8ELi1ELb0EN4cute5tupleIJNS5_1CILi128EEENS7_ILi64EEENS7_ILi192EEEEEELi192ENS_10bfloat16_tEfNS_4arch4Sm80ELb0ELb1ELb0ELb1ELb0ELb1ELb1ELb0EEENS1_21CollectiveEpilogueFwdINS6_IJS8_SA_S9_EEENS6_IJNS7_ILi1EEESI_SI_EEESC_SE_Li256ELb1ELb1ELb0ELb0EEENS1_19SingleTileSchedulerILb1ELb0ELb1ELi128EEEEEEEEEvNT_6ParamsE)
        /*0048*/ 	.short	0x0210
        /*004a*/ 	.short	0x0418


	//----- nvinfo : EIATTR_SW_WAR
	.align		4
.L_512:
        /*004c*/ 	.byte	0x04, 0x36
        /*004e*/ 	.short	(.L_514 - .L_513)
.L_513:
        /*0050*/ 	.word	0x00000008
.L_514:


//--------------------- .nv.info._ZN7cutlass13device_kernelIN5flash19enable_sm80_to_sm89INS1_16FlashAttnFwdSm80INS1_25CollectiveMainloopFwdSm80ILi8ELi1ELb1EN4cute5tupleIJNS5_1CILi128EEENS7_ILi96EEENS7_ILi192EEEEEELi192ENS_10bfloat16_tEfNS_4arch4Sm80ELb1ELb0ELb0ELb0ELb0ELb0ELb1ELb0EEENS1_21CollectiveEpilogueFwdINS6_IJS8_SA_S9_EEENS6_IJNS7_ILi1EEESI_SI_EEESC_SE_Li256ELb0ELb1ELb0ELb0EEENS1_30DynamicPersistentTileSchedulerILi256ELi256ELb0ELb1ELb0EEEEEEEEEvNT_6ParamsE --------------------------
	.section	.nv.info._ZN7cutlass13device_kernelIN5flash19enable_sm80_to_sm89INS1_16FlashAttnFwdSm80INS1_25CollectiveMainloopFwdSm80ILi8ELi1ELb1EN4cute5tupleIJNS5_1CILi128EEENS7_ILi96EEENS7_ILi192EEEEEELi192ENS_10bfloat16_tEfNS_4arch4Sm80ELb1ELb0ELb0ELb0ELb0ELb0ELb1ELb0EEENS1_21CollectiveEpilogueFwdINS6_IJS8_SA_S9_EEENS6_IJNS7_ILi1EEESI_SI_EEESC_SE_Li256ELb0ELb1ELb0ELb0EEENS1_30DynamicPersistentTileSchedulerILi256ELi256ELb0ELb1ELb0EEEEEEEEEvNT_6ParamsE,"",@"SHT_CUDA_INFO"
	.sectionflags	@""
	.align	4


	//----- nvinfo : EIATTR_CUDA_API_VERSION
	.align		4
        /*0000*/ 	.byte	0x04, 0x37
        /*0002*/ 	.short	(.L_516 - .L_515)
.L_515:
        /*0004*/ 	.word	0x00000082


	//----- nvinfo : EIATTR_KPARAM_INFO
	.align		4
.L_516:
        /*0008*/ 	.byte	0x04, 0x17
        /*000a*/ 	.short	(.L_518 - .L_517)
.L_517:
        /*000c*/ 	.word	0x00000000
        /*0010*/ 	.short	0x0000
        /*0012*/ 	.short	0x0000
        /*0014*/ 	.byte	0x00, 0xf0, 0xa1, 0x10


	//----- nvinfo : EIATTR_SPARSE_MMA_MASK
	.align		4
.L_518:
        /*0018*/ 	.byte	0x03, 0x50
        /*001a*/ 	.short	0x0000


	//----- nvinfo : EIATTR_MAXREG_COUNT
	.align		4
        /*001c*/ 	.byte	0x03, 0x1b
        /*001e*/ 	.short	0x00ff


	//----- nvinfo : EIATTR_MERCURY_ISA_VERSION
	.align		4
        /*0020*/ 	.byte	0x03, 0x5f
        /*0022*/ 	.short	0x0101


	//----- nvinfo : EIATTR_EXIT_INSTR_OFFSETS
	.align		4
        /*0024*/ 	.byte	0x04, 0x1c
        /*0026*/ 	.short	(.L_520 - .L_519)


	//   ....[0]....
.L_519:
        /*0028*/ 	.word	0x00000010


	//----- nvinfo : EIATTR_MAX_THREADS
	.align		4
.L_520:
        /*002c*/ 	.byte	0x04, 0x05
        /*002e*/ 	.short	(.L_522 - .L_521)
.L_521:
        /*0030*/ 	.word	0x00000100
        /*0034*/ 	.word	0x00000001
        /*0038*/ 	.word	0x00000001


	//----- nvinfo : EIATTR_CBANK_PARAM_SIZE
	.align		4
.L_522:
        /*003c*/ 	.byte	0x03, 0x19
        /*003e*/ 	.short	0x0428


	//----- nvinfo : EIATTR_PARAM_CBANK
	.align		4
        /*0040*/ 	.byte	0x04, 0x0a
        /*0042*/ 	.short	(.L_524 - .L_523)
	.align		4
.L_523:
        /*0044*/ 	.word	index@(.nv.constant0._ZN7cutlass13device_kernelIN5flash19enable_sm80_to_sm89INS1_16FlashAttnFwdSm80INS1_25CollectiveMainloopFwdSm80ILi8ELi1ELb1EN4cute5tupleIJNS5_1CILi128EEENS7_ILi96EEENS7_ILi192EEEEEELi192ENS_10bfloat16_tEfNS_4arch4Sm80ELb1ELb0ELb0ELb0ELb0ELb0ELb1ELb0EEENS1_21CollectiveEpilogueFwdINS6_IJS8_SA_S9_EEENS6_IJNS7_ILi1EEESI_SI_EEESC_SE_Li256ELb0ELb1ELb0ELb0EEENS1_30DynamicPersistentTileSchedulerILi256ELi256ELb0ELb1ELb0EEEEEEEEEvNT_6ParamsE)
        /*0048*/ 	.short	0x0210
        /*004a*/ 	.short	0x0428


	//----- nvinfo : EIATTR_SW_WAR
	.align		4
.L_524:
        /*004c*/ 	.byte	0x04, 0x36
        /*004e*/ 	.short	(.L_526 - .L_525)
.L_525:
        /*0050*/ 	.word	0x00000008
.L_526:


//--------------------- .nv.info._ZN7cutlass13device_kernelIN5flash19enable_sm80_to_sm89INS1_16FlashAttnFwdSm80INS1_25CollectiveMainloopFwdSm80ILi8ELi1ELb1EN4cute5tupleIJNS5_1CILi128EEENS7_ILi96EEENS7_ILi192EEEEEELi192ENS_10bfloat16_tEfNS_4arch4Sm80ELb1ELb0ELb0ELb1ELb0ELb0ELb1ELb0EEENS1_21CollectiveEpilogueFwdINS6_IJS8_SA_S9_EEENS6_IJNS7_ILi1EEESI_SI_EEESC_SE_Li256ELb1ELb1ELb0ELb0EEENS1_19SingleTileSchedulerILb1ELb0ELb1ELi128EEEEEEEEEvNT_6ParamsE --------------------------
	.section	.nv.info._ZN7cutlass13device_kernelIN5flash19enable_sm80_to_sm89INS1_16FlashAttnFwdSm80INS1_25CollectiveMainloopFwdSm80ILi8ELi1ELb1EN4cute5tupleIJNS5_1CILi128EEENS7_ILi96EEENS7_ILi192EEEEEELi192ENS_10bfloat16_tEfNS_4arch4Sm80ELb1ELb0ELb0ELb1ELb0ELb0ELb1ELb0EEENS1_21CollectiveEpilogueFwdINS6_IJS8_SA_S9_EEENS6_IJNS7_ILi1EEESI_SI_EEESC_SE_Li256ELb1ELb1ELb0ELb0EEENS1_19SingleTileSchedulerILb1ELb0ELb1ELi128EEEEEEEEEvNT_6ParamsE,"",@"SHT_CUDA_INFO"
	.sectionflags	@""
	.align	4


	//----- nvinfo : EIATTR_CUDA_API_VERSION
	.align		4
        /*0000*/ 	.byte	0x04, 0x37
        /*0002*/ 	.short	(.L_528 - .L_527)
.L_527:
        /*0004*/ 	.word	0x00000082


	//----- nvinfo : EIATTR_KPARAM_INFO
	.align		4
.L_528:
        /*0008*/ 	.byte	0x04, 0x17
        /*000a*/ 	.short	(.L_530 - .L_529)
.L_529:
        /*000c*/ 	.word	0x00000000
        /*0010*/ 	.short	0x0000
        /*0012*/ 	.short	0x0000
        /*0014*/ 	.byte	0x00, 0xf0, 0x61, 0x10


	//----- nvinfo : EIATTR_SPARSE_MMA_MASK
	.align		4
.L_530:
        /*0018*/ 	.byte	0x03, 0x50
        /*001a*/ 	.short	0x0000


	//----- nvinfo : EIATTR_MAXREG_COUNT
	.align		4
        /*001c*/ 	.byte	0x03, 0x1b
        /*001e*/ 	.short	0x00ff


	//----- nvinfo : EIATTR_MERCURY_ISA_VERSION
	.align		4
        /*0020*/ 	.byte	0x03, 0x5f
        /*0022*/ 	.short	0x0101


	//----- nvinfo : EIATTR_EXIT_INSTR_OFFSETS
	.align		4
        /*0024*/ 	.byte	0x04, 0x1c
        /*0026*/ 	.short	(.L_532 - .L_531)


	//   ....[0]....
.L_531:
        /*0028*/ 	.word	0x00000010


	//----- nvinfo : EIATTR_MAX_THREADS
	.align		4
.L_532:
        /*002c*/ 	.byte	0x04, 0x05
        /*002e*/ 	.short	(.L_534 - .L_533)
.L_533:
        /*0030*/ 	.word	0x00000100
        /*0034*/ 	.word	0x00000001
        /*0038*/ 	.word	0x00000001


	//----- nvinfo : EIATTR_CBANK_PARAM_SIZE
	.align		4
.L_534:
        /*003c*/ 	.byte	0x03, 0x19
        /*003e*/ 	.short	0x0418


	//----- nvinfo : EIATTR_PARAM_CBANK
	.align		4
        /*0040*/ 	.byte	0x04, 0x0a
        /*0042*/ 	.short	(.L_536 - .L_535)
	.align		4
.L_535:
        /*0044*/ 	.word	index@(.nv.constant0._ZN7cutlass13device_kernelIN5flash19enable_sm80_to_sm89INS1_16FlashAttnFwdSm80INS1_25CollectiveMainloopFwdSm80ILi8ELi1ELb1EN4cute5tupleIJNS5_1CILi128EEENS7_ILi96EEENS7_ILi192EEEEEELi192ENS_10bfloat16_tEfNS_4arch4Sm80ELb1ELb0ELb0ELb1ELb0ELb0ELb1ELb0EEENS1_21CollectiveEpilogueFwdINS6_IJS8_SA_S9_EEENS6_IJNS7_ILi1EEESI_SI_EEESC_SE_Li256ELb1ELb1ELb0ELb0EEENS1_19SingleTileSchedulerILb1ELb0ELb1ELi128EEEEEEEEEvNT_6ParamsE)
        /*0048*/ 	.short	0x0210
        /*004a*/ 	.short	0x0418


	//----- nvinfo : EIATTR_SW_WAR
	.align		4
.L_536:
        /*004c*/ 	.byte	0x04, 0x36
        /*004e*/ 	.short	(.L_538 - .L_537)
.L_537:
        /*0050*/ 	.word	0x00000008
.L_538:


//--------------------- .nv.info._ZN7cutlass13device_kernelIN5flash19enable_sm80_to_sm89INS1_16FlashAttnFwdSm80INS1_25CollectiveMainloopFwdSm80ILi8ELi1ELb0EN4cute5tupleIJNS5_1CILi128EEENS7_ILi64EEENS7_ILi192EEEEEELi192ENS_10bfloat16_tEfNS_4arch4Sm80ELb1ELb0ELb0ELb1ELb0ELb1ELb1ELb0EEENS1_21CollectiveEpilogueFwdINS6_IJS8_SA_S9_EEENS6_IJNS7_ILi1EEESI_SI_EEESC_SE_Li256ELb1ELb1ELb0ELb0EEENS1_19SingleTileSchedulerILb1ELb0ELb1ELi128EEEEEEEEEvNT_6ParamsE --------------------------
	.section	.nv.info._ZN7cutlass13device_kernelIN5flash19enable_sm80_to_sm89INS1_16FlashAttnFwdSm80INS1_25CollectiveMainloopFwdSm80ILi8ELi1ELb0EN4cute5tupleIJNS5_1CILi128EEENS7_ILi64EEENS7_ILi192EEEEEELi192ENS_10bfloat16_tEfNS_4arch4Sm80ELb1ELb0ELb0ELb1ELb0ELb1ELb1ELb0EEENS1_21CollectiveEpilogueFwdINS6_IJS8_SA_S9_EEENS6_IJNS7_ILi1EEESI_SI_EEESC_SE_Li256ELb1ELb1ELb0ELb0EEENS1_19SingleTileSchedulerILb1ELb0ELb1ELi128EEEEEEEEEvNT_6ParamsE,"",@"SHT_CUDA_INFO"
	.sectionflags	@""
	.align	4


	//----- nvinfo : EIATTR_CUDA_API_VERSION
	.align		4
        /*0000*/ 	.byte	0x04, 0x37
        /*0002*/ 	.short	(.L_540 - .L_539)
.L_539:
        /*0004*/ 	.word	0x00000082


	//----- nvinfo : EIATTR_KPARAM_INFO
	.align		4
.L_540:
        /*0008*/ 	.byte	0x04, 0x17
        /*000a*/ 	.short	(.L_542 - .L_541)
.L_541:
        /*000c*/ 	.word	0x00000000
        /*0010*/ 	.short	0x0000
        /*0012*/ 	.short	0x0000
        /*0014*/ 	.byte	0x00, 0xf0, 0x61, 0x10


	//----- nvinfo : EIATTR_SPARSE_MMA_MASK
	.align		4
.L_542:
        /*0018*/ 	.byte	0x03, 0x50
        /*001a*/ 	.short	0x0000


	//----- nvinfo : EIATTR_MAXREG_COUNT
	.align		4
        /*001c*/ 	.byte	0x03, 0x1b
        /*001e*/ 	.short	0x00ff


	//----- nvinfo : EIATTR_MERCURY_ISA_VERSION
	.align		4
        /*0020*/ 	.byte	0x03, 0x5f
        /*0022*/ 	.short	0x0101


	//----- nvinfo : EIATTR_EXIT_INSTR_OFFSETS
	.align		4
        /*0024*/ 	.byte	0x04, 0x1c
        /*0026*/ 	.short	(.L_544 - .L_543)


	//   ....[0]....
.L_543:
        /*0028*/ 	.word	0x00000010


	//----- nvinfo : EIATTR_MAX_THREADS
	.align		4
.L_544:
        /*002c*/ 	.byte	0x04, 0x05
        /*002e*/ 	.short	(.L_546 - .L_545)
.L_545:
        /*0030*/ 	.word	0x00000100
        /*0034*/ 	.word	0x00000001
        /*0038*/ 	.word	0x00000001


	//----- nvinfo : EIATTR_CBANK_PARAM_SIZE
	.align		4
.L_546:
        /*003c*/ 	.byte	0x03, 0x19
        /*003e*/ 	.short	0x0418


	//----- nvinfo : EIATTR_PARAM_CBANK
	.align		4
        /*0040*/ 	.byte	0x04, 0x0a
        /*0042*/ 	.short	(.L_548 - .L_547)
	.align		4
.L_547:
        /*0044*/ 	.word	index@(.nv.constant0._ZN7cutlass13device_kernelIN5flash19enable_sm80_to_sm89INS1_16FlashAttnFwdSm80INS1_25CollectiveMainloopFwdSm80ILi8ELi1ELb0EN4cute5tupleIJNS5_1CILi128EEENS7_ILi64EEENS7_ILi192EEEEEELi192ENS_10bfloat16_tEfNS_4arch4Sm80ELb1ELb0ELb0ELb1ELb0ELb1ELb1ELb0EEENS1_21CollectiveEpilogueFwdINS6_IJS8_SA_S9_EEENS6_IJNS7_ILi1EEESI_SI_EEESC_SE_Li256ELb1ELb1ELb0ELb0EEENS1_19SingleTileSchedulerILb1ELb0ELb1ELi128EEEEEEEEEvNT_6ParamsE)
        /*0048*/ 	.short	0x0210
        /*004a*/ 	.short	0x0418


	//----- nvinfo : EIATTR_SW_WAR
	.align		4
.L_548:
        /*004c*/ 	.byte	0x04, 0x36
        /*004e*/ 	.short	(.L_550 - .L_549)
.L_549:
        /*0050*/ 	.word	0x00000008
.L_550:


//--------------------- .nv.info._ZN7cutlass13device_kernelIN5flash19enable_sm80_to_sm89INS1_16FlashAttnFwdSm80INS1_25CollectiveMainloopFwdSm80ILi8ELi2ELb1EN4cute5tupleIJNS5_1CILi128EEENS7_ILi96EEENS7_ILi192EEEEEELi192ENS_10bfloat16_tEfNS_4arch4Sm80ELb0ELb0ELb0ELb0ELb0ELb0ELb1ELb0EEENS1_21CollectiveEpilogueFwdINS6_IJS8_SA_S9_EEENS6_IJNS7_ILi1EEESI_SI_EEESC_SE_Li256ELb0ELb1ELb0ELb0EEENS1_19SingleTileSchedulerILb0ELb0ELb1ELi128EEEEEEEEEvNT_6ParamsE --------------------------
	.section	.nv.info._ZN7cutlass13device_kernelIN5flash19enable_sm80_to_sm89INS1_16FlashAttnFwdSm80INS1_25CollectiveMainloopFwdSm80ILi8ELi2ELb1EN4cute5tupleIJNS5_1CILi128EEENS7_ILi96EEENS7_ILi192EEEEEELi192ENS_10bfloat16_tEfNS_4arch4Sm80ELb0ELb0ELb0ELb0ELb0ELb0ELb1ELb0EEENS1_21CollectiveEpilogueFwdINS6_IJS8_SA_S9_EEENS6_IJNS7_ILi1EEESI_SI_EEESC_SE_Li256ELb0ELb1ELb0ELb0EEENS1_19SingleTileSchedulerILb0ELb0ELb1ELi128EEEEEEEEEvNT_6ParamsE,"",@"SHT_CUDA_INFO"
	.sectionflags	@""
	.align	4


	//----- nvinfo : EIATTR_CUDA_API_VERSION
	.align		4
        /*0000*/ 	.byte	0x04, 0x37
        /*0002*/ 	.short	(.L_552 - .L_551)
.L_551:
        /*0004*/ 	.word	0x00000082


	//----- nvinfo : EIATTR_KPARAM_INFO
	.align		4
.L_552:
        /*0008*/ 	.byte	0x04, 0x17
        /*000a*/ 	.short	(.L_554 - .L_553)
.L_553:
        /*000c*/ 	.word	0x00000000
        /*0010*/ 	.short	0x0000
        /*0012*/ 	.short	0x0000
        /*0014*/ 	.byte	0x00, 0xf0, 0x61, 0x10


	//----- nvinfo : EIATTR_SPARSE_MMA_MASK
	.align		4
.L_554:
        /*0018*/ 	.byte	0x03, 0x50
        /*001a*/ 	.short	0x0000


	//----- nvinfo : EIATTR_MAXREG_COUNT
	.align		4
        /*001c*/ 	.byte	0x03, 0x1b
        /*001e*/ 	.short	0x00ff


	//----- nvinfo : EIATTR_MERCURY_ISA_VERSION
	.align		4
        /*0020*/ 	.byte	0x03, 0x5f
        /*0022*/ 	.short	0x0101


	//----- nvinfo : EIATTR_EXIT_INSTR_OFFSETS
	.align		4
        /*0024*/ 	.byte	0x04, 0x1c
        /*0026*/ 	.short	(.L_556 - .L_555)


	//   ....[0]....
.L_555:
        /*0028*/ 	.word	0x00000010


	//----- nvinfo : EIATTR_MAX_THREADS
	.align		4
.L_556:
        /*002c*/ 	.byte	0x04, 0x05
        /*002e*/ 	.short	(.L_558 - .L_557)
.L_557:
        /*0030*/ 	.word	0x00000100
        /*0034*/ 	.word	0x00000001
        /*0038*/ 	.word	0x00000001


	//----- nvinfo : EIATTR_CBANK_PARAM_SIZE
	.align		4
.L_558:
        /*003c*/ 	.byte	0x03, 0x19
        /*003e*/ 	.short	0x0418


	//----- nvinfo : EIATTR_PARAM_CBANK
	.align		4
        /*0040*/ 	.byte	0x04, 0x0a
        /*0042*/ 	.short	(.L_560 - .L_559)
	.align		4
.L_559:
        /*0044*/ 	.word	index@(.nv.constant0._ZN7cutlass13device_kernelIN5flash19enable_sm80_to_sm89INS1_16FlashAttnFwdSm80INS1_25CollectiveMainloopFwdSm80ILi8ELi2ELb1EN4cute5tupleIJNS5_1CILi128EEENS7_ILi96EEENS7_ILi192EEEEEELi192ENS_10bfloat16_tEfNS_4arch4Sm80ELb0ELb0ELb0ELb0ELb0ELb0ELb1ELb0EEENS1_21CollectiveEpilogueFwdINS6_IJS8_SA_S9_EEENS6_IJNS7_ILi1EEESI_SI_EEESC_SE_Li256ELb0ELb1ELb0ELb0EEENS1_19SingleTileSchedulerILb0ELb0ELb1ELi128EEEEEEEEEvNT_6ParamsE)
        /*0048*/ 	.short	0x0210
        /*004a*/ 	.short	0x0418


	//----- nvinfo : EIATTR_SW_WAR
	.align		4
.L_560:
        /*004c*/ 	.byte	0x04, 0x36
        /*004e*/ 	.short	(.L_562 - .L_561)
.L_561:
        /*0050*/ 	.word	0x00000008
.L_562:


//--------------------- .nv.info._ZN7cutlass13device_kernelIN5flash19enable_sm80_to_sm89INS1_16FlashAttnFwdSm80INS1_25CollectiveMainloopFwdSm80ILi8ELi2ELb1EN4cute5tupleIJNS5_1CILi128EEENS7_ILi96EEENS7_ILi192EEEEEELi192ENS_10bfloat16_tEfNS_4arch4Sm80ELb0ELb0ELb0ELb1ELb0ELb0ELb1ELb0EEENS1_21CollectiveEpilogueFwdINS6_IJS8_SA_S9_EEENS6_IJNS7_ILi1EEESI_SI_EEESC_SE_Li256ELb1ELb1ELb0ELb0EEENS1_19SingleTileSchedulerILb1ELb0ELb1ELi128EEEEEEEEEvNT_6ParamsE --------------------------
	.section	.nv.info._ZN7cutlass13device_kernelIN5flash19enable_sm80_to_sm89INS1_16FlashAttnFwdSm80INS1_25CollectiveMainloopFwdSm80ILi8ELi2ELb1EN4cute5tupleIJNS5_1CILi128EEENS7_ILi96EEENS7_ILi192EEEEEELi192ENS_10bfloat16_tEfNS_4arch4Sm80ELb0ELb0ELb0ELb1ELb0ELb0ELb1ELb0EEENS1_21CollectiveEpilogueFwdINS6_IJS8_SA_S9_EEENS6_IJNS7_ILi1EEESI_SI_EEESC_SE_Li256ELb1ELb1ELb0ELb0EEENS1_19SingleTileSchedulerILb1ELb0ELb1ELi128EEEEEEEEEvNT_6ParamsE,"",@"SHT_CUDA_INFO"
	.sectionflags	@""
	.align	4


	//----- nvinfo : EIATTR_CUDA_API_VERSION
	.align		4
        /*0000*/ 	.byte	0x04, 0x37
        /*0002*/ 	.short	(.L_564 - .L_563)
.L_563:
        /*0004*/ 	.word	0x00000082


	//----- nvinfo : EIATTR_KPARAM_INFO
	.align		4
.L_564:
        /*0008*/ 	.byte	0x04, 0x17
        /*000a*/ 	.short	(.L_566 - .L_565)
.L_565:
        /*000c*/ 	.word	0x00000000
        /*0010*/ 	.short	0x0000
        /*0012*/ 	.short	0x0000
        /*0014*/ 	.byte	0x00, 0xf0, 0x61, 0x10


	//----- nvinfo : EIATTR_SPARSE_MMA_MASK
	.align		4
.L_566:
        /*0018*/ 	.byte	0x03, 0x50
        /*001a*/ 	.short	0x0000


	//----- nvinfo : EIATTR_MAXREG_COUNT
	.align		4
        /*001c*/ 	.byte	0x03, 0x1b
        /*001e*/ 	.short	0x00ff


	//----- nvinfo : EIATTR_MERCURY_ISA_VERSION
	.align		4
        /*0020*/ 	.byte	0x03, 0x5f
        /*0022*/ 	.short	0x0101


	//----- nvinfo : EIATTR_EXIT_INSTR_OFFSETS
	.align		4
        /*0024*/ 	.byte	0x04, 0x1c
        /*0026*/ 	.short	(.L_568 - .L_567)


	//   ....[0]....
.L_567:
        /*0028*/ 	.word	0x00000010


	//----- nvinfo : EIATTR_MAX_THREADS
	.align		4
.L_568:
        /*002c*/ 	.byte	0x04, 0x05
        /*002e*/ 	.short	(.L_570 - .L_569)
.L_569:
        /*0030*/ 	.word	0x00000100
        /*0034*/ 	.word	0x00000001
        /*0038*/ 	.word	0x00000001


	//----- nvinfo : EIATTR_CBANK_PARAM_SIZE
	.align		4
.L_570:
        /*003c*/ 	.byte	0x03, 0x19
        /*003e*/ 	.short	0x0418


	//----- nvinfo : EIATTR_PARAM_CBANK
	.align		4
        /*0040*/ 	.byte	0x04, 0x0a
        /*0042*/ 	.short	(.L_572 - .L_571)
	.align		4
.L_571:
        /*0044*/ 	.word	index@(.nv.constant0._ZN7cutlass13device_kernelIN5flash19enable_sm80_to_sm89INS1_16FlashAttnFwdSm80INS1_25CollectiveMainloopFwdSm80ILi8ELi2ELb1EN4cute5tupleIJNS5_1CILi128EEENS7_ILi96EEENS7_ILi192EEEEEELi192ENS_10bfloat16_tEfNS_4arch4Sm80ELb0ELb0ELb0ELb1ELb0ELb0ELb1ELb0EEENS1_21CollectiveEpilogueFwdINS6_IJS8_SA_S9_EEENS6_IJNS7_ILi1EEESI_SI_EEESC_SE_Li256ELb1ELb1ELb0ELb0EEENS1_19SingleTileSchedulerILb1ELb0ELb1ELi128EEEEEEEEEvNT_6ParamsE)
        /*0048*/ 	.short	0x0210
        /*004a*/ 	.short	0x0418


	//----- nvinfo : EIATTR_SW_WAR
	.align		4
.L_572:
        /*004c*/ 	.byte	0x04, 0x36
        /*004e*/ 	.short	(.L_574 - .L_573)
.L_573:
        /*0050*/ 	.word	0x00000008
.L_574:


//--------------------- .nv.info._ZN7cutlass13device_kernelIN5flash19enable_sm80_to_sm89INS1_16FlashAttnFwdSm80INS1_25CollectiveMainloopFwdSm80ILi8ELi2ELb0EN4cute5tupleIJNS5_1CILi128EEENS7_ILi64EEENS7_ILi192EEEEEELi192ENS_10bfloat16_tEfNS_4arch4Sm80ELb0ELb0ELb0ELb1ELb0ELb1ELb1ELb0EEENS1_21CollectiveEpilogueFwdINS6_IJS8_SA_S9_EEENS6_IJNS7_ILi1EEESI_SI_EEESC_SE_Li256ELb1ELb1ELb0ELb0EEENS1_19SingleTileSchedulerILb1ELb0ELb1ELi128EEEEEEEEEvNT_6ParamsE --------------------------
	.section	.nv.info._ZN7cutlass13device_kernelIN5flash19enable_sm80_to_sm89INS1_16FlashAttnFwdSm80INS1_25CollectiveMainloopFwdSm80ILi8ELi2ELb0EN4cute5tupleIJNS5_1CILi128EEENS7_ILi64EEENS7_ILi192EEEEEELi192ENS_10bfloat16_tEfNS_4arch4Sm80ELb0ELb0ELb0ELb1ELb0ELb1ELb1ELb0EEENS1_21CollectiveEpilogueFwdINS6_IJS8_SA_S9_EEENS6_IJNS7_ILi1EEESI_SI_EEESC_SE_Li256ELb1ELb1ELb0ELb0EEENS1_19SingleTileSchedulerILb1ELb0ELb1ELi128EEEEEEEEEvNT_6ParamsE,"",@"SHT_CUDA_INFO"
	.sectionflags	@""
	.align	4


	//----- nvinfo : EIATTR_CUDA_API_VERSION
	.align		4
        /*0000*/ 	.byte	0x04, 0x37
        /*0002*/ 	.short	(.L_576 - .L_575)
.L_575:
        /*0004*/ 	.word	0x00000082


	//----- nvinfo : EIATTR_KPARAM_INFO
	.align		4
.L_576:
        /*0008*/ 	.byte	0x04, 0x17
        /*000a*/ 	.short	(.L_578 - .L_577)
.L_577:
        /*000c*/ 	.word	0x00000000
        /*0010*/ 	.short	0x0000
        /*0012*/ 	.short	0x0000
        /*0014*/ 	.byte	0x00, 0xf0, 0x61, 0x10


	//----- nvinfo : EIATTR_SPARSE_MMA_MASK
	.align		4
.L_578:
        /*0018*/ 	.byte	0x03, 0x50
        /*001a*/ 	.short	0x0000


	//----- nvinfo : EIATTR_MAXREG_COUNT
	.align		4
        /*001c*/ 	.byte	0x03, 0x1b
        /*001e*/ 	.short	0x00ff


	//----- nvinfo : EIATTR_MERCURY_ISA_VERSION
	.align		4
        /*0020*/ 	.byte	0x03, 0x5f
        /*0022*/ 	.short	0x0101


	//----- nvinfo : EIATTR_EXIT_INSTR_OFFSETS
	.align		4
        /*0024*/ 	.byte	0x04, 0x1c
        /*0026*/ 	.short	(.L_580 - .L_579)


	//   ....[0]....
.L_579:
        /*0028*/ 	.word	0x00000010


	//----- nvinfo : EIATTR_MAX_THREADS
	.align		4
.L_580:
        /*002c*/ 	.byte	0x04, 0x05
        /*002e*/ 	.short	(.L_582 - .L_581)
.L_581:
        /*0030*/ 	.word	0x00000100
        /*0034*/ 	.word	0x00000001
        /*0038*/ 	.word	0x00000001


	//----- nvinfo : EIATTR_CBANK_PARAM_SIZE
	.align		4
.L_582:
        /*003c*/ 	.byte	0x03, 0x19
        /*003e*/ 	.short	0x0418


	//----- nvinfo : EIATTR_PARAM_CBANK
	.align		4
        /*0040*/ 	.byte	0x04, 0x0a
        /*0042*/ 	.short	(.L_584 - .L_583)
	.align		4
.L_583:
        /*0044*/ 	.word	index@(.nv.constant0._ZN7cutlass13device_kernelIN5flash19enable_sm80_to_sm89INS1_16FlashAttnFwdSm80INS1_25CollectiveMainloopFwdSm80ILi8ELi2ELb0EN4cute5tupleIJNS5_1CILi128EEENS7_ILi64EEENS7_ILi192EEEEEELi192ENS_10bfloat16_tEfNS_4arch4Sm80ELb0ELb0ELb0ELb1ELb0ELb1ELb1ELb0EEENS1_21CollectiveEpilogueFwdINS6_IJS8_SA_S9_EEENS6_IJNS7_ILi1EEESI_SI_EEESC_SE_Li256ELb1ELb1ELb0ELb0EEENS1_19SingleTileSchedulerILb1ELb0ELb1ELi128EEEEEEEEEvNT_6ParamsE)
        /*0048*/ 	.short	0x0210
        /*004a*/ 	.short	0x0418


	//----- nvinfo : EIATTR_SW_WAR
	.align		4
.L_584:
        /*004c*/ 	.byte	0x04, 0x36
        /*004e*/ 	.short	(.L_586 - .L_585)
.L_585:
        /*0050*/ 	.word	0x00000008
.L_586:


//--------------------- .nv.info._ZN7cutlass13device_kernelIN5flash19enable_sm80_to_sm89INS1_16FlashAttnFwdSm80INS1_25CollectiveMainloopFwdSm80ILi8ELi2ELb0EN4cute5tupleIJNS5_1CILi128EEENS7_ILi64EEENS7_ILi192EEEEEELi192ENS_10bfloat16_tEfNS_4arch4Sm80ELb0ELb1ELb0ELb0ELb0ELb0ELb1ELb0EEENS1_21CollectiveEpilogueFwdINS6_IJS8_SA_S9_EEENS6_IJNS7_ILi1EEESI_SI_EEESC_SE_Li256ELb0ELb1ELb0ELb0EEENS1_19SingleTileSchedulerILb0ELb0ELb1ELi128EEEEEEEEEvNT_6ParamsE --------------------------
	.section	.nv.info._ZN7cutlass13device_kernelIN5flash19enable_sm80_to_sm89INS1_16FlashAttnFwdSm80INS1_25CollectiveMainloopFwdSm80ILi8ELi2ELb0EN4cute5tupleIJNS5_1CILi128EEENS7_ILi64EEENS7_ILi192EEEEEELi192ENS_10bfloat16_tEfNS_4arch4Sm80ELb0ELb1ELb0ELb0ELb0ELb0ELb1ELb0EEENS1_21CollectiveEpilogueFwdINS6_IJS8_SA_S9_EEENS6_IJNS7_ILi1EEESI_SI_EEESC_SE_Li256ELb0ELb1ELb0ELb0EEENS1_19SingleTileSchedulerILb0ELb0ELb1ELi128EEEEEEEEEvNT_6ParamsE,"",@"SHT_CUDA_INFO"
	.sectionflags	@""
	.align	4


	//----- nvinfo : EIATTR_CUDA_API_VERSION
	.align		4
        /*0000*/ 	.byte	0x04, 0x37
        /*0002*/ 	.short	(.L_588 - .L_587)
.L_587:
        /*0004*/ 	.word	0x00000082


	//----- nvinfo : EIATTR_KPARAM_INFO
	.align		4
.L_588:
        /*0008*/ 	.byte	0x04, 0x17
        /*000a*/ 	.short	(.L_590 - .L_589)
.L_589:
        /*000c*/ 	.word	0x00000000
        /*0010*/ 	.short	0x0000
        /*0012*/ 	.short	0x0000
        /*0014*/ 	.byte	0x00, 0xf0, 0x61, 0x10


	//----- nvinfo : EIATTR_SPARSE_MMA_MASK
	.align		4
.L_590:
        /*0018*/ 	.byte	0x03, 0x50
        /*001a*/ 	.short	0x0000


	//----- nvinfo : EIATTR_MAXREG_COUNT
	.align		4
        /*001c*/ 	.byte	0x03, 0x1b
        /*001e*/ 	.short	0x00ff


	//----- nvinfo : EIATTR_MERCURY_ISA_VERSION
	.align		4
        /*0020*/ 	.byte	0x03, 0x5f
        /*0022*/ 	.short	0x0101


	//----- nvinfo : EIATTR_EXIT_INSTR_OFFSETS
	.align		4
        /*0024*/ 	.byte	0x04, 0x1c
        /*0026*/ 	.short	(.L_592 - .L_591)


	//   ....[0]....
.L_591:
        /*0028*/ 	.word	0x00000010


	//----- nvinfo : EIATTR_MAX_THREADS
	.align		4
.L_592:
        /*002c*/ 	.byte	0x04, 0x05
        /*002e*/ 	.short	(.L_594 - .L_593)
.L_593:
        /*0030*/ 	.word	0x00000100
        /*0034*/ 	.word	0x00000001
        /*0038*/ 	.word	0x00000001


	//----- nvinfo : EIATTR_CBANK_PARAM_SIZE
	.align		4
.L_594:
        /*003c*/ 	.byte	0x03, 0x19
        /*003e*/ 	.short	0x0418


	//----- nvinfo : EIATTR_PARAM_CBANK
	.align		4
        /*0040*/ 	.byte	0x04, 0x0a
        /*0042*/ 	.short	(.L_596 - .L_595)
	.align		4
.L_595:
        /*0044*/ 	.word	index@(.nv.constant0._ZN7cutlass13device_kernelIN5flash19enable_sm80_to_sm89INS1_16FlashAttnFwdSm80INS1_25CollectiveMainloopFwdSm80ILi8ELi2ELb0EN4cute5tupleIJNS5_1CILi128EEENS7_ILi64EEENS7_ILi192EEEEEELi192ENS_10bfloat16_tEfNS_4arch4Sm80ELb0ELb1ELb0ELb0ELb0ELb0ELb1ELb0EEENS1_21CollectiveEpilogueFwdINS6_IJS8_SA_S9_EEENS6_IJNS7_ILi1EEESI_SI_EEESC_SE_Li256ELb0ELb1ELb0ELb0EEENS1_19SingleTileSchedulerILb0ELb0ELb1ELi128EEEEEEEEEvNT_6ParamsE)
        /*0048*/ 	.short	0x0210
        /*004a*/ 	.short	0x0418


	//----- nvinfo : EIATTR_SW_WAR
	.align		4
.L_596:
        /*004c*/ 	.byte	0x04, 0x36
        /*004e*/ 	.short	(.L_598 - .L_597)
.L_597:
        /*0050*/ 	.word	0x00000008
.L_598:


//--------------------- .nv.info._ZN7cutlass13device_kernelIN5flash19enable_sm80_to_sm89INS1_16FlashAttnFwdSm80INS1_25CollectiveMainloopFwdSm80ILi8ELi2ELb0EN4cute5tupleIJNS5_1CILi128EEENS7_ILi64EEENS7_ILi192EEEEEELi192ENS_10bfloat16_tEfNS_4arch4Sm80ELb0ELb1ELb0ELb1ELb0ELb0ELb1ELb0EEENS1_21CollectiveEpilogueFwdINS6_IJS8_SA_S9_EEENS6_IJNS7_ILi1EEESI_SI_EEESC_SE_Li256ELb1ELb1ELb0ELb0EEENS1_19SingleTileSchedulerILb1ELb0ELb1ELi128EEEEEEEEEvNT_6ParamsE --------------------------
	.section	.nv.info._ZN7cutlass13device_kernelIN5flash19enable_sm80_to_sm89INS1_16FlashAttnFwdSm80INS1_25CollectiveMainloopFwdSm80ILi8ELi2ELb0EN4cute5tupleIJNS5_1CILi128EEENS7_ILi64EEENS7_ILi192EEEEEELi192ENS_10bfloat16_tEfNS_4arch4Sm80ELb0ELb1ELb0ELb1ELb0ELb0ELb1ELb0EEENS1_21CollectiveEpilogueFwdINS6_IJS8_SA_S9_EEENS6_IJNS7_ILi1EEESI_SI_EEESC_SE_Li256ELb1ELb1ELb0ELb0EEENS1_19SingleTileSchedulerILb1ELb0ELb1ELi128EEEEEEEEEvNT_6ParamsE,"",@"SHT_CUDA_INFO"
	.sectionflags	@""
	.align	4


	//----- nvinfo : EIATTR_CUDA_API_VERSION
	.align		4
        /*0000*/ 	.byte	0x04, 0x37
        /*0002*/ 	.short	(.L_600 - .L_599)
.L_599:
        /*0004*/ 	.word	0x00000082


	//----- nvinfo : EIATTR_KPARAM_INFO
	.align		4
.L_600:
        /*0008*/ 	.byte	0x04, 0x17
        /*000a*/ 	.short	(.L_602 - .L_601)
.L_601:
        /*000c*/ 	.word	0x00000000
        /*0010*/ 	.short	0x0000
        /*0012*/ 	.short	0x0000
        /*0014*/ 	.byte	0x00, 0xf0, 0x61, 0x10


	//----- nvinfo : EIATTR_SPARSE_MMA_MASK
	.align		4
.L_602:
        /*0018*/ 	.byte	0x03, 0x50
        /*001a*/ 	.short	0x0000


	//----- nvinfo : EIATTR_MAXREG_COUNT
	.align		4
        /*001c*/ 	.byte	0x03, 0x1b
        /*001e*/ 	.short	0x00ff


	//----- nvinfo : EIATTR_MERCURY_ISA_VERSION
	.align		4
        /*0020*/ 	.byte	0x03, 0x5f
        /*0022*/ 	.short	0x0101


	//----- nvinfo : EIATTR_EXIT_INSTR_OFFSETS
	.align		4
        /*0024*/ 	.byte	0x04, 0x1c
        /*0026*/ 	.short	(.L_604 - .L_603)


	//   ....[0]....
.L_603:
        /*0028*/ 	.word	0x00000010


	//----- nvinfo : EIATTR_MAX_THREADS
	.align		4
.L_604:
        /*002c*/ 	.byte	0x04, 0x05
        /*002e*/ 	.short	(.L_606 - .L_605)
.L_605:
        /*0030*/ 	.word	0x00000100
        /*0034*/ 	.word	0x00000001
        /*0038*/ 	.word	0x00000001


	//----- nvinfo : EIATTR_CBANK_PARAM_SIZE
	.align		4
.L_606:
        /*003c*/ 	.byte	0x03, 0x19
        /*003e*/ 	.short	0x0418


	//----- nvinfo : EIATTR_PARAM_CBANK
	.align		4
        /*0040*/ 	.byte	0x04, 0x0a
        /*0042*/ 	.short	(.L_608 - .L_607)
	.align		4
.L_607:
        /*0044*/ 	.word	index@(.nv.constant0._ZN7cutlass13device_kernelIN5flash19enable_sm80_to_sm89INS1_16FlashAttnFwdSm80INS1_25CollectiveMainloopFwdSm80ILi8ELi2ELb0EN4cute5tupleIJNS5_1CILi128EEENS7_ILi64EEENS7_ILi192EEEEEELi192ENS_10bfloat16_tEfNS_4arch4Sm80ELb0ELb1ELb0ELb1ELb0ELb0ELb1ELb0EEENS1_21CollectiveEpilogueFwdINS6_IJS8_SA_S9_EEENS6_IJNS7_ILi1EEESI_SI_EEESC_SE_Li256ELb1ELb1ELb0ELb0EEENS1_19SingleTileSchedulerILb1ELb0ELb1ELi128EEEEEEEEEvNT_6ParamsE)
        /*0048*/ 	.short	0x0210
        /*004a*/ 	.short	0x0418


	//----- nvinfo : EIATTR_SW_WAR
	.align		4
.L_608:
        /*004c*/ 	.byte	0x04, 0x36
        /*004e*/ 	.short	(.L_610 - .L_609)
.L_609:
        /*0050*/ 	.word	0x00000008
.L_610:


//--------------------- .nv.info._ZN7cutlass13device_kernelIN5flash19enable_sm80_to_sm89INS1_16FlashAttnFwdSm80INS1_25CollectiveMainloopFwdSm80ILi8ELi2ELb0EN4cute5tupleIJNS5_1CILi128EEENS7_ILi64EEENS7_ILi192EEEEEELi192ENS_10bfloat16_tEfNS_4arch4Sm80ELb0ELb1ELb0ELb1ELb0ELb1ELb1ELb0EEENS1_21CollectiveEpilogueFwdINS6_IJS8_SA_S9_EEENS6_IJNS7_ILi1EEESI_SI_EEESC_SE_Li256ELb1ELb1ELb0ELb0EEENS1_19SingleTileSchedulerILb1ELb0ELb1ELi128EEEEEEEEEvNT_6ParamsE --------------------------
	.section	.nv.info._ZN7cutlass13device_kernelIN5flash19enable_sm80_to_sm89INS1_16FlashAttnFwdSm80INS1_25CollectiveMainloopFwdSm80ILi8ELi2ELb0EN4cute5tupleIJNS5_1CILi128EEENS7_ILi64EEENS7_ILi192EEEEEELi192ENS_10bfloat16_tEfNS_4arch4Sm80ELb0ELb1ELb0ELb1ELb0ELb1ELb1ELb0EEENS1_21CollectiveEpilogueFwdINS6_IJS8_SA_S9_EEENS6_IJNS7_ILi1EEESI_SI_EEESC_SE_Li256ELb1ELb1ELb0ELb0EEENS1_19SingleTileSchedulerILb1ELb0ELb1ELi128EEEEEEEEEvNT_6ParamsE,"",@"SHT_CUDA_INFO"
	.sectionflags	@""
	.align	4


	//----- nvinfo : EIATTR_CUDA_API_VERSION
	.align		4
        /*0000*/ 	.byte	0x04, 0x37
        /*0002*/ 	.short	(.L_612 - .L_611)
.L_611:
        /*0004*/ 	.word	0x00000082


	//----- nvinfo : EIATTR_KPARAM_INFO
	.align		4
.L_612:
        /*0008*/ 	.byte	0x04, 0x17
        /*000a*/ 	.short	(.L_614 - .L_613)
.L_613:
        /*000c*/ 	.word	0x00000000
        /*0010*/ 	.short	0x0000
        /*0012*/ 	.short	0x0000
        /*0014*/ 	.byte	0x00, 0xf0, 0x61, 0x10


	//----- nvinfo : EIATTR_SPARSE_MMA_MASK
	.align		4
.L_614:
        /*0018*/ 	.byte	0x03, 0x50
        /*001a*/ 	.short	0x0000


	//----- nvinfo : EIATTR_MAXREG_COUNT
	.align		4
        /*001c*/ 	.byte	0x03, 0x1b
        /*001e*/ 	.short	0x00ff


	//----- nvinfo : EIATTR_MERCURY_ISA_VERSION
	.align		4
        /*0020*/ 	.byte	0x03, 0x5f
        /*0022*/ 	.short	0x0101


	//----- nvinfo : EIATTR_EXIT_INSTR_OFFSETS
	.align		4
        /*0024*/ 	.byte	0x04, 0x1c
        /*0026*/ 	.short	(.L_616 - .L_615)


	//   ....[0]....
.L_615:
        /*0028*/ 	.word	0x00000010


	//----- nvinfo : EIATTR_MAX_THREADS
	.align		4
.L_616:
        /*002c*/ 	.byte	0x04, 0x05
        /*002e*/ 	.short	(.L_618 - .L_617)
.L_617:
        /*0030*/ 	.word	0x00000100
        /*0034*/ 	.word	0x00000001
        /*0038*/ 	.word	0x00000001


	//----- nvinfo : EIATTR_CBANK_PARAM_SIZE
	.align		4
.L_618:
        /*003c*/ 	.byte	0x03, 0x19
        /*003e*/ 	.short	0x0418


	//----- nvinfo : EIATTR_PARAM_CBANK
	.align		4
        /*0040*/ 	.byte	0x04, 0x0a
        /*0042*/ 	.short	(.L_620 - .L_619)
	.align		4
.L_619:
        /*0044*/ 	.word	index@(.nv.constant0._ZN7cutlass13device_kernelIN5flash19enable_sm80_to_sm89INS1_16FlashAttnFwdSm80INS1_25CollectiveMainloopFwdSm80ILi8ELi2ELb0EN4cute5tupleIJNS5_1CILi128EEENS7_ILi64EEENS7_ILi192EEEEEELi192ENS_10bfloat16_tEfNS_4arch4Sm80ELb0ELb1ELb0ELb1ELb0ELb1ELb1ELb0EEENS1_21CollectiveEpilogueFwdINS6_IJS8_SA_S9_EEENS6_IJNS7_ILi1EEESI_SI_EEESC_SE_Li256ELb1ELb1ELb0ELb0EEENS1_19SingleTileSchedulerILb1ELb0ELb1ELi128EEEEEEEEEvNT_6ParamsE)
        /*0048*/ 	.short	0x0210
        /*004a*/ 	.short	0x0418


	//----- nvinfo : EIATTR_SW_WAR
	.align		4
.L_620:
        /*004c*/ 	.byte	0x04, 0x36
        /*004e*/ 	.short	(.L_622 - .L_621)
.L_621:
        /*0050*/ 	.word	0x00000008
.L_622:


//--------------------- .nv.info._ZN7cutlass13device_kernelIN5flash19enable_sm80_to_sm89INS1_16FlashAttnFwdSm80INS1_25CollectiveMainloopFwdSm80ILi8ELi2ELb1EN4cute5tupleIJNS5_1CILi128EEENS7_ILi96EEENS7_ILi192EEEEEELi192ENS_10bfloat16_tEfNS_4arch4Sm80ELb1ELb0ELb0ELb0ELb0ELb0ELb1ELb0EEENS1_21CollectiveEpilogueFwdINS6_IJS8_SA_S9_EEENS6_IJNS7_ILi1EEESI_SI_EEESC_SE_Li256ELb0ELb1ELb0ELb0EEENS1_30DynamicPersistentTileSchedulerILi256ELi256ELb0ELb1ELb0EEEEEEEEEvNT_6ParamsE --------------------------
	.section	.nv.info._ZN7cutlass13device_kernelIN5flash19enable_sm80_to_sm89INS1_16FlashAttnFwdSm80INS1_25CollectiveMainloopFwdSm80ILi8ELi2ELb1EN4cute5tupleIJNS5_1CILi128EEENS7_ILi96EEENS7_ILi192EEEEEELi192ENS_10bfloat16_tEfNS_4arch4Sm80ELb1ELb0ELb0ELb0ELb0ELb0ELb1ELb0EEENS1_21CollectiveEpilogueFwdINS6_IJS8_SA_S9_EEENS6_IJNS7_ILi1EEESI_SI_EEESC_SE_Li256ELb0ELb1ELb0ELb0EEENS1_30DynamicPersistentTileSchedulerILi256ELi256ELb0ELb1ELb0EEEEEEEEEvNT_6ParamsE,"",@"SHT_CUDA_INFO"
	.sectionflags	@""
	.align	4


	//----- nvinfo : EIATTR_CUDA_API_VERSION
	.align		4
        /*0000*/ 	.byte	0x04, 0x37
        /*0002*/ 	.short	(.L_624 - .L_623)
.L_623:
        /*0004*/ 	.word	0x00000082


	//----- nvinfo : EIATTR_KPARAM_INFO
	.align		4
.L_624:
        /*0008*/ 	.byte	0x04, 0x17
        /*000a*/ 	.short	(.L_626 - .L_625)
.L_625:
        /*000c*/ 	.word	0x00000000
        /*0010*/ 	.short	0x0000
        /*0012*/ 	.short	0x0000
        /*0014*/ 	.byte	0x00, 0xf0, 0xa1, 0x10


	//----- nvinfo : EIATTR_SPARSE_MMA_MASK
	.align		4
.L_626:
        /*0018*/ 	.byte	0x03, 0x50
        /*001a*/ 	.short	0x0000


	//----- nvinfo : EIATTR_MAXREG_COUNT
	.align		4
        /*001c*/ 	.byte	0x03, 0x1b
        /*001e*/ 	.short	0x00ff


	//----- nvinfo : EIATTR_MERCURY_ISA_VERSION
	.align		4
        /*0020*/ 	.byte	0x03, 0x5f
        /*0022*/ 	.short	0x0101


	//----- nvinfo : EIATTR_EXIT_INSTR_OFFSETS
	.align		4
        /*0024*/ 	.byte	0x04, 0x1c
        /*0026*/ 	.short	(.L_628 - .L_627)


	//   ....[0]....
.L_627:
        /*0028*/ 	.word	0x00000010


	//----- nvinfo : EIATTR_MAX_THREADS
	.align		4
.L_628:
        /*002c*/ 	.byte	0x04, 0x05
        /*002e*/ 	.short	(.L_630 - .L_629)
.L_629:
        /*0030*/ 	.word	0x00000100
        /*0034*/ 	.word	0x00000001
        /*0038*/ 	.word	0x00000001


	//----- nvinfo : EIATTR_CBANK_PARAM_SIZE
	.align		4
.L_630:
        /*003c*/ 	.byte	0x03, 0x19
        /*003e*/ 	.short	0x0428


	//----- nvinfo : EIATTR_PARAM_CBANK
	.align		4
        /*0040*/ 	.byte	0x04, 0x0a
        /*0042*/ 	.short	(.L_632 - .L_631)
	.align		4
.L_631:
        /*0044*/ 	.word	index@(.nv.constant0._ZN7cutlass13device_kernelIN5flash19enable_sm80_to_sm89INS1_16FlashAttnFwdSm80INS1_25CollectiveMainloopFwdSm80ILi8ELi2ELb1EN4cute5tupleIJNS5_1CILi128EEENS7_ILi96EEENS7_ILi192EEEEEELi192ENS_10bfloat16_tEfNS_4arch4Sm80ELb1ELb0ELb0ELb0ELb0ELb0ELb1ELb0EEENS1_21CollectiveEpilogueFwdINS6_IJS8_SA_S9_EEENS6_IJNS7_ILi1EEESI_SI_EEESC_SE_Li256ELb0ELb1ELb0ELb0EEENS1_30DynamicPersistentTileSchedulerILi256ELi256ELb0ELb1ELb0EEEEEEEEEvNT_6ParamsE)
        /*0048*/ 	.short	0x0210
        /*004a*/ 	.short	0x0428


	//----- nvinfo : EIATTR_SW_WAR
	.align		4
.L_632:
        /*004c*/ 	.byte	0x04, 0x36
        /*004e*/ 	.short	(.L_634 - .L_633)
.L_633:
        /*0050*/ 	.word	0x00000008
.L_634:


//--------------------- .nv.info._ZN7cutlass13device_kernelIN5flash19enable_sm80_to_sm89INS1_16FlashAttnFwdSm80INS1_25CollectiveMainloopFwdSm80ILi8ELi2ELb1EN4cute5tupleIJNS5_1CILi128EEENS7_ILi96EEENS7_ILi192EEEEEELi192ENS_10bfloat16_tEfNS_4arch4Sm80ELb1ELb0ELb0ELb1ELb0ELb0ELb1ELb0EEENS1_21CollectiveEpilogueFwdINS6_IJS8_SA_S9_EEENS6_IJNS7_ILi1EEESI_SI_EEESC_SE_Li256ELb1ELb1ELb0ELb0EEENS1_19SingleTileSchedulerILb1ELb0ELb1ELi128EEEEEEEEEvNT_6ParamsE --------------------------
	.section	.nv.info._ZN7cutlass13device_kernelIN5flash19enable_sm80_to_sm89INS1_16FlashAttnFwdSm80INS1_25CollectiveMainloopFwdSm80ILi8ELi2ELb1EN4cute5tupleIJNS5_1CILi128EEENS7_ILi96EEENS7_ILi192EEEEEELi192ENS_10bfloat16_tEfNS_4arch4Sm80ELb1ELb0ELb0ELb1ELb0ELb0ELb1ELb0EEENS1_21CollectiveEpilogueFwdINS6_IJS8_SA_S9_EEENS6_IJNS7_ILi1EEESI_SI_EEESC_SE_Li256ELb1ELb1ELb0ELb0EEENS1_19SingleTileSchedulerILb1ELb0ELb1ELi128EEEEEEEEEvNT_6ParamsE,"",@"SHT_CUDA_INFO"
	.sectionflags	@""
	.align	4


	//----- nvinfo : EIATTR_CUDA_API_VERSION
	.align		4
        /*0000*/ 	.byte	0x04, 0x37
        /*0002*/ 	.short	(.L_636 - .L_635)
.L_635:
        /*0004*/ 	.word	0x00000082


	//----- nvinfo : EIATTR_KPARAM_INFO
	.align		4
.L_636:
        /*0008*/ 	.byte	0x04, 0x17
        /*000a*/ 	.short	(.L_638 - .L_637)
.L_637:
        /*000c*/ 	.word	0x00000000
        /*0010*/ 	.short	0x0000
        /*0012*/ 	.short	0x0000
        /*0014*/ 	.byte	0x00, 0xf0, 0x61, 0x10


	//----- nvinfo : EIATTR_SPARSE_MMA_MASK
	.align		4
.L_638:
        /*0018*/ 	.byte	0x03, 0x50
        /*001a*/ 	.short	0x0000


	//----- nvinfo : EIATTR_MAXREG_COUNT
	.align		4
        /*001c*/ 	.byte	0x03, 0x1b
        /*001e*/ 	.short	0x00ff


	//----- nvinfo : EIATTR_MERCURY_ISA_VERSION
	.align		4
        /*0020*/ 	.byte	0x03, 0x5f
        /*0022*/ 	.short	0x0101


	//----- nvinfo : EIATTR_EXIT_INSTR_OFFSETS
	.align		4
        /*0024*/ 	.byte	0x04, 0x1c
        /*0026*/ 	.short	(.L_640 - .L_639)


	//   ....[0]....
.L_639:
        /*0028*/ 	.word	0x00000010


	//----- nvinfo : EIATTR_MAX_THREADS
	.align		4
.L_640:
        /*002c*/ 	.byte	0x04, 0x05
        /*002e*/ 	.short	(.L_642 - .L_641)
.L_641:
        /*0030*/ 	.word	0x00000100
        /*0034*/ 	.word	0x00000001
        /*0038*/ 	.word	0x00000001


	//----- nvinfo : EIATTR_CBANK_PARAM_SIZE
	.align		4
.L_642:
        /*003c*/ 	.byte	0x03, 0x19
        /*003e*/ 	.short	0x0418


	//----- nvinfo : EIATTR_PARAM_CBANK
	.align		4
        /*0040*/ 	.byte	0x04, 0x0a
        /*0042*/ 	.short	(.L_644 - .L_643)
	.align		4
.L_643:
        /*0044*/ 	.word	index@(.nv.constant0._ZN7cutlass13device_kernelIN5flash19enable_sm80_to_sm89INS1_16FlashAttnFwdSm80INS1_25CollectiveMainloopFwdSm80ILi8ELi2ELb1EN4cute5tupleIJNS5_1CILi128EEENS7_ILi96EEENS7_ILi192EEEEEELi192ENS_10bfloat16_tEfNS_4arch4Sm80ELb1ELb0ELb0ELb1ELb0ELb0ELb1ELb0EEENS1_21CollectiveEpilogueFwdINS6_IJS8_SA_S9_EEENS6_IJNS7_ILi1EEESI_SI_EEESC_SE_Li256ELb1ELb1ELb0ELb0EEENS1_19SingleTileSchedulerILb1ELb0ELb1ELi128EEEEEEEEEvNT_6ParamsE)
        /*0048*/ 	.short	0x0210
        /*004a*/ 	.short	0x0418


	//----- nvinfo : EIATTR_SW_WAR
	.align		4
.L_644:
        /*004c*/ 	.byte	0x04, 0x36
        /*004e*/ 	.short	(.L_646 - .L_645)
.L_645:
        /*0050*/ 	.word	0x00000008
.L_646:


//--------------------- .nv.info._ZN7cutlass13device_kernelIN5flash19enable_sm80_to_sm89INS1_16FlashAttnFwdSm80INS1_25CollectiveMainloopFwdSm80ILi8ELi2ELb0EN4cute5tupleIJNS5_1CILi128EEENS7_ILi64EEENS7_ILi192EEEEEELi192ENS_10bfloat16_tEfNS_4arch4Sm80ELb1ELb0ELb0ELb1ELb0ELb1ELb1ELb0EEENS1_21CollectiveEpilogueFwdINS6_IJS8_SA_S9_EEENS6_IJNS7_ILi1EEESI_SI_EEESC_SE_Li256ELb1ELb1ELb0ELb0EEENS1_19SingleTileSchedulerILb1ELb0ELb1ELi128EEEEEEEEEvNT_6ParamsE --------------------------
	.section	.nv.info._ZN7cutlass13device_kernelIN5flash19enable_sm80_to_sm89INS1_16FlashAttnFwdSm80INS1_25CollectiveMainloopFwdSm80ILi8ELi2ELb0EN4cute5tupleIJNS5_1CILi128EEENS7_ILi64EEENS7_ILi192EEEEEELi192ENS_10bfloat16_tEfNS_4arch4Sm80ELb1ELb0ELb0ELb1ELb0ELb1ELb1ELb0EEENS1_21CollectiveEpilogueFwdINS6_IJS8_SA_S9_EEENS6_IJNS7_ILi1EEESI_SI_EEESC_SE_Li256ELb1ELb1ELb0ELb0EEENS1_19SingleTileSchedulerILb1ELb0ELb1ELi128EEEEEEEEEvNT_6ParamsE,"",@"SHT_CUDA_INFO"
	.sectionflags	@""
	.align	4


	//----- nvinfo : EIATTR_CUDA_API_VERSION
	.align		4
        /*0000*/ 	.byte	0x04, 0x37
        /*0002*/ 	.short	(.L_648 - .L_647)
.L_647:
        /*0004*/ 	.word	0x00000082


	//----- nvinfo : EIATTR_KPARAM_INFO
	.align		4
.L_648:
        /*0008*/ 	.byte	0x04, 0x17
        /*000a*/ 	.short	(.L_650 - .L_649)
.L_649:
        /*000c*/ 	.word	0x00000000
        /*0010*/ 	.short	0x0000
        /*0012*/ 	.short	0x0000
        /*0014*/ 	.byte	0x00, 0xf0, 0x61, 0x10


	//----- nvinfo : EIATTR_SPARSE_MMA_MASK
	.align		4
.L_650:
        /*0018*/ 	.byte	0x03, 0x50
        /*001a*/ 	.short	0x0000


	//----- nvinfo : EIATTR_MAXREG_COUNT
	.align		4
        /*001c*/ 	.byte	0x03, 0x1b
        /*001e*/ 	.short	0x00ff


	//----- nvinfo : EIATTR_MERCURY_ISA_VERSION
	.align		4
        /*0020*/ 	.byte	0x03, 0x5f
        /*0022*/ 	.short	0x0101


	//----- nvinfo : EIATTR_EXIT_INSTR_OFFSETS
	.align		4
        /*0024*/ 	.byte	0x04, 0x1c
        /*0026*/ 	.short	(.L_652 - .L_651)


	//   ....[0]....
.L_651:
        /*0028*/ 	.word	0x00000010


	//----- nvinfo : EIATTR_MAX_THREADS
	.align		4
.L_652:
        /*002c*/ 	.byte	0x04, 0x05
        /*002e*/ 	.short	(.L_654 - .L_653)
.L_653:
        /*0030*/ 	.word	0x00000100
        /*0034*/ 	.word	0x00000001
        /*0038*/ 	.word	0x00000001


	//----- nvinfo : EIATTR_CBANK_PARAM_SIZE
	.align		4
.L_654:
        /*003c*/ 	.byte	0x03, 0x19
        /*003e*/ 	.short	0x0418


	//----- nvinfo : EIATTR_PARAM_CBANK
	.align		4
        /*0040*/ 	.byte	0x04, 0x0a
        /*0042*/ 	.short	(.L_656 - .L_655)
	.align		4
.L_655:
        /*0044*/ 	.word	index@(.nv.constant0._ZN7cutlass13device_kernelIN5flash19enable_sm80_to_sm89INS1_16FlashAttnFwdSm80INS1_25CollectiveMainloopFwdSm80ILi8ELi2ELb0EN4cute5tupleIJNS5_1CILi128EEENS7_ILi64EEENS7_ILi192EEEEEELi192ENS_10bfloat16_tEfNS_4arch4Sm80ELb1ELb0ELb0ELb1ELb0ELb1ELb1ELb0EEENS1_21CollectiveEpilogueFwdINS6_IJS8_SA_S9_EEENS6_IJNS7_ILi1EEESI_SI_EEESC_SE_Li256ELb1ELb1ELb0ELb0EEENS1_19SingleTileSchedulerILb1ELb0ELb1ELi128EEEEEEEEEvNT_6ParamsE)
        /*0048*/ 	.short	0x0210
        /*004a*/ 	.short	0x0418


	//----- nvinfo : EIATTR_SW_WAR
	.align		4
.L_656:
        /*004c*/ 	.byte	0x04, 0x36
        /*004e*/ 	.short	(.L_658 - .L_657)
.L_657:
        /*0050*/ 	.word	0x00000008
.L_658:


//--------------------- .nv.callgraph             --------------------------
	.section	.nv.callgraph,"",@"SHT_CUDA_CALLGRAPH"
	.align	4
	.sectionentsize	8
	.align		4
        /*0000*/ 	.word	0x00000000
	.align		4
        /*0004*/ 	.word	0xffffffff
	.align		4
        /*0008*/ 	.word	0x00000000
	.align		4
        /*000c*/ 	.word	0xfffffffe
	.align		4
        /*0010*/ 	.word	0x00000000
	.align		4
        /*0014*/ 	.word	0xfffffffd
	.align		4
        /*0018*/ 	.word	0x00000000
	.align		4
        /*001c*/ 	.word	0xfffffffc


//--------------------- .nv.constant4             --------------------------
	.section	.nv.constant4,"a",@progbits
	.align	8
	.align		8
.nv.constant4:
        /*0000*/ 	.dword	_ZN77_INTERNAL_591b084b_41_flash_fwd_hdim192_bf16_softcapall_sm80_cu_3fbc093a_34654cuda3std3__45__cpo5beginE
	.align		8
        /*0008*/ 	.dword	_ZN77_INTERNAL_591b084b_41_flash_fwd_hdim192_bf16_softcapall_sm80_cu_3fbc093a_34654cuda3std3__45__cpo3endE
	.align		8
        /*0010*/ 	.dword	_ZN77_INTERNAL_591b084b_41_flash_fwd_hdim192_bf16_softcapall_sm80_cu_3fbc093a_34654cuda3std3__45__cpo6cbeginE
	.align		8
        /*0018*/ 	.dword	_ZN77_INTERNAL_591b084b_41_flash_fwd_hdim192_bf16_softcapall_sm80_cu_3fbc093a_34654cuda3std3__45__cpo4cendE
	.align		8
        /*0020*/ 	.dword	_ZN77_INTERNAL_591b084b_41_flash_fwd_hdim192_bf16_softcapall_sm80_cu_3fbc093a_34654cuda3std3__479_GLOBAL__N__591b084b_41_flash_fwd_hdim192_bf16_softcapall_sm80_cu_3fbc093a_34656ignoreE
	.align		8
        /*0028*/ 	.dword	_ZN77_INTERNAL_591b084b_41_flash_fwd_hdim192_bf16_softcapall_sm80_cu_3fbc093a_34654cuda3std3__419piecewise_constructE
	.align		8
        /*0030*/ 	.dword	_ZN77_INTERNAL_591b084b_41_flash_fwd_hdim192_bf16_softcapall_sm80_cu_3fbc093a_34654cuda3std3__48in_placeE
	.align		8
        /*0038*/ 	.dword	_ZN77_INTERNAL_591b084b_41_flash_fwd_hdim192_bf16_softcapall_sm80_cu_3fbc093a_34654cuda3std6ranges3__45__cpo4swapE
	.align		8
        /*0040*/ 	.dword	_ZN77_INTERNAL_591b084b_41_flash_fwd_hdim192_bf16_softcapall_sm80_cu_3fbc093a_34654cuda3std6ranges3__45__cpo9iter_moveE
	.align		8
        /*0048*/ 	.dword	_ZN77_INTERNAL_591b084b_41_flash_fwd_hdim192_bf16_softcapall_sm80_cu_3fbc093a_34654cute7productE
	.align		8
        /*0050*/ 	.dword	_ZN77_INTERNAL_591b084b_41_flash_fwd_hdim192_bf16_softcapall_sm80_cu_3fbc093a_34654cute1_E


//--------------------- .text._ZN7cutlass13device_kernelIN5flash19enable_sm80_to_sm89INS1_16FlashAttnFwdSm80INS1_25CollectiveMainloopFwdSm80ILi8ELi1ELb1EN4cute5tupleIJNS5_1CILi128EEENS7_ILi96EEENS7_ILi192EEEEEELi192ENS_10bfloat16_tEfNS_4arch4Sm80ELb0ELb0ELb1ELb0ELb0ELb0ELb1ELb0EEENS1_21CollectiveEpilogueFwdINS6_IJS8_SA_S9_EEENS6_IJNS7_ILi1EEESI_SI_EEESC_SE_Li256ELb0ELb1ELb0ELb0EEENS1_19SingleTileSchedulerILb0ELb0ELb1ELi128EEEEEEEEEvNT_6ParamsE --------------------------
	.section	.text._ZN7cutlass13device_kernelIN5flash19enable_sm80_to_sm89INS1_16FlashAttnFwdSm80INS1_25CollectiveMainloopFwdSm80ILi8ELi1ELb1EN4cute5tupleIJNS5_1CILi128EEENS7_ILi96EEENS7_ILi192EEEEEELi192ENS_10bfloat16_tEfNS_4arch4Sm80ELb0ELb0ELb1ELb0ELb0ELb0ELb1ELb0EEENS1_21CollectiveEpilogueFwdINS6_IJS8_SA_S9_EEENS6_IJNS7_ILi1EEESI_SI_EEESC_SE_Li256ELb0ELb1ELb0ELb0EEENS1_19SingleTileSchedulerILb0ELb0ELb1ELi128EEEEEEEEEvNT_6ParamsE,"ax",@progbits
	.align	128
.text._ZN7cutlass13device_kernelIN5flash19enable_sm80_to_sm89INS1_16FlashAttnFwdSm80INS1_25CollectiveMainloopFwdSm80ILi8ELi1ELb1EN4cute5tupleIJNS5_1CILi128EEENS7_ILi96EEENS7_ILi192EEEEEELi192ENS_10bfloat16_tEfNS_4arch4Sm80ELb0ELb0ELb1ELb0ELb0ELb0ELb1ELb0EEENS1_21CollectiveEpilogueFwdINS6_IJS8_SA_S9_EEENS6_IJNS7_ILi1EEESI_SI_EEESC_SE_Li256ELb0ELb1ELb0ELb0EEENS1_19SingleTileSchedulerILb0ELb0ELb1ELi128EEEEEEEEEvNT_6ParamsE:
        .type           _ZN7cutlass13device_kernelIN5flash19enable_sm80_to_sm89INS1_16FlashAttnFwdSm80INS1_25CollectiveMainloopFwdSm80ILi8ELi1ELb1EN4cute5tupleIJNS5_1CILi128EEENS7_ILi96EEENS7_ILi192EEEEEELi192ENS_10bfloat16_tEfNS_4arch4Sm80ELb0ELb0ELb1ELb0ELb0ELb0ELb1ELb0EEENS1_21CollectiveEpilogueFwdINS6_IJS8_SA_S9_EEENS6_IJNS7_ILi1EEESI_SI_EEESC_SE_Li256ELb0ELb1ELb0ELb0EEENS1_19SingleTileSchedulerILb0ELb0ELb1ELi128EEEEEEEEEvNT_6ParamsE,@function
        .size           _ZN7cutlass13device_kernelIN5flash19enable_sm80_to_sm89INS1_16FlashAttnFwdSm80INS1_25CollectiveMainloopFwdSm80ILi8ELi1ELb1EN4cute5tupleIJNS5_1CILi128EEENS7_ILi96EEENS7_ILi192EEEEEELi192ENS_10bfloat16_tEfNS_4arch4Sm80ELb0ELb0ELb1ELb0ELb0ELb0ELb1ELb0EEENS1_21CollectiveEpilogueFwdINS6_IJS8_SA_S9_EEENS6_IJNS7_ILi1EEESI_SI_EEESC_SE_Li256ELb0ELb1ELb0ELb0EEENS1_19SingleTileSchedulerILb0ELb0ELb1ELi128EEEEEEEEEvNT_6ParamsE,(.L_x_36 - _ZN7cutlass13device_kernelIN5flash19enable_sm80_to_sm89INS1_16FlashAttnFwdSm80INS1_25CollectiveMainloopFwdSm80ILi8ELi1ELb1EN4cute5tupleIJNS5_1CILi128EEENS7_ILi96EEENS7_ILi192EEEEEELi192ENS_10bfloat16_tEfNS_4arch4Sm80ELb0ELb0ELb1ELb0ELb0ELb0ELb1ELb0EEENS1_21CollectiveEpilogueFwdINS6_IJS8_SA_S9_EEENS6_IJNS7_ILi1EEESI_SI_EEESC_SE_Li256ELb0ELb1ELb0ELb0EEENS1_19SingleTileSchedulerILb0ELb0ELb1ELi128EEEEEEEEEvNT_6ParamsE)
        .other          _ZN7cutlass13device_kernelIN5flash19enable_sm80_to_sm89INS1_16FlashAttnFwdSm80INS1_25CollectiveMainloopFwdSm80ILi8ELi1ELb1EN4cute5tupleIJNS5_1CILi128EEENS7_ILi96EEENS7_ILi192EEEEEELi192ENS_10bfloat16_tEfNS_4arch4Sm80ELb0ELb0ELb1ELb0ELb0ELb0ELb1ELb0EEENS1_21CollectiveEpilogueFwdINS6_IJS8_SA_S9_EEENS6_IJNS7_ILi1EEESI_SI_EEESC_SE_Li256ELb0ELb1ELb0ELb0EEENS1_19SingleTileSchedulerILb0ELb0ELb1ELi128EEEEEEEEEvNT_6ParamsE,@"STO_CUDA_ENTRY STV_DEFAULT"
_ZN7cutlass13device_kernelIN5flash19enable_sm80_to_sm89INS1_16FlashAttnFwdSm80INS1_25CollectiveMainloopFwdSm80ILi8ELi1ELb1EN4cute5tupleIJNS5_1CILi128EEENS7_ILi96EEENS7_ILi192EEEEEELi192ENS_10bfloat16_tEfNS_4arch4Sm80ELb0ELb0ELb1ELb0ELb0ELb0ELb1ELb0EEENS1_21CollectiveEpilogueFwdINS6_IJS8_SA_S9_EEENS6_IJNS7_ILi1EEESI_SI_EEESC_SE_Li256ELb0ELb1ELb0ELb0EEENS1_19SingleTileSchedulerILb0ELb0ELb1ELi128EEEEEEEEEvNT_6ParamsE:
[----:B------:R-:W-:Y:S01]  /*0000*/  LDC R1, c[0x0][0x28] ;  /* 0x00000a00ff017b82 */ /* 0x000fe20000000800 */
[----:B------:R-:W-:Y:S05]  /*0010*/  EXIT ;  /* 0x000000000000794d */ /* 0x000fea0003800000 */
.L_x_0:
[----:B------:R-:W-:-:S00]  /*0020*/  BRA `(.L_x_0) ;  /* 0xfffffffc00fc7947 */ /* 0x000fc0000383ffff */
[----:B------:R-:W-:-:S00]  /*0030*/  NOP ;  /* 0x0000000000007918 */ /* 0x000fc00000000000 */
        /* <DEDUP_REMOVED lines=12> */
.L_x_36:


//--------------------- .text._ZN7cutlass13device_kernelIN5flash19enable_sm80_to_sm89INS1_16FlashAttnFwdSm80INS1_25CollectiveMainloopFwdSm80ILi8ELi1ELb1EN4cute5tupleIJNS5_1CILi128EEENS7_ILi96EEENS7_ILi192EEEEEELi192ENS_10bfloat16_tEfNS_4arch4Sm80ELb0ELb0ELb1ELb1ELb0ELb0ELb1ELb0EEENS1_21CollectiveEpilogueFwdINS6_IJS8_SA_S9_EEENS6_IJNS7_ILi1EEESI_SI_EEESC_SE_Li256ELb1ELb1ELb0ELb0EEENS1_19SingleTileSchedulerILb1ELb0ELb1ELi128EEEEEEEEEvNT_6ParamsE --------------------------
	.section	.text._ZN7cutlass13device_kernelIN5flash19enable_sm80_to_sm89INS1_16FlashAttnFwdSm80INS1_25CollectiveMainloopFwdSm80ILi8ELi1ELb1EN4cute5tupleIJNS5_1CILi128EEENS7_ILi96EEENS7_ILi192EEEEEELi192ENS_10bfloat16_tEfNS_4arch4Sm80ELb0ELb0ELb1ELb1ELb0ELb0ELb1ELb0EEENS1_21CollectiveEpilogueFwdINS6_IJS8_SA_S9_EEENS6_IJNS7_ILi1EEESI_SI_EEESC_SE_Li256ELb1ELb1ELb0ELb0EEENS1_19SingleTileSchedulerILb1ELb0ELb1ELi128EEEEEEEEEvNT_6ParamsE,"ax",@progbits
	.align	128
.text._ZN7cutlass13device_kernelIN5flash19enable_sm80_to_sm89INS1_16FlashAttnFwdSm80INS1_25CollectiveMainloopFwdSm80ILi8ELi1ELb1EN4cute5tupleIJNS5_1CILi128EEENS7_ILi96EEENS7_ILi192EEEEEELi192ENS_10bfloat16_tEfNS_4arch4Sm80ELb0ELb0ELb1ELb1ELb0ELb0ELb1ELb0EEENS1_21CollectiveEpilogueFwdINS6_IJS8_SA_S9_EEENS6_IJNS7_ILi1EEESI_SI_EEESC_SE_Li256ELb1ELb1ELb0ELb0EEENS1_19SingleTileSchedulerILb1ELb0ELb1ELi128EEEEEEEEEvNT_6ParamsE:
        .type           _ZN7cutlass13device_kernelIN5flash19enable_sm80_to_sm89INS1_16FlashAttnFwdSm80INS1_25CollectiveMainloopFwdSm80ILi8ELi1ELb1EN4cute5tupleIJNS5_1CILi128EEENS7_ILi96EEENS7_ILi192EEEEEELi192ENS_10bfloat16_tEfNS_4arch4Sm80ELb0ELb0ELb1ELb1ELb0ELb0ELb1ELb0EEENS1_21CollectiveEpilogueFwdINS6_IJS8_SA_S9_EEENS6_IJNS7_ILi1EEESI_SI_EEESC_SE_Li256ELb1ELb1ELb0ELb0EEENS1_19SingleTileSchedulerILb1ELb0ELb1ELi128EEEEEEEEEvNT_6ParamsE,@function
        .size           _ZN7cutlass13device_kernelIN5flash19enable_sm80_to_sm89INS1_16FlashAttnFwdSm80INS1_25CollectiveMainloopFwdSm80ILi8ELi1ELb1EN4cute5tupleIJNS5_1CILi128EEENS7_ILi96EEENS7_ILi192EEEEEELi192ENS_10bfloat16_tEfNS_4arch4Sm80ELb0ELb0ELb1ELb1ELb0ELb0ELb1ELb0EEENS1_21CollectiveEpilogueFwdINS6_IJS8_SA_S9_EEENS6_IJNS7_ILi1EEESI_SI_EEESC_SE_Li256ELb1ELb1ELb0ELb0EEENS1_19SingleTileSchedulerILb1ELb0ELb1ELi128EEEEEEEEEvNT_6ParamsE,(.L_x_37 - _ZN7cutlass13device_kernelIN5flash19enable_sm80_to_sm89INS1_16FlashAttnFwdSm80INS1_25CollectiveMainloopFwdSm80ILi8ELi1ELb1EN4cute5tupleIJNS5_1CILi128EEENS7_ILi96EEENS7_ILi192EEEEEELi192ENS_10bfloat16_tEfNS_4arch4Sm80ELb0ELb0ELb1ELb1ELb0ELb0ELb1ELb0EEENS1_21CollectiveEpilogueFwdINS6_IJS8_SA_S9_EEENS6_IJNS7_ILi1EEESI_SI_EEESC_SE_Li256ELb1ELb1ELb0ELb0EEENS1_19SingleTileSchedulerILb1ELb0ELb1ELi128EEEEEEEEEvNT_6ParamsE)
        .other          _ZN7cutlass13device_kernelIN5flash19enable_sm80_to_sm89INS1_16FlashAttnFwdSm80INS1_25CollectiveMainloopFwdSm80ILi8ELi1ELb1EN4cute5tupleIJNS5_1CILi128EEENS7_ILi96EEENS7_ILi192EEEEEELi192ENS_10bfloat16_tEfNS_4arch4Sm80ELb0ELb0ELb1ELb1ELb0ELb0ELb1ELb0EEENS1_21CollectiveEpilogueFwdINS6_IJS8_SA_S9_EEENS6_IJNS7_ILi1EEESI_SI_EEESC_SE_Li256ELb1ELb1ELb0ELb0EEENS1_19SingleTileSchedulerILb1ELb0ELb1ELi128EEEEEEEEEvNT_6ParamsE,@"STO_CUDA_ENTRY STV_DEFAULT"
_ZN7cutlass13device_kernelIN5flash19enable_sm80_to_sm89INS1_16FlashAttnFwdSm80INS1_25CollectiveMainloopFwdSm80ILi8ELi1ELb1EN4cute5tupleIJNS5_1CILi128EEENS7_ILi96EEENS7_ILi192EEEEEELi192ENS_10bfloat16_tEfNS_4arch4Sm80ELb0ELb0ELb1ELb1ELb0ELb0ELb1ELb0EEENS1_21CollectiveEpilogueFwdINS6_IJS8_SA_S9_EEENS6_IJNS7_ILi1EEESI_SI_EEESC_SE_Li256ELb1ELb1ELb0ELb0EEENS1_19SingleTileSchedulerILb1ELb0ELb1ELi128EEEEEEEEEvNT_6ParamsE:
[----:B------:R-:W-:Y:S01]  /*0000*/  LDC R1, c[0x0][0x28] ;  /* 0x00000a00ff017b82 */ /* 0x000fe20000000800 */
[----:B------:R-:W-:Y:S05]  /*0010*/  EXIT ;  /* 0x000000000000794d */ /* 0x000fea0003800000 */
.L_x_1:
        /* <DEDUP_REMOVED lines=14> */
.L_x_37:


//--------------------- .text._ZN7cutlass13device_kernelIN5flash19enable_sm80_to_sm89INS1_16FlashAttnFwdSm80INS1_25CollectiveMainloopFwdSm80ILi8ELi1ELb0EN4cute5tupleIJNS5_1CILi128EEENS7_ILi64EEENS7_ILi192EEEEEELi192ENS_10bfloat16_tEfNS_4arch4Sm80ELb0ELb0ELb1ELb1ELb0ELb1ELb1ELb0EEENS1_21CollectiveEpilogueFwdINS6_IJS8_SA_S9_EEENS6_IJNS7_ILi1EEESI_SI_EEESC_SE_Li256ELb1ELb1ELb0ELb0EEENS1_19SingleTileSchedulerILb1ELb0ELb1ELi128EEEEEEEEEvNT_6ParamsE --------------------------
	.section	.text._ZN7cutlass13device_kernelIN5flash19enable_sm80_to_sm89INS1_16FlashAttnFwdSm80INS1_25CollectiveMainloopFwdSm80ILi8ELi1ELb0EN4cute5tupleIJNS5_1CILi128EEENS7_ILi64EEENS7_ILi192EEEEEELi192ENS_10bfloat16_tEfNS_4arch4Sm80ELb0ELb0ELb1ELb1ELb0ELb1ELb1ELb0EEENS1_21CollectiveEpilogueFwdINS6_IJS8_SA_S9_EEENS6_IJNS7_ILi1EEESI_SI_EEESC_SE_Li256ELb1ELb1ELb0ELb0EEENS1_19SingleTileSchedulerILb1ELb0ELb1ELi128EEEEEEEEEvNT_6ParamsE,"ax",@progbits
	.align	128
.text._ZN7cutlass13device_kernelIN5flash19enable_sm80_to_sm89INS1_16FlashAttnFwdSm80INS1_25CollectiveMainloopFwdSm80ILi8ELi1ELb0EN4cute5tupleIJNS5_1CILi128EEENS7_ILi64EEENS7_ILi192EEEEEELi192ENS_10bfloat16_tEfNS_4arch4Sm80ELb0ELb0ELb1ELb1ELb0ELb1ELb1ELb0EEENS1_21CollectiveEpilogueFwdINS6_IJS8_SA_S9_EEENS6_IJNS7_ILi1EEESI_SI_EEESC_SE_Li256ELb1ELb1ELb0ELb0EEENS1_19SingleTileSchedulerILb1ELb0ELb1ELi128EEEEEEEEEvNT_6ParamsE:
        .type           _ZN7cutlass13device_kernelIN5flash19enable_sm80_to_sm89INS1_16FlashAttnFwdSm80INS1_25CollectiveMainloopFwdSm80ILi8ELi1ELb0EN4cute5tupleIJNS5_1CILi128EEENS7_ILi64EEENS7_ILi192EEEEEELi192ENS_10bfloat16_tEfNS_4arch4Sm80ELb0ELb0ELb1ELb1ELb0ELb1ELb1ELb0EEENS1_21CollectiveEpilogueFwdINS6_IJS8_SA_S9_EEENS6_IJNS7_ILi1EEESI_SI_EEESC_SE_Li256ELb1ELb1ELb0ELb0EEENS1_19SingleTileSchedulerILb1ELb0ELb1ELi128EEEEEEEEEvNT_6ParamsE,@function
        .size           _ZN7cutlass13device_kernelIN5flash19enable_sm80_to_sm89INS1_16FlashAttnFwdSm80INS1_25CollectiveMainloopFwdSm80ILi8ELi1ELb0EN4cute5tupleIJNS5_1CILi128EEENS7_ILi64EEENS7_ILi192EEEEEELi192ENS_10bfloat16_tEfNS_4arch4Sm80ELb0ELb0ELb1ELb1ELb0ELb1ELb1ELb0EEENS1_21CollectiveEpilogueFwdINS6_IJS8_SA_S9_EEENS6_IJNS7_ILi1EEESI_SI_EEESC_SE_Li256ELb1ELb1ELb0ELb0EEENS1_19SingleTileSchedulerILb1ELb0ELb1ELi128EEEEEEEEEvNT_6ParamsE,(.L_x_38 - _ZN7cutlass13device_kernelIN5flash19enable_sm80_to_sm89INS1_16FlashAttnFwdSm80INS1_25CollectiveMainloopFwdSm80ILi8ELi1ELb0EN4cute5tupleIJNS5_1CILi128EEENS7_ILi64EEENS7_ILi192EEEEEELi192ENS_10bfloat16_tEfNS_4arch4Sm80ELb0ELb0ELb1ELb1ELb0ELb1ELb1ELb0EEENS1_21CollectiveEpilogueFwdINS6_IJS8_SA_S9_EEENS6_IJNS7_ILi1EEESI_SI_EEESC_SE_Li256ELb1ELb1ELb0ELb0EEENS1_19SingleTileSchedulerILb1ELb0ELb1ELi128EEEEEEEEEvNT_6ParamsE)
        .other          _ZN7cutlass13device_kernelIN5flash19enable_sm80_to_sm89INS1_16FlashAttnFwdSm80INS1_25CollectiveMainloopFwdSm80ILi8ELi1ELb0EN4cute5tupleIJNS5_1CILi128EEENS7_ILi64EEENS7_ILi192EEEEEELi192ENS_10bfloat16_tEfNS_4arch4Sm80ELb0ELb0ELb1ELb1ELb0ELb1ELb1ELb0EEENS1_21CollectiveEpilogueFwdINS6_IJS8_SA_S9_EEENS6_IJNS7_ILi1EEESI_SI_EEESC_SE_Li256ELb1ELb1ELb0ELb0EEENS1_19SingleTileSchedulerILb1ELb0ELb1ELi128EEEEEEEEEvNT_6ParamsE,@"STO_CUDA_ENTRY STV_DEFAULT"
_ZN7cutlass13device_kernelIN5flash19enable_sm80_to_sm89INS1_16FlashAttnFwdSm80INS1_25CollectiveMainloopFwdSm80ILi8ELi1ELb0EN4cute5tupleIJNS5_1CILi128EEENS7_ILi64EEENS7_ILi192EEEEEELi192ENS_10bfloat16_tEfNS_4arch4Sm80ELb0ELb0ELb1ELb1ELb0ELb1ELb1ELb0EEENS1_21CollectiveEpilogueFwdINS6_IJS8_SA_S9_EEENS6_IJNS7_ILi1EEESI_SI_EEESC_SE_Li256ELb1ELb1ELb0ELb0EEENS1_19SingleTileSchedulerILb1ELb0ELb1ELi128EEEEEEEEEvNT_6ParamsE:
[----:B------:R-:W-:Y:S01]  /*0000*/  LDC R1, c[0x0][0x28] ;  /* 0x00000a00ff017b82 */ /* 0x000fe20000000800 */
[----:B------:R-:W-:Y:S05]  /*0010*/  EXIT ;  /* 0x000000000000794d */ /* 0x000fea0003800000 */
.L_x_2:
        /* <DEDUP_REMOVED lines=14> */
.L_x_38:


//--------------------- .text._ZN7cutlass13device_kernelIN5flash19enable_sm80_to_sm89INS1_16FlashAttnFwdSm80INS1_25CollectiveMainloopFwdSm80ILi8ELi1ELb0EN4cute5tupleIJNS5_1CILi128EEENS7_ILi64EEENS7_ILi192EEEEEELi192ENS_10bfloat16_tEfNS_4arch4Sm80ELb0ELb1ELb1ELb0ELb0ELb0ELb1ELb0EEENS1_21CollectiveEpilogueFwdINS6_IJS8_SA_S9_EEENS6_IJNS7_ILi1EEESI_SI_EEESC_SE_Li256ELb0ELb1ELb0ELb0EEENS1_19SingleTileSchedulerILb0ELb0ELb1ELi128EEEEEEEEEvNT_6ParamsE --------------------------
	.section	.text._ZN7cutlass13device_kernelIN5flash19enable_sm80_to_sm89INS1_16FlashAttnFwdSm80INS1_25CollectiveMainloopFwdSm80ILi8ELi1ELb0EN4cute5tupleIJNS5_1CILi128EEENS7_ILi64EEENS7_ILi192EEEEEELi192ENS_10bfloat16_tEfNS_4arch4Sm80ELb0ELb1ELb1ELb0ELb0ELb0ELb1ELb0EEENS1_21CollectiveEpilogueFwdINS6_IJS8_SA_S9_EEENS6_IJNS7_ILi1EEESI_SI_EEESC_SE_Li256ELb0ELb1ELb0ELb0EEENS1_19SingleTileSchedulerILb0ELb0ELb1ELi128EEEEEEEEEvNT_6ParamsE,"ax",@progbits
	.align	128
.text._ZN7cutlass13device_kernelIN5flash19enable_sm80_to_sm89INS1_16FlashAttnFwdSm80INS1_25CollectiveMainloopFwdSm80ILi8ELi1ELb0EN4cute5tupleIJNS5_1CILi128EEENS7_ILi64EEENS7_ILi192EEEEEELi192ENS_10bfloat16_tEfNS_4arch4Sm80ELb0ELb1ELb1ELb0ELb0ELb0ELb1ELb0EEENS1_21CollectiveEpilogueFwdINS6_IJS8_SA_S9_EEENS6_IJNS7_ILi1EEESI_SI_EEESC_SE_Li256ELb0ELb1ELb0ELb0EEENS1_19SingleTileSchedulerILb0ELb0ELb1ELi128EEEEEEEEEvNT_6ParamsE:
        .type           _ZN7cutlass13device_kernelIN5flash19enable_sm80_to_sm89INS1_16FlashAttnFwdSm80INS1_25CollectiveMainloopFwdSm80ILi8ELi1ELb0EN4cute5tupleIJNS5_1CILi128EEENS7_ILi64EEENS7_ILi192EEEEEELi192ENS_10bfloat16_tEfNS_4arch4Sm80ELb0ELb1ELb1ELb0ELb0ELb0ELb1ELb0EEENS1_21CollectiveEpilogueFwdINS6_IJS8_SA_S9_EEENS6_IJNS7_ILi1EEESI_SI_EEESC_SE_Li256ELb0ELb1ELb0ELb0EEENS1_19SingleTileSchedulerILb0ELb0ELb1ELi128EEEEEEEEEvNT_6ParamsE,@function
        .size           _ZN7cutlass13device_kernelIN5flash19enable_sm80_to_sm89INS1_16FlashAttnFwdSm80INS1_25CollectiveMainloopFwdSm80ILi8ELi1ELb0EN4cute5tupleIJNS5_1CILi128EEENS7_ILi64EEENS7_ILi192EEEEEELi192ENS_10bfloat16_tEfNS_4arch4Sm80ELb0ELb1ELb1ELb0ELb0ELb0ELb1ELb0EEENS1_21CollectiveEpilogueFwdINS6_IJS8_SA_S9_EEENS6_IJNS7_ILi1EEESI_SI_EEESC_SE_Li256ELb0ELb1ELb0ELb0EEENS1_19SingleTileSchedulerILb0ELb0ELb1ELi128EEEEEEEEEvNT_6ParamsE,(.L_x_39 - _ZN7cutlass13device_kernelIN5flash19enable_sm80_to_sm89INS1_16FlashAttnFwdSm80INS1_25CollectiveMainloopFwdSm80ILi8ELi1ELb0EN4cute5tupleIJNS5_1CILi128EEENS7_ILi64EEENS7_ILi192EEEEEELi192ENS_10bfloat16_tEfNS_4arch4Sm80ELb0ELb1ELb1ELb0ELb0ELb0ELb1ELb0EEENS1_21CollectiveEpilogueFwdINS6_IJS8_SA_S9_EEENS6_IJNS7_ILi1EEESI_SI_EEESC_SE_Li256ELb0ELb1ELb0ELb0EEENS1_19SingleTileSchedulerILb0ELb0ELb1ELi128EEEEEEEEEvNT_6ParamsE)
        .other          _ZN7cutlass13device_kernelIN5flash19enable_sm80_to_sm89INS1_16FlashAttnFwdSm80INS1_25CollectiveMainloopFwdSm80ILi8ELi1ELb0EN4cute5tupleIJNS5_1CILi128EEENS7_ILi64EEENS7_ILi192EEEEEELi192ENS_10bfloat16_tEfNS_4arch4Sm80ELb0ELb1ELb1ELb0ELb0ELb0ELb1ELb0EEENS1_21CollectiveEpilogueFwdINS6_IJS8_SA_S9_EEENS6_IJNS7_ILi1EEESI_SI_EEESC_SE_Li256ELb0ELb1ELb0ELb0EEENS1_19SingleTileSchedulerILb0ELb0ELb1ELi128EEEEEEEEEvNT_6ParamsE,@"STO_CUDA_ENTRY STV_DEFAULT"
_ZN7cutlass13device_kernelIN5flash19enable_sm80_to_sm89INS1_16FlashAttnFwdSm80INS1_25CollectiveMainloopFwdSm80ILi8ELi1ELb0EN4cute5tupleIJNS5_1CILi128EEENS7_ILi64EEENS7_ILi192EEEEEELi192ENS_10bfloat16_tEfNS_4arch4Sm80ELb0ELb1ELb1ELb0ELb0ELb0ELb1ELb0EEENS1_21CollectiveEpilogueFwdINS6_IJS8_SA_S9_EEENS6_IJNS7_ILi1EEESI_SI_EEESC_SE_Li256ELb0ELb1ELb0ELb0EEENS1_19SingleTileSchedulerILb0ELb0ELb1ELi128EEEEEEEEEvNT_6ParamsE:
[----:B------:R-:W-:Y:S01]  /*0000*/  LDC R1, c[0x0][0x28] ;  /* 0x00000a00ff017b82 */ /* 0x000fe20000000800 */
[----:B------:R-:W-:Y:S05]  /*0010*/  EXIT ;  /* 0x000000000000794d */ /* 0x000fea0003800000 */
.L_x_3:
        /* <DEDUP_REMOVED lines=14> */
.L_x_39:


//--------------------- .text._ZN7cutlass13device_kernelIN5flash19enable_sm80_to_sm89INS1_16FlashAttnFwdSm80INS1_25CollectiveMainloopFwdSm80ILi8ELi1ELb0EN4cute5tupleIJNS5_1CILi128EEENS7_ILi64EEENS7_ILi192EEEEEELi192ENS_10bfloat16_tEfNS_4arch4Sm80ELb0ELb1ELb1ELb1ELb0ELb0ELb1ELb0EEENS1_21CollectiveEpilogueFwdINS6_IJS8_SA_S9_EEENS6_IJNS7_ILi1EEESI_SI_EEESC_SE_Li256ELb1ELb1ELb0ELb0EEENS1_19SingleTileSchedulerILb1ELb0ELb1ELi128EEEEEEEEEvNT_6ParamsE --------------------------
	.section	.text._ZN7cutlass13device_kernelIN5flash19enable_sm80_to_sm89INS1_16FlashAttnFwdSm80INS1_25CollectiveMainloopFwdSm80ILi8ELi1ELb0EN4cute5tupleIJNS5_1CILi128EEENS7_ILi64EEENS7_ILi192EEEEEELi192ENS_10bfloat16_tEfNS_4arch4Sm80ELb0ELb1ELb1ELb1ELb0ELb0ELb1ELb0EEENS1_21CollectiveEpilogueFwdINS6_IJS8_SA_S9_EEENS6_IJNS7_ILi1EEESI_SI_EEESC_SE_Li256ELb1ELb1ELb0ELb0EEENS1_19SingleTileSchedulerILb1ELb0ELb1ELi128EEEEEEEEEvNT_6ParamsE,"ax",@progbits
	.align	128
.text._ZN7cutlass13device_kernelIN5flash19enable_sm80_to_sm89INS1_16FlashAttnFwdSm80INS1_25CollectiveMainloopFwdSm80ILi8ELi1ELb0EN4cute5tupleIJNS5_1CILi128EEENS7_ILi64EEENS7_ILi192EEEEEELi192ENS_10bfloat16_tEfNS_4arch4Sm80ELb0ELb1ELb1ELb1ELb0ELb0ELb1ELb0EEENS1_21CollectiveEpilogueFwdINS6_IJS8_SA_S9_EEENS6_IJNS7_ILi1EEESI_SI_EEESC_SE_Li256ELb1ELb1ELb0ELb0EEENS1_19SingleTileSchedulerILb1ELb0ELb1ELi128EEEEEEEEEvNT_6ParamsE:
        .type           _ZN7cutlass13device_kernelIN5flash19enable_sm80_to_sm89INS1_16FlashAttnFwdSm80INS1_25CollectiveMainloopFwdSm80ILi8ELi1ELb0EN4cute5tupleIJNS5_1CILi128EEENS7_ILi64EEENS7_ILi192EEEEEELi192ENS_10bfloat16_tEfNS_4arch4Sm80ELb0ELb1ELb1ELb1ELb0ELb0ELb1ELb0EEENS1_21CollectiveEpilogueFwdINS6_IJS8_SA_S9_EEENS6_IJNS7_ILi1EEESI_SI_EEESC_SE_Li256ELb1ELb1ELb0ELb0EEENS1_19SingleTileSchedulerILb1ELb0ELb1ELi128EEEEEEEEEvNT_6ParamsE,@function
        .size           _ZN7cutlass13device_kernelIN5flash19enable_sm80_to_sm89INS1_16FlashAttnFwdSm80INS1_25CollectiveMainloopFwdSm80ILi8ELi1ELb0EN4cute5tupleIJNS5_1CILi128EEENS7_ILi64EEENS7_ILi192EEEEEELi192ENS_10bfloat16_tEfNS_4arch4Sm80ELb0ELb1ELb1ELb1ELb0ELb0ELb1ELb0EEENS1_21CollectiveEpilogueFwdINS6_IJS8_SA_S9_EEENS6_IJNS7_ILi1EEESI_SI_EEESC_SE_Li256ELb1ELb1ELb0ELb0EEENS1_19SingleTileSchedulerILb1ELb0ELb1ELi128EEEEEEEEEvNT_6ParamsE,(.L_x_40 - _ZN7cutlass13device_kernelIN5flash19enable_sm80_to_sm89INS1_16FlashAttnFwdSm80INS1_25CollectiveMainloopFwdSm80ILi8ELi1ELb0EN4cute5tupleIJNS5_1CILi128EEENS7_ILi64EEENS7_ILi192EEEEEELi192ENS_10bfloat16_tEfNS_4arch4Sm80ELb0ELb1ELb1ELb1ELb0ELb0ELb1ELb0EEENS1_21CollectiveEpilogueFwdINS6_IJS8_SA_S9_EEENS6_IJNS7_ILi1EEESI_SI_EEESC_SE_Li256ELb1ELb1ELb0ELb0EEENS1_19SingleTileSchedulerILb1ELb0ELb1ELi128EEEEEEEEEvNT_6ParamsE)
        .other          _ZN7cutlass13device_kernelIN5flash19enable_sm80_to_sm89INS1_16FlashAttnFwdSm80INS1_25CollectiveMainloopFwdSm80ILi8ELi1ELb0EN4cute5tupleIJNS5_1CILi128EEENS7_ILi64EEENS7_ILi192EEEEEELi192ENS_10bfloat16_tEfNS_4arch4Sm80ELb0ELb1ELb1ELb1ELb0ELb0ELb1ELb0EEENS1_21CollectiveEpilogueFwdINS6_IJS8_SA_S9_EEENS6_IJNS7_ILi1EEESI_SI_EEESC_SE_Li256ELb1ELb1ELb0ELb0EEENS1_19SingleTileSchedulerILb1ELb0ELb1ELi128EEEEEEEEEvNT_6ParamsE,@"STO_CUDA_ENTRY STV_DEFAULT"
_ZN7cutlass13device_kernelIN5flash19enable_sm80_to_sm89INS1_16FlashAttnFwdSm80INS1_25CollectiveMainloopFwdSm80ILi8ELi1ELb0EN4cute5tupleIJNS5_1CILi128EEENS7_ILi64EEENS7_ILi192EEEEEELi192ENS_10bfloat16_tEfNS_4arch4Sm80ELb0ELb1ELb1ELb1ELb0ELb0ELb1ELb0EEENS1_21CollectiveEpilogueFwdINS6_IJS8_SA_S9_EEENS6_IJNS7_ILi1EEESI_SI_EEESC_SE_Li256ELb1ELb1ELb0ELb0EEENS1_19SingleTileSchedulerILb1ELb0ELb1ELi128EEEEEEEEEvNT_6ParamsE:
[----:B------:R-:W-:Y:S01]  /*0000*/  LDC R1, c[0x0][0x28] ;  /* 0x00000a00ff017b82 */ /* 0x000fe20000000800 */
[----:B------:R-:W-:Y:S05]  /*0010*/  EXIT ;  /* 0x000000000000794d */ /* 0x000fea0003800000 */
.L_x_4:
        /* <DEDUP_REMOVED lines=14> */
.L_x_40:


//--------------------- .text._ZN7cutlass13device_kernelIN5flash19enable_sm80_to_sm89INS1_16FlashAttnFwdSm80INS1_25CollectiveMainloopFwdSm80ILi8ELi1ELb0EN4cute5tupleIJNS5_1CILi128EEENS7_ILi64EEENS7_ILi192EEEEEELi192ENS_10bfloat16_tEfNS_4arch4Sm80ELb0ELb1ELb1ELb1ELb0ELb1ELb1ELb0EEENS1_21CollectiveEpilogueFwdINS6_IJS8_SA_S9_EEENS6_IJNS7_ILi1EEESI_SI_EEESC_SE_Li256ELb1ELb1ELb0ELb0EEENS1_19SingleTileSchedulerILb1ELb0ELb1ELi128EEEEEEEEEvNT_6ParamsE --------------------------
	.section	.text._ZN7cutlass13device_kernelIN5flash19enable_sm80_to_sm89INS1_16FlashAttnFwdSm80INS1_25CollectiveMainloopFwdSm80ILi8ELi1ELb0EN4cute5tupleIJNS5_1CILi128EEENS7_ILi64EEENS7_ILi192EEEEEELi192ENS_10bfloat16_tEfNS_4arch4Sm80ELb0ELb1ELb1ELb1ELb0ELb1ELb1ELb0EEENS1_21CollectiveEpilogueFwdINS6_IJS8_SA_S9_EEENS6_IJNS7_ILi1EEESI_SI_EEESC_SE_Li256ELb1ELb1ELb0ELb0EEENS1_19SingleTileSchedulerILb1ELb0ELb1ELi128EEEEEEEEEvNT_6ParamsE,"ax",@progbits
	.align	128
.text._ZN7cutlass13device_kernelIN5flash19enable_sm80_to_sm89INS1_16FlashAttnFwdSm80INS1_25CollectiveMainloopFwdSm80ILi8ELi1ELb0EN4cute5tupleIJNS5_1CILi128EEENS7_ILi64EEENS7_ILi192EEEEEELi192ENS_10bfloat16_tEfNS_4arch4Sm80ELb0ELb1ELb1ELb1ELb0ELb1ELb1ELb0EEENS1_21CollectiveEpilogueFwdINS6_IJS8_SA_S9_EEENS6_IJNS7_ILi1EEESI_SI_EEESC_SE_Li256ELb1ELb1ELb0ELb0EEENS1_19SingleTileSchedulerILb1ELb0ELb1ELi128EEEEEEEEEvNT_6ParamsE:
        .type           _ZN7cutlass13device_kernelIN5flash19enable_sm80_to_sm89INS1_16FlashAttnFwdSm80INS1_25CollectiveMainloopFwdSm80ILi8ELi1ELb0EN4cute5tupleIJNS5_1CILi128EEENS7_ILi64EEENS7_ILi192EEEEEELi192ENS_10bfloat16_tEfNS_4arch4Sm80ELb0ELb1ELb1ELb1ELb0ELb1ELb1ELb0EEENS1_21CollectiveEpilogueFwdINS6_IJS8_SA_S9_EEENS6_IJNS7_ILi1EEESI_SI_EEESC_SE_Li256ELb1ELb1ELb0ELb0EEENS1_19SingleTileSchedulerILb1ELb0ELb1ELi128EEEEEEEEEvNT_6ParamsE,@function
        .size           _ZN7cutlass13device_kernelIN5flash19enable_sm80_to_sm89INS1_16FlashAttnFwdSm80INS1_25CollectiveMainloopFwdSm80ILi8ELi1ELb0EN4cute5tupleIJNS5_1CILi128EEENS7_ILi64EEENS7_ILi192EEEEEELi192ENS_10bfloat16_tEfNS_4arch4Sm80ELb0ELb1ELb1ELb1ELb0ELb1ELb1ELb0EEENS1_21CollectiveEpilogueFwdINS6_IJS8_SA_S9_EEENS6_IJNS7_ILi1EEESI_SI_EEESC_SE_Li256ELb1ELb1ELb0ELb0EEENS1_19SingleTileSchedulerILb1ELb0ELb1ELi128EEEEEEEEEvNT_6ParamsE,(.L_x_41 - _ZN7cutlass13device_kernelIN5flash19enable_sm80_to_sm89INS1_16FlashAttnFwdSm80INS1_25CollectiveMainloopFwdSm80ILi8ELi1ELb0EN4cute5tupleIJNS5_1CILi128EEENS7_ILi64EEENS7_ILi192EEEEEELi192ENS_10bfloat16_tEfNS_4arch4Sm80ELb0ELb1ELb1ELb1ELb0ELb1ELb1ELb0EEENS1_21CollectiveEpilogueFwdINS6_IJS8_SA_S9_EEENS6_IJNS7_ILi1EEESI_SI_EEESC_SE_Li256ELb1ELb1ELb0ELb0EEENS1_19SingleTileSchedulerILb1ELb0ELb1ELi128EEEEEEEEEvNT_6ParamsE)
        .other          _ZN7cutlass13device_kernelIN5flash19enable_sm80_to_sm89INS1_16FlashAttnFwdSm80INS1_25CollectiveMainloopFwdSm80ILi8ELi1ELb0EN4cute5tupleIJNS5_1CILi128EEENS7_ILi64EEENS7_ILi192EEEEEELi192ENS_10bfloat16_tEfNS_4arch4Sm80ELb0ELb1ELb1ELb1ELb0ELb1ELb1ELb0EEENS1_21CollectiveEpilogueFwdINS6_IJS8_SA_S9_EEENS6_IJNS7_ILi1EEESI_SI_EEESC_SE_Li256ELb1ELb1ELb0ELb0EEENS1_19SingleTileSchedulerILb1ELb0ELb1ELi128EEEEEEEEEvNT_6ParamsE,@"STO_CUDA_ENTRY STV_DEFAULT"
_ZN7cutlass13device_kernelIN5flash19enable_sm80_to_sm89INS1_16FlashAttnFwdSm80INS1_25CollectiveMainloopFwdSm80ILi8ELi1ELb0EN4cute5tupleIJNS5_1CILi128EEENS7_ILi64EEENS7_ILi192EEEEEELi192ENS_10bfloat16_tEfNS_4arch4Sm80ELb0ELb1ELb1ELb1ELb0ELb1ELb1ELb0EEENS1_21CollectiveEpilogueFwdINS6_IJS8_SA_S9_EEENS6_IJNS7_ILi1EEESI_SI_EEESC_SE_Li256ELb1ELb1ELb0ELb0EEENS1_19SingleTileSchedulerILb1ELb0ELb1ELi128EEEEEEEEEvNT_6ParamsE:
[----:B------:R-:W-:Y:S01]  /*0000*/  LDC R1, c[0x0][0x28] ;  /* 0x00000a00ff017b82 */ /* 0x000fe20000000800 */
[----:B------:R-:W-:Y:S05]  /*0010*/  EXIT ;  /* 0x000000000000794d */ /* 0x000fea0003800000 */
.L_x_5:
        /* <DEDUP_REMOVED lines=14> */
.L_x_41:


//--------------------- .text._ZN7cutlass13device_kernelIN5flash19enable_sm80_to_sm89INS1_16FlashAttnFwdSm80INS1_25CollectiveMainloopFwdSm80ILi8ELi1ELb1EN4cute5tupleIJNS5_1CILi128EEENS7_ILi96EEENS7_ILi192EEEEEELi192ENS_10bfloat16_tEfNS_4arch4Sm80ELb1ELb0ELb1ELb0ELb0ELb0ELb1ELb0EEENS1_21CollectiveEpilogueFwdINS6_IJS8_SA_S9_EEENS6_IJNS7_ILi1EEESI_SI_EEESC_SE_Li256ELb0ELb1ELb0ELb0EEENS1_30DynamicPersistentTileSchedulerILi256ELi256ELb0ELb1ELb0EEEEEEEEEvNT_6ParamsE --------------------------
	.section	.text._ZN7cutlass13device_kernelIN5flash19enable_sm80_to_sm89INS1_16FlashAttnFwdSm80INS1_25CollectiveMainloopFwdSm80ILi8ELi1ELb1EN4cute5tupleIJNS5_1CILi128EEENS7_ILi96EEENS7_ILi192EEEEEELi192ENS_10bfloat16_tEfNS_4arch4Sm80ELb1ELb0ELb1ELb0ELb0ELb0ELb1ELb0EEENS1_21CollectiveEpilogueFwdINS6_IJS8_SA_S9_EEENS6_IJNS7_ILi1EEESI_SI_EEESC_SE_Li256ELb0ELb1ELb0ELb0EEENS1_30DynamicPersistentTileSchedulerILi256ELi256ELb0ELb1ELb0EEEEEEEEEvNT_6ParamsE,"ax",@progbits
	.align	128
.text._ZN7cutlass13device_kernelIN5flash19enable_sm80_to_sm89INS1_16FlashAttnFwdSm80INS1_25CollectiveMainloopFwdSm80ILi8ELi1ELb1EN4cute5tupleIJNS5_1CILi128EEENS7_ILi96EEENS7_ILi192EEEEEELi192ENS_10bfloat16_tEfNS_4arch4Sm80ELb1ELb0ELb1ELb0ELb0ELb0ELb1ELb0EEENS1_21CollectiveEpilogueFwdINS6_IJS8_SA_S9_EEENS6_IJNS7_ILi1EEESI_SI_EEESC_SE_Li256ELb0ELb1ELb0ELb0EEENS1_30DynamicPersistentTileSchedulerILi256ELi256ELb0ELb1ELb0EEEEEEEEEvNT_6ParamsE:
        .type           _ZN7cutlass13device_kernelIN5flash19enable_sm80_to_sm89INS1_16FlashAttnFwdSm80INS1_25CollectiveMainloopFwdSm80ILi8ELi1ELb1EN4cute5tupleIJNS5_1CILi128EEENS7_ILi96EEENS7_ILi192EEEEEELi192ENS_10bfloat16_tEfNS_4arch4Sm80ELb1ELb0ELb1ELb0ELb0ELb0ELb1ELb0EEENS1_21CollectiveEpilogueFwdINS6_IJS8_SA_S9_EEENS6_IJNS7_ILi1EEESI_SI_EEESC_SE_Li256ELb0ELb1ELb0ELb0EEENS1_30DynamicPersistentTileSchedulerILi256ELi256ELb0ELb1ELb0EEEEEEEEEvNT_6ParamsE,@function
        .size           _ZN7cutlass13device_kernelIN5flash19enable_sm80_to_sm89INS1_16FlashAttnFwdSm80INS1_25CollectiveMainloopFwdSm80ILi8ELi1ELb1EN4cute5tupleIJNS5_1CILi128EEENS7_ILi96EEENS7_ILi192EEEEEELi192ENS_10bfloat16_tEfNS_4arch4Sm80ELb1ELb0ELb1ELb0ELb0ELb0ELb1ELb0EEENS1_21CollectiveEpilogueFwdINS6_IJS8_SA_S9_EEENS6_IJNS7_ILi1EEESI_SI_EEESC_SE_Li256ELb0ELb1ELb0ELb0EEENS1_30DynamicPersistentTileSchedulerILi256ELi256ELb0ELb1ELb0EEEEEEEEEvNT_6ParamsE,(.L_x_42 - _ZN7cutlass13device_kernelIN5flash19enable_sm80_to_sm89INS1_16FlashAttnFwdSm80INS1_25CollectiveMainloopFwdSm80ILi8ELi1ELb1EN4cute5tupleIJNS5_1CILi128EEENS7_ILi96EEENS7_ILi192EEEEEELi192ENS_10bfloat16_tEfNS_4arch4Sm80ELb1ELb0ELb1ELb0ELb0ELb0ELb1ELb0EEENS1_21CollectiveEpilogueFwdINS6_IJS8_SA_S9_EEENS6_IJNS7_ILi1EEESI_SI_EEESC_SE_Li256ELb0ELb1ELb0ELb0EEENS1_30DynamicPersistentTileSchedulerILi256ELi256ELb0ELb1ELb0EEEEEEEEEvNT_6ParamsE)
        .other          _ZN7cutlass13device_kernelIN5flash19enable_sm80_to_sm89INS1_16FlashAttnFwdSm80INS1_25CollectiveMainloopFwdSm80ILi8ELi1ELb1EN4cute5tupleIJNS5_1CILi128EEENS7_ILi96EEENS7_ILi192EEEEEELi192ENS_10bfloat16_tEfNS_4arch4Sm80ELb1ELb0ELb1ELb0ELb0ELb0ELb1ELb0EEENS1_21CollectiveEpilogueFwdINS6_IJS8_SA_S9_EEENS6_IJNS7_ILi1EEESI_SI_EEESC_SE_Li256ELb0ELb1ELb0ELb0EEENS1_30DynamicPersistentTileSchedulerILi256ELi256ELb0ELb1ELb0EEEEEEEEEvNT_6ParamsE,@"STO_CUDA_ENTRY STV_DEFAULT"
_ZN7cutlass13device_kernelIN5flash19enable_sm80_to_sm89INS1_16FlashAttnFwdSm80INS1_25CollectiveMainloopFwdSm80ILi8ELi1ELb1EN4cute5tupleIJNS5_1CILi128EEENS7_ILi96EEENS7_ILi192EEEEEELi192ENS_10bfloat16_tEfNS_4arch4Sm80ELb1ELb0ELb1ELb0ELb0ELb0ELb1ELb0EEENS1_21CollectiveEpilogueFwdINS6_IJS8_SA_S9_EEENS6_IJNS7_ILi1EEESI_SI_EEESC_SE_Li256ELb0ELb1ELb0ELb0EEENS1_30DynamicPersistentTileSchedulerILi256ELi256ELb0ELb1ELb0EEEEEEEEEvNT_6ParamsE:
[----:B------:R-:W-:Y:S01]  /*0000*/  LDC R1, c[0x0][0x28] ;  /* 0x00000a00ff017b82 */ /* 0x000fe20000000800 */
[----:B------:R-:W-:Y:S05]  /*0010*/  EXIT ;  /* 0x000000000000794d */ /* 0x000fea0003800000 */
.L_x_6:
        /* <DEDUP_REMOVED lines=14> */
.L_x_42:


//--------------------- .text._ZN7cutlass13device_kernelIN5flash19enable_sm80_to_sm89INS1_16FlashAttnFwdSm80INS1_25CollectiveMainloopFwdSm80ILi8ELi1ELb1EN4cute5tupleIJNS5_1CILi128EEENS7_ILi96EEENS7_ILi192EEEEEELi192ENS_10bfloat16_tEfNS_4arch4Sm80ELb1ELb0ELb1ELb1ELb0ELb0ELb1ELb0EEENS1_21CollectiveEpilogueFwdINS6_IJS8_SA_S9_EEENS6_IJNS7_ILi1EEESI_SI_EEESC_SE_Li256ELb1ELb1ELb0ELb0EEENS1_19SingleTileSchedulerILb1ELb0ELb1ELi128EEEEEEEEEvNT_6ParamsE --------------------------
	.section	.text._ZN7cutlass13device_kernelIN5flash19enable_sm80_to_sm89INS1_16FlashAttnFwdSm80INS1_25CollectiveMainloopFwdSm80ILi8ELi1ELb1EN4cute5tupleIJNS5_1CILi128EEENS7_ILi96EEENS7_ILi192EEEEEELi192ENS_10bfloat16_tEfNS_4arch4Sm80ELb1ELb0ELb1ELb1ELb0ELb0ELb1ELb0EEENS1_21CollectiveEpilogueFwdINS6_IJS8_SA_S9_EEENS6_IJNS7_ILi1EEESI_SI_EEESC_SE_Li256ELb1ELb1ELb0ELb0EEENS1_19SingleTileSchedulerILb1ELb0ELb1ELi128EEEEEEEEEvNT_6ParamsE,"ax",@progbits
	.align	128
.text._ZN7cutlass13device_kernelIN5flash19enable_sm80_to_sm89INS1_16FlashAttnFwdSm80INS1_25CollectiveMainloopFwdSm80ILi8ELi1ELb1EN4cute5tupleIJNS5_1CILi128EEENS7_ILi96EEENS7_ILi192EEEEEELi192ENS_10bfloat16_tEfNS_4arch4Sm80ELb1ELb0ELb1ELb1ELb0ELb0ELb1ELb0EEENS1_21CollectiveEpilogueFwdINS6_IJS8_SA_S9_EEENS6_IJNS7_ILi1EEESI_SI_EEESC_SE_Li256ELb1ELb1ELb0ELb0EEENS1_19SingleTileSchedulerILb1ELb0ELb1ELi128EEEEEEEEEvNT_6ParamsE:
        .type           _ZN7cutlass13device_kernelIN5flash19enable_sm80_to_sm89INS1_16FlashAttnFwdSm80INS1_25CollectiveMainloopFwdSm80ILi8ELi1ELb1EN4cute5tupleIJNS5_1CILi128EEENS7_ILi96EEENS7_ILi192EEEEEELi192ENS_10bfloat16_tEfNS_4arch4Sm80ELb1ELb0ELb1ELb1ELb0ELb0ELb1ELb0EEENS1_21CollectiveEpilogueFwdINS6_IJS8_SA_S9_EEENS6_IJNS7_ILi1EEESI_SI_EEESC_SE_Li256ELb1ELb1ELb0ELb0EEENS1_19SingleTileSchedulerILb1ELb0ELb1ELi128EEEEEEEEEvNT_6ParamsE,@function
        .size           _ZN7cutlass13device_kernelIN5flash19enable_sm80_to_sm89INS1_16FlashAttnFwdSm80INS1_25CollectiveMainloopFwdSm80ILi8ELi1ELb1EN4cute5tupleIJNS5_1CILi128EEENS7_ILi96EEENS7_ILi192EEEEEELi192ENS_10bfloat16_tEfNS_4arch4Sm80ELb1ELb0ELb1ELb1ELb0ELb0ELb1ELb0EEENS1_21CollectiveEpilogueFwdINS6_IJS8_SA_S9_EEENS6_IJNS7_ILi1EEESI_SI_EEESC_SE_Li256ELb1ELb1ELb0ELb0EEENS1_19SingleTileSchedulerILb1ELb0ELb1ELi128EEEEEEEEEvNT_6ParamsE,(.L_x_43 - _ZN7cutlass13device_kernelIN5flash19enable_sm80_to_sm89INS1_16FlashAttnFwdSm80INS1_25CollectiveMainloopFwdSm80ILi8ELi1ELb1EN4cute5tupleIJNS5_1CILi128EEENS7_ILi96EEENS7_ILi192EEEEEELi192ENS_10bfloat16_tEfNS_4arch4Sm80ELb1ELb0ELb1ELb1ELb0ELb0ELb1ELb0EEENS1_21CollectiveEpilogueFwdINS6_IJS8_SA_S9_EEENS6_IJNS7_ILi1EEESI_SI_EEESC_SE_Li256ELb1ELb1ELb0ELb0EEENS1_19SingleTileSchedulerILb1ELb0ELb1ELi128EEEEEEEEEvNT_6ParamsE)
        .other          _ZN7cutlass13device_kernelIN5flash19enable_sm80_to_sm89INS1_16FlashAttnFwdSm80INS1_25CollectiveMainloopFwdSm80ILi8ELi1ELb1EN4cute5tupleIJNS5_1CILi128EEENS7_ILi96EEENS7_ILi192EEEEEELi192ENS_10bfloat16_tEfNS_4arch4Sm80ELb1ELb0ELb1ELb1ELb0ELb0ELb1ELb0EEENS1_21CollectiveEpilogueFwdINS6_IJS8_SA_S9_EEENS6_IJNS7_ILi1EEESI_SI_EEESC_SE_Li256ELb1ELb1ELb0ELb0EEENS1_19SingleTileSchedulerILb1ELb0ELb1ELi128EEEEEEEEEvNT_6ParamsE,@"STO_CUDA_ENTRY STV_DEFAULT"
_ZN7cutlass13device_kernelIN5flash19enable_sm80_to_sm89INS1_16FlashAttnFwdSm80INS1_25CollectiveMainloopFwdSm80ILi8ELi1ELb1EN4cute5tupleIJNS5_1CILi128EEENS7_ILi96EEENS7_ILi192EEEEEELi192ENS_10bfloat16_tEfNS_4arch4Sm80ELb1ELb0ELb1ELb1ELb0ELb0ELb1ELb0EEENS1_21CollectiveEpilogueFwdINS6_IJS8_SA_S9_EEENS6_IJNS7_ILi1EEESI_SI_EEESC_SE_Li256ELb1ELb1ELb0ELb0EEENS1_19SingleTileSchedulerILb1ELb0ELb1ELi128EEEEEEEEEvNT_6ParamsE:
[----:B------:R-:W-:Y:S01]  /*0000*/  LDC R1, c[0x0][0x28] ;  /* 0x00000a00ff017b82 */ /* 0x000fe20000000800 */
[----:B------:R-:W-:Y:S05]  /*0010*/  EXIT ;  /* 0x000000000000794d */ /* 0x000fea0003800000 */
.L_x_7:
        /* <DEDUP_REMOVED lines=14> */
.L_x_43:


//--------------------- .text._ZN7cutlass13device_kernelIN5flash19enable_sm80_to_sm89INS1_16FlashAttnFwdSm80INS1_25CollectiveMainloopFwdSm80ILi8ELi1ELb0EN4cute5tupleIJNS5_1CILi128EEENS7_ILi64EEENS7_ILi192EEEEEELi192ENS_10bfloat16_tEfNS_4arch4Sm80ELb1ELb0ELb1ELb1ELb0ELb1ELb1ELb0EEENS1_21CollectiveEpilogueFwdINS6_IJS8_SA_S9_EEENS6_IJNS7_ILi1EEESI_SI_EEESC_SE_Li256ELb1ELb1ELb0ELb0EEENS1_19SingleTileSchedulerILb1ELb0ELb1ELi128EEEEEEEEEvNT_6ParamsE --------------------------
	.section	.text._ZN7cutlass13device_kernelIN5flash19enable_sm80_to_sm89INS1_16FlashAttnFwdSm80INS1_25CollectiveMainloopFwdSm80ILi8ELi1ELb0EN4cute5tupleIJNS5_1CILi128EEENS7_ILi64EEENS7_ILi192EEEEEELi192ENS_10bfloat16_tEfNS_4arch4Sm80ELb1ELb0ELb1ELb1ELb0ELb1ELb1ELb0EEENS1_21CollectiveEpilogueFwdINS6_IJS8_SA_S9_EEENS6_IJNS7_ILi1EEESI_SI_EEESC_SE_Li256ELb1ELb1ELb0ELb0EEENS1_19SingleTileSchedulerILb1ELb0ELb1ELi128EEEEEEEEEvNT_6ParamsE,"ax",@progbits
	.align	128
.text._ZN7cutlass13device_kernelIN5flash19enable_sm80_to_sm89INS1_16FlashAttnFwdSm80INS1_25CollectiveMainloopFwdSm80ILi8ELi1ELb0EN4cute5tupleIJNS5_1CILi128EEENS7_ILi64EEENS7_ILi192EEEEEELi192ENS_10bfloat16_tEfNS_4arch4Sm80ELb1ELb0ELb1ELb1ELb0ELb1ELb1ELb0EEENS1_21CollectiveEpilogueFwdINS6_IJS8_SA_S9_EEENS6_IJNS7_ILi1EEESI_SI_EEESC_SE_Li256ELb1ELb1ELb0ELb0EEENS1_19SingleTileSchedulerILb1ELb0ELb1ELi128EEEEEEEEEvNT_6ParamsE:
        .type           _ZN7cutlass13device_kernelIN5flash19enable_sm80_to_sm89INS1_16FlashAttnFwdSm80INS1_25CollectiveMainloopFwdSm80ILi8ELi1ELb0EN4cute5tupleIJNS5_1CILi128EEENS7_ILi64EEENS7_ILi192EEEEEELi192ENS_10bfloat16_tEfNS_4arch4Sm80ELb1ELb0ELb1ELb1ELb0ELb1ELb1ELb0EEENS1_21CollectiveEpilogueFwdINS6_IJS8_SA_S9_EEENS6_IJNS7_ILi1EEESI_SI_EEESC_SE_Li256ELb1ELb1ELb0ELb0EEENS1_19SingleTileSchedulerILb1ELb0ELb1ELi128EEEEEEEEEvNT_6ParamsE,@function
        .size           _ZN7cutlass13device_kernelIN5flash19enable_sm80_to_sm89INS1_16FlashAttnFwdSm80INS1_25CollectiveMainloopFwdSm80ILi8ELi1ELb0EN4cute5tupleIJNS5_1CILi128EEENS7_ILi64EEENS7_ILi192EEEEEELi192ENS_10bfloat16_tEfNS_4arch4Sm80ELb1ELb0ELb1ELb1ELb0ELb1ELb1ELb0EEENS1_21CollectiveEpilogueFwdINS6_IJS8_SA_S9_EEENS6_IJNS7_ILi1EEESI_SI_EEESC_SE_Li256ELb1ELb1ELb0ELb0EEENS1_19SingleTileSchedulerILb1ELb0ELb1ELi128EEEEEEEEEvNT_6ParamsE,(.L_x_44 - _ZN7cutlass13device_kernelIN5flash19enable_sm80_to_sm89INS1_16FlashAttnFwdSm80INS1_25CollectiveMainloopFwdSm80ILi8ELi1ELb0EN4cute5tupleIJNS5_1CILi128EEENS7_ILi64EEENS7_ILi192EEEEEELi192ENS_10bfloat16_tEfNS_4arch4Sm80ELb1ELb0ELb1ELb1ELb0ELb1ELb1ELb0EEENS1_21CollectiveEpilogueFwdINS6_IJS8_SA_S9_EEENS6_IJNS7_ILi1EEESI_SI_EEESC_SE_Li256ELb1ELb1ELb0ELb0EEENS1_19SingleTileSchedulerILb1ELb0ELb1ELi128EEEEEEEEEvNT_6ParamsE)
        .other          _ZN7cutlass13device_kernelIN5flash19enable_sm80_to_sm89INS1_16FlashAttnFwdSm80INS1_25CollectiveMainloopFwdSm80ILi8ELi1ELb0EN4cute5tupleIJNS5_1CILi128EEENS7_ILi64EEENS7_ILi192EEEEEELi192ENS_10bfloat16_tEfNS_4arch4Sm80ELb1ELb0ELb1ELb1ELb0ELb1ELb1ELb0EEENS1_21CollectiveEpilogueFwdINS6_IJS8_SA_S9_EEENS6_IJNS7_ILi1EEESI_SI_EEESC_SE_Li256ELb1ELb1ELb0ELb0EEENS1_19SingleTileSchedulerILb1ELb0ELb1ELi128EEEEEEEEEvNT_6ParamsE,@"STO_CUDA_ENTRY STV_DEFAULT"
_ZN7cutlass13device_kernelIN5flash19enable_sm80_to_sm89INS1_16FlashAttnFwdSm80INS1_25CollectiveMainloopFwdSm80ILi8ELi1ELb0EN4cute5tupleIJNS5_1CILi128EEENS7_ILi64EEENS7_ILi192EEEEEELi192ENS_10bfloat16_tEfNS_4arch4Sm80ELb1ELb0ELb1ELb1ELb0ELb1ELb1ELb0EEENS1_21CollectiveEpilogueFwdINS6_IJS8_SA_S9_EEENS6_IJNS7_ILi1EEESI_SI_EEESC_SE_Li256ELb1ELb1ELb0ELb0EEENS1_19SingleTileSchedulerILb1ELb0ELb1ELi128EEEEEEEEEvNT_6ParamsE:
[----:B------:R-:W-:Y:S01]  /*0000*/  LDC R1, c[0x0][0x28] ;  /* 0x00000a00ff017b82 */ /* 0x000fe20000000800 */
[----:B------:R-:W-:Y:S05]  /*0010*/  EXIT ;  /* 0x000000000000794d */ /* 0x000fea0003800000 */
.L_x_8:
        /* <DEDUP_REMOVED lines=14> */
.L_x_44:


//--------------------- .text._ZN7cutlass13device_kernelIN5flash19enable_sm80_to_sm89INS1_16FlashAttnFwdSm80INS1_25CollectiveMainloopFwdSm80ILi8ELi2ELb1EN4cute5tupleIJNS5_1CILi128EEENS7_ILi96EEENS7_ILi192EEEEEELi192ENS_10bfloat16_tEfNS_4arch4Sm80ELb0ELb0ELb1ELb0ELb0ELb0ELb1ELb0EEENS1_21CollectiveEpilogueFwdINS6_IJS8_SA_S9_EEENS6_IJNS7_ILi1EEESI_SI_EEESC_SE_Li256ELb0ELb1ELb0ELb0EEENS1_19SingleTileSchedulerILb0ELb0ELb1ELi128EEEEEEEEEvNT_6ParamsE --------------------------
	.section	.text._ZN7cutlass13device_kernelIN5flash19enable_sm80_to_sm89INS1_16FlashAttnFwdSm80INS1_25CollectiveMainloopFwdSm80ILi8ELi2ELb1EN4cute5tupleIJNS5_1CILi128EEENS7_ILi96EEENS7_ILi192EEEEEELi192ENS_10bfloat16_tEfNS_4arch4Sm80ELb0ELb0ELb1ELb0ELb0ELb0ELb1ELb0EEENS1_21CollectiveEpilogueFwdINS6_IJS8_SA_S9_EEENS6_IJNS7_ILi1EEESI_SI_EEESC_SE_Li256ELb0ELb1ELb0ELb0EEENS1_19SingleTileSchedulerILb0ELb0ELb1ELi128EEEEEEEEEvNT_6ParamsE,"ax",@progbits
	.align	128
.text._ZN7cutlass13device_kernelIN5flash19enable_sm80_to_sm89INS1_16FlashAttnFwdSm80INS1_25CollectiveMainloopFwdSm80ILi8ELi2ELb1EN4cute5tupleIJNS5_1CILi128EEENS7_ILi96EEENS7_ILi192EEEEEELi192ENS_10bfloat16_tEfNS_4arch4Sm80ELb0ELb0ELb1ELb0ELb0ELb0ELb1ELb0EEENS1_21CollectiveEpilogueFwdINS6_IJS8_SA_S9_EEENS6_IJNS7_ILi1EEESI_SI_EEESC_SE_Li256ELb0ELb1ELb0ELb0EEENS1_19SingleTileSchedulerILb0ELb0ELb1ELi128EEEEEEEEEvNT_6ParamsE:
        .type           _ZN7cutlass13device_kernelIN5flash19enable_sm80_to_sm89INS1_16FlashAttnFwdSm80INS1_25CollectiveMainloopFwdSm80ILi8ELi2ELb1EN4cute5tupleIJNS5_1CILi128EEENS7_ILi96EEENS7_ILi192EEEEEELi192ENS_10bfloat16_tEfNS_4arch4Sm80ELb0ELb0ELb1ELb0ELb0ELb0ELb1ELb0EEENS1_21CollectiveEpilogueFwdINS6_IJS8_SA_S9_EEENS6_IJNS7_ILi1EEESI_SI_EEESC_SE_Li256ELb0ELb1ELb0ELb0EEENS1_19SingleTileSchedulerILb0ELb0ELb1ELi128EEEEEEEEEvNT_6ParamsE,@function
        .size           _ZN7cutlass13device_kernelIN5flash19enable_sm80_to_sm89INS1_16FlashAttnFwdSm80INS1_25CollectiveMainloopFwdSm80ILi8ELi2ELb1EN4cute5tupleIJNS5_1CILi128EEENS7_ILi96EEENS7_ILi192EEEEEELi192ENS_10bfloat16_tEfNS_4arch4Sm80ELb0ELb0ELb1ELb0ELb0ELb0ELb1ELb0EEENS1_21CollectiveEpilogueFwdINS6_IJS8_SA_S9_EEENS6_IJNS7_ILi1EEESI_SI_EEESC_SE_Li256ELb0ELb1ELb0ELb0EEENS1_19SingleTileSchedulerILb0ELb0ELb1ELi128EEEEEEEEEvNT_6ParamsE,(.L_x_45 - _ZN7cutlass13device_kernelIN5flash19enable_sm80_to_sm89INS1_16FlashAttnFwdSm80INS1_25CollectiveMainloopFwdSm80ILi8ELi2ELb1EN4cute5tupleIJNS5_1CILi128EEENS7_ILi96EEENS7_ILi192EEEEEELi192ENS_10bfloat16_tEfNS_4arch4Sm80ELb0ELb0ELb1ELb0ELb0ELb0ELb1ELb0EEENS1_21CollectiveEpilogueFwdINS6_IJS8_SA_S9_EEENS6_IJNS7_ILi1EEESI_SI_EEESC_SE_Li256ELb0ELb1ELb0ELb0EEENS1_19SingleTileSchedulerILb0ELb0ELb1ELi128EEEEEEEEEvNT_6ParamsE)
        .other          _ZN7cutlass13device_kernelIN5flash19enable_sm80_to_sm89INS1_16FlashAttnFwdSm80INS1_25CollectiveMainloopFwdSm80ILi8ELi2ELb1EN4cute5tupleIJNS5_1CILi128EEENS7_ILi96EEENS7_ILi192EEEEEELi192ENS_10bfloat16_tEfNS_4arch4Sm80ELb0ELb0ELb1ELb0ELb0ELb0ELb1ELb0EEENS1_21CollectiveEpilogueFwdINS6_IJS8_SA_S9_EEENS6_IJNS7_ILi1EEESI_SI_EEESC_SE_Li256ELb0ELb1ELb0ELb0EEENS1_19SingleTileSchedulerILb0ELb0ELb1ELi128EEEEEEEEEvNT_6ParamsE,@"STO_CUDA_ENTRY STV_DEFAULT"
_ZN7cutlass13device_kernelIN5flash19enable_sm80_to_sm89INS1_16FlashAttnFwdSm80INS1_25CollectiveMainloopFwdSm80ILi8ELi2ELb1EN4cute5tupleIJNS5_1CILi128EEENS7_ILi96EEENS7_ILi192EEEEEELi192ENS_10bfloat16_tEfNS_4arch4Sm80ELb0ELb0ELb1ELb0ELb0ELb0ELb1ELb0EEENS1_21CollectiveEpilogueFwdINS6_IJS8_SA_S9_EEENS6_IJNS7_ILi1EEESI_SI_EEESC_SE_Li256ELb0ELb1ELb0ELb0EEENS1_19SingleTileSchedulerILb0ELb0ELb1ELi128EEEEEEEEEvNT_6ParamsE:
[----:B------:R-:W-:Y:S01]  /*0000*/  LDC R1, c[0x0][0x28] ;  /* 0x00000a00ff017b82 */ /* 0x000fe20000000800 */
[----:B------:R-:W-:Y:S05]  /*0010*/  EXIT ;  /* 0x000000000000794d */ /* 0x000fea0003800000 */
.L_x_9:
        /* <DEDUP_REMOVED lines=14> */
.L_x_45:


//--------------------- .text._ZN7cutlass13device_kernelIN5flash19enable_sm80_to_sm89INS1_16FlashAttnFwdSm80INS1_25CollectiveMainloopFwdSm80ILi8ELi2ELb1EN4cute5tupleIJNS5_1CILi128EEENS7_ILi96EEENS7_ILi192EEEEEELi192ENS_10bfloat16_tEfNS_4arch4Sm80ELb0ELb0ELb1ELb1ELb0ELb0ELb1ELb0EEENS1_21CollectiveEpilogueFwdINS6_IJS8_SA_S9_EEENS6_IJNS7_ILi1EEESI_SI_EEESC_SE_Li256ELb1ELb1ELb0ELb0EEENS1_19SingleTileSchedulerILb1ELb0ELb1ELi128EEEEEEEEEvNT_6ParamsE --------------------------
	.section	.text._ZN7cutlass13device_kernelIN5flash19enable_sm80_to_sm89INS1_16FlashAttnFwdSm80INS1_25CollectiveMainloopFwdSm80ILi8ELi2ELb1EN4cute5tupleIJNS5_1CILi128EEENS7_ILi96EEENS7_ILi192EEEEEELi192ENS_10bfloat16_tEfNS_4arch4Sm80ELb0ELb0ELb1ELb1ELb0ELb0ELb1ELb0EEENS1_21CollectiveEpilogueFwdINS6_IJS8_SA_S9_EEENS6_IJNS7_ILi1EEESI_SI_EEESC_SE_Li256ELb1ELb1ELb0ELb0EEENS1_19SingleTileSchedulerILb1ELb0ELb1ELi128EEEEEEEEEvNT_6ParamsE,"ax",@progbits
	.align	128
.text._ZN7cutlass13device_kernelIN5flash19enable_sm80_to_sm89INS1_16FlashAttnFwdSm80INS1_25CollectiveMainloopFwdSm80ILi8ELi2ELb1EN4cute5tupleIJNS5_1CILi128EEENS7_ILi96EEENS7_ILi192EEEEEELi192ENS_10bfloat16_tEfNS_4arch4Sm80ELb0ELb0ELb1ELb1ELb0ELb0ELb1ELb0EEENS1_21CollectiveEpilogueFwdINS6_IJS8_SA_S9_EEENS6_IJNS7_ILi1EEESI_SI_EEESC_SE_Li256ELb1ELb1ELb0ELb0EEENS1_19SingleTileSchedulerILb1ELb0ELb1ELi128EEEEEEEEEvNT_6ParamsE:
        .type           _ZN7cutlass13device_kernelIN5flash19enable_sm80_to_sm89INS1_16FlashAttnFwdSm80INS1_25CollectiveMainloopFwdSm80ILi8ELi2ELb1EN4cute5tupleIJNS5_1CILi128EEENS7_ILi96EEENS7_ILi192EEEEEELi192ENS_10bfloat16_tEfNS_4arch4Sm80ELb0ELb0ELb1ELb1ELb0ELb0ELb1ELb0EEENS1_21CollectiveEpilogueFwdINS6_IJS8_SA_S9_EEENS6_IJNS7_ILi1EEESI_SI_EEESC_SE_Li256ELb1ELb1ELb0ELb0EEENS1_19SingleTileSchedulerILb1ELb0ELb1ELi128EEEEEEEEEvNT_6ParamsE,@function
        .size           _ZN7cutlass13device_kernelIN5flash19enable_sm80_to_sm89INS1_16FlashAttnFwdSm80INS1_25CollectiveMainloopFwdSm80ILi8ELi2ELb1EN4cute5tupleIJNS5_1CILi128EEENS7_ILi96EEENS7_ILi192EEEEEELi192ENS_10bfloat16_tEfNS_4arch4Sm80ELb0ELb0ELb1ELb1ELb0ELb0ELb1ELb0EEENS1_21CollectiveEpilogueFwdINS6_IJS8_SA_S9_EEENS6_IJNS7_ILi1EEESI_SI_EEESC_SE_Li256ELb1ELb1ELb0ELb0EEENS1_19SingleTileSchedulerILb1ELb0ELb1ELi128EEEEEEEEEvNT_6ParamsE,(.L_x_46 - _ZN7cutlass13device_kernelIN5flash19enable_sm80_to_sm89INS1_16FlashAttnFwdSm80INS1_25CollectiveMainloopFwdSm80ILi8ELi2ELb1EN4cute5tupleIJNS5_1CILi128EEENS7_ILi96EEENS7_ILi192EEEEEELi192ENS_10bfloat16_tEfNS_4arch4Sm80ELb0ELb0ELb1ELb1ELb0ELb0ELb1ELb0EEENS1_21CollectiveEpilogueFwdINS6_IJS8_SA_S9_EEENS6_IJNS7_ILi1EEESI_SI_EEESC_SE_Li256ELb1ELb1ELb0ELb0EEENS1_19SingleTileSchedulerILb1ELb0ELb1ELi128EEEEEEEEEvNT_6ParamsE)
        .other          _ZN7cutlass13device_kernelIN5flash19enable_sm80_to_sm89INS1_16FlashAttnFwdSm80INS1_25CollectiveMainloopFwdSm80ILi8ELi2ELb1EN4cute5tupleIJNS5_1CILi128EEENS7_ILi96EEENS7_ILi192EEEEEELi192ENS_10bfloat16_tEfNS_4arch4Sm80ELb0ELb0ELb1ELb1ELb0ELb0ELb1ELb0EEENS1_21CollectiveEpilogueFwdINS6_IJS8_SA_S9_EEENS6_IJNS7_ILi1EEESI_SI_EEESC_SE_Li256ELb1ELb1ELb0ELb0EEENS1_19SingleTileSchedulerILb1ELb0ELb1ELi128EEEEEEEEEvNT_6ParamsE,@"STO_CUDA_ENTRY STV_DEFAULT"
_ZN7cutlass13device_kernelIN5flash19enable_sm80_to_sm89INS1_16FlashAttnFwdSm80INS1_25CollectiveMainloopFwdSm80ILi8ELi2ELb1EN4cute5tupleIJNS5_1CILi128EEENS7_ILi96EEENS7_ILi192EEEEEELi192ENS_10bfloat16_tEfNS_4arch4Sm80ELb0ELb0ELb1ELb1ELb0ELb0ELb1ELb0EEENS1_21CollectiveEpilogueFwdINS6_IJS8_SA_S9_EEENS6_IJNS7_ILi1EEESI_SI_EEESC_SE_Li256ELb1ELb1ELb0ELb0EEENS1_19SingleTileSchedulerILb1ELb0ELb1ELi128EEEEEEEEEvNT_6ParamsE:
[----:B------:R-:W-:Y:S01]  /*0000*/  LDC R1, c[0x0][0x28] ;  /* 0x00000a00ff017b82 */ /* 0x000fe20000000800 */
[----:B------:R-:W-:Y:S05]  /*0010*/  EXIT ;  /* 0x000000000000794d */ /* 0x000fea0003800000 */
.L_x_10:
        /* <DEDUP_REMOVED lines=14> */
.L_x_46:


//--------------------- .text._ZN7cutlass13device_kernelIN5flash19enable_sm80_to_sm89INS1_16FlashAttnFwdSm80INS1_25CollectiveMainloopFwdSm80ILi8ELi2ELb0EN4cute5tupleIJNS5_1CILi128EEENS7_ILi64EEENS7_ILi192EEEEEELi192ENS_10bfloat16_tEfNS_4arch4Sm80ELb0ELb0ELb1ELb1ELb0ELb1ELb1ELb0EEENS1_21CollectiveEpilogueFwdINS6_IJS8_SA_S9_EEENS6_IJNS7_ILi1EEESI_SI_EEESC_SE_Li256ELb1ELb1ELb0ELb0EEENS1_19SingleTileSchedulerILb1ELb0ELb1ELi128EEEEEEEEEvNT_6ParamsE --------------------------
	.section	.text._ZN7cutlass13device_kernelIN5flash19enable_sm80_to_sm89INS1_16FlashAttnFwdSm80INS1_25CollectiveMainloopFwdSm80ILi8ELi2ELb0EN4cute5tupleIJNS5_1CILi128EEENS7_ILi64EEENS7_ILi192EEEEEELi192ENS_10bfloat16_tEfNS_4arch4Sm80ELb0ELb0ELb1ELb1ELb0ELb1ELb1ELb0EEENS1_21CollectiveEpilogueFwdINS6_IJS8_SA_S9_EEENS6_IJNS7_ILi1EEESI_SI_EEESC_SE_Li256ELb1ELb1ELb0ELb0EEENS1_19SingleTileSchedulerILb1ELb0ELb1ELi128EEEEEEEEEvNT_6ParamsE,"ax",@progbits
	.align	128
.text._ZN7cutlass13device_kernelIN5flash19enable_sm80_to_sm89INS1_16FlashAttnFwdSm80INS1_25CollectiveMainloopFwdSm80ILi8ELi2ELb0EN4cute5tupleIJNS5_1CILi128EEENS7_ILi64EEENS7_ILi192EEEEEELi192ENS_10bfloat16_tEfNS_4arch4Sm80ELb0ELb0ELb1ELb1ELb0ELb1ELb1ELb0EEENS1_21CollectiveEpilogueFwdINS6_IJS8_SA_S9_EEENS6_IJNS7_ILi1EEESI_SI_EEESC_SE_Li256ELb1ELb1ELb0ELb0EEENS1_19SingleTileSchedulerILb1ELb0ELb1ELi128EEEEEEEEEvNT_6ParamsE:
        .type           _ZN7cutlass13device_kernelIN5flash19enable_sm80_to_sm89INS1_16FlashAttnFwdSm80INS1_25CollectiveMainloopFwdSm80ILi8ELi2ELb0EN4cute5tupleIJNS5_1CILi128EEENS7_ILi64EEENS7_ILi192EEEEEELi192ENS_10bfloat16_tEfNS_4arch4Sm80ELb0ELb0ELb1ELb1ELb0ELb1ELb1ELb0EEENS1_21CollectiveEpilogueFwdINS6_IJS8_SA_S9_EEENS6_IJNS7_ILi1EEESI_SI_EEESC_SE_Li256ELb1ELb1ELb0ELb0EEENS1_19SingleTileSchedulerILb1ELb0ELb1ELi128EEEEEEEEEvNT_6ParamsE,@function
        .size           _ZN7cutlass13device_kernelIN5flash19enable_sm80_to_sm89INS1_16FlashAttnFwdSm80INS1_25CollectiveMainloopFwdSm80ILi8ELi2ELb0EN4cute5tupleIJNS5_1CILi128EEENS7_ILi64EEENS7_ILi192EEEEEELi192ENS_10bfloat16_tEfNS_4arch4Sm80ELb0ELb0ELb1ELb1ELb0ELb1ELb1ELb0EEENS1_21CollectiveEpilogueFwdINS6_IJS8_SA_S9_EEENS6_IJNS7_ILi1EEESI_SI_EEESC_SE_Li256ELb1ELb1ELb0ELb0EEENS1_19SingleTileSchedulerILb1ELb0ELb1ELi128EEEEEEEEEvNT_6ParamsE,(.L_x_47 - _ZN7cutlass13device_kernelIN5flash19enable_sm80_to_sm89INS1_16FlashAttnFwdSm80INS1_25CollectiveMainloopFwdSm80ILi8ELi2ELb0EN4cute5tupleIJNS5_1CILi128EEENS7_ILi64EEENS7_ILi192EEEEEELi192ENS_10bfloat16_tEfNS_4arch4Sm80ELb0ELb0ELb1ELb1ELb0ELb1ELb1ELb0EEENS1_21CollectiveEpilogueFwdINS6_IJS8_SA_S9_EEENS6_IJNS7_ILi1EEESI_SI_EEESC_SE_Li256ELb1ELb1ELb0ELb0EEENS1_19SingleTileSchedulerILb1ELb0ELb1ELi128EEEEEEEEEvNT_6ParamsE)
        .other          _ZN7cutlass13device_kernelIN5flash19enable_sm80_to_sm89INS1_16FlashAttnFwdSm80INS1_25CollectiveMainloopFwdSm80ILi8ELi2ELb0EN4cute5tupleIJNS5_1CILi128EEENS7_ILi64EEENS7_ILi192EEEEEELi192ENS_10bfloat16_tEfNS_4arch4Sm80ELb0ELb0ELb1ELb1ELb0ELb1ELb1ELb0EEENS1_21CollectiveEpilogueFwdINS6_IJS8_SA_S9_EEENS6_IJNS7_ILi1EEESI_SI_EEESC_SE_Li256ELb1ELb1ELb0ELb0EEENS1_19SingleTileSchedulerILb1ELb0ELb1ELi128EEEEEEEEEvNT_6ParamsE,@"STO_CUDA_ENTRY STV_DEFAULT"
_ZN7cutlass13device_kernelIN5flash19enable_sm80_to_sm89INS1_16FlashAttnFwdSm80INS1_25CollectiveMainloopFwdSm80ILi8ELi2ELb0EN4cute5tupleIJNS5_1CILi128EEENS7_ILi64EEENS7_ILi192EEEEEELi192ENS_10bfloat16_tEfNS_4arch4Sm80ELb0ELb0ELb1ELb1ELb0ELb1ELb1ELb0EEENS1_21CollectiveEpilogueFwdINS6_IJS8_SA_S9_EEENS6_IJNS7_ILi1EEESI_SI_EEESC_SE_Li256ELb1ELb1ELb0ELb0EEENS1_19SingleTileSchedulerILb1ELb0ELb1ELi128EEEEEEEEEvNT_6ParamsE:
[----:B------:R-:W-:Y:S01]  /*0000*/  LDC R1, c[0x0][0x28] ;  /* 0x00000a00ff017b82 */ /* 0x000fe20000000800 */
[----:B------:R-:W-:Y:S05]  /*0010*/  EXIT ;  /* 0x000000000000794d */ /* 0x000fea0003800000 */
.L_x_11:
        /* <DEDUP_REMOVED lines=14> */
.L_x_47:


//--------------------- .text._ZN7cutlass13device_kernelIN5flash19enable_sm80_to_sm89INS1_16FlashAttnFwdSm80INS1_25CollectiveMainloopFwdSm80ILi8ELi2ELb0EN4cute5tupleIJNS5_1CILi128EEENS7_ILi64EEENS7_ILi192EEEEEELi192ENS_10bfloat16_tEfNS_4arch4Sm80ELb0ELb1ELb1ELb0ELb0ELb0ELb1ELb0EEENS1_21CollectiveEpilogueFwdINS6_IJS8_SA_S9_EEENS6_IJNS7_ILi1EEESI_SI_EEESC_SE_Li256ELb0ELb1ELb0ELb0EEENS1_19SingleTileSchedulerILb0ELb0ELb1ELi128EEEEEEEEEvNT_6ParamsE --------------------------
	.section	.text._ZN7cutlass13device_kernelIN5flash19enable_sm80_to_sm89INS1_16FlashAttnFwdSm80INS1_25CollectiveMainloopFwdSm80ILi8ELi2ELb0EN4cute5tupleIJNS5_1CILi128EEENS7_ILi64EEENS7_ILi192EEEEEELi192ENS_10bfloat16_tEfNS_4arch4Sm80ELb0ELb1ELb1ELb0ELb0ELb0ELb1ELb0EEENS1_21CollectiveEpilogueFwdINS6_IJS8_SA_S9_EEENS6_IJNS7_ILi1EEESI_SI_EEESC_SE_Li256ELb0ELb1ELb0ELb0EEENS1_19SingleTileSchedulerILb0ELb0ELb1ELi128EEEEEEEEEvNT_6ParamsE,"ax",@progbits
	.align	128
.text._ZN7cutlass13device_kernelIN5flash19enable_sm80_to_sm89INS1_16FlashAttnFwdSm80INS1_25CollectiveMainloopFwdSm80ILi8ELi2ELb0EN4cute5tupleIJNS5_1CILi128EEENS7_ILi64EEENS7_ILi192EEEEEELi192ENS_10bfloat16_tEfNS_4arch4Sm80ELb0ELb1ELb1ELb0ELb0ELb0ELb1ELb0EEENS1_21CollectiveEpilogueFwdINS6_IJS8_SA_S9_EEENS6_IJNS7_ILi1EEESI_SI_EEESC_SE_Li256ELb0ELb1ELb0ELb0EEENS1_19SingleTileSchedulerILb0ELb0ELb1ELi128EEEEEEEEEvNT_6ParamsE:
        .type           _ZN7cutlass13device_kernelIN5flash19enable_sm80_to_sm89INS1_16FlashAttnFwdSm80INS1_25CollectiveMainloopFwdSm80ILi8ELi2ELb0EN4cute5tupleIJNS5_1CILi128EEENS7_ILi64EEENS7_ILi192EEEEEELi192ENS_10bfloat16_tEfNS_4arch4Sm80ELb0ELb1ELb1ELb0ELb0ELb0ELb1ELb0EEENS1_21CollectiveEpilogueFwdINS6_IJS8_SA_S9_EEENS6_IJNS7_ILi1EEESI_SI_EEESC_SE_Li256ELb0ELb1ELb0ELb0EEENS1_19SingleTileSchedulerILb0ELb0ELb1ELi128EEEEEEEEEvNT_6ParamsE,@function
        .size           _ZN7cutlass13device_kernelIN5flash19enable_sm80_to_sm89INS1_16FlashAttnFwdSm80INS1_25CollectiveMainloopFwdSm80ILi8ELi2ELb0EN4cute5tupleIJNS5_1CILi128EEENS7_ILi64EEENS7_ILi192EEEEEELi192ENS_10bfloat16_tEfNS_4arch4Sm80ELb0ELb1ELb1ELb0ELb0ELb0ELb1ELb0EEENS1_21CollectiveEpilogueFwdINS6_IJS8_SA_S9_EEENS6_IJNS7_ILi1EEESI_SI_EEESC_SE_Li256ELb0ELb1ELb0ELb0EEENS1_19SingleTileSchedulerILb0ELb0ELb1ELi128EEEEEEEEEvNT_6ParamsE,(.L_x_48 - _ZN7cutlass13device_kernelIN5flash19enable_sm80_to_sm89INS1_16FlashAttnFwdSm80INS1_25CollectiveMainloopFwdSm80ILi8ELi2ELb0EN4cute5tupleIJNS5_1CILi128EEENS7_ILi64EEENS7_ILi192EEEEEELi192ENS_10bfloat16_tEfNS_4arch4Sm80ELb0ELb1ELb1ELb0ELb0ELb0ELb1ELb0EEENS1_21CollectiveEpilogueFwdINS6_IJS8_SA_S9_EEENS6_IJNS7_ILi1EEESI_SI_EEESC_SE_Li256ELb0ELb1ELb0ELb0EEENS1_19SingleTileSchedulerILb0ELb0ELb1ELi128EEEEEEEEEvNT_6ParamsE)
        .other          _ZN7cutlass13device_kernelIN5flash19enable_sm80_to_sm89INS1_16FlashAttnFwdSm80INS1_25CollectiveMainloopFwdSm80ILi8ELi2ELb0EN4cute5tupleIJNS5_1CILi128EEENS7_ILi64EEENS7_ILi192EEEEEELi192ENS_10bfloat16_tEfNS_4arch4Sm80ELb0ELb1ELb1ELb0ELb0ELb0ELb1ELb0EEENS1_21CollectiveEpilogueFwdINS6_IJS8_SA_S9_EEENS6_IJNS7_ILi1EEESI_SI_EEESC_SE_Li256ELb0ELb1ELb0ELb0EEENS1_19SingleTileSchedulerILb0ELb0ELb1ELi128EEEEEEEEEvNT_6ParamsE,@"STO_CUDA_ENTRY STV_DEFAULT"
_ZN7cutlass13device_kernelIN5flash19enable_sm80_to_sm89INS1_16FlashAttnFwdSm80INS1_25CollectiveMainloopFwdSm80ILi8ELi2ELb0EN4cute5tupleIJNS5_1CILi128EEENS7_ILi64EEENS7_ILi192EEEEEELi192ENS_10bfloat16_tEfNS_4arch4Sm80ELb0ELb1ELb1ELb0ELb0ELb0ELb1ELb0EEENS1_21CollectiveEpilogueFwdINS6_IJS8_SA_S9_EEENS6_IJNS7_ILi1EEESI_SI_EEESC_SE_Li256ELb0ELb1ELb0ELb0EEENS1_19SingleTileSchedulerILb0ELb0ELb1ELi128EEEEEEEEEvNT_6ParamsE:
[----:B------:R-:W-:Y:S01]  /*0000*/  LDC R1, c[0x0][0x28] ;  /* 0x00000a00ff017b82 */ /* 0x000fe20000000800 */
[----:B------:R-:W-:Y:S05]  /*0010*/  EXIT ;  /* 0x000000000000794d */ /* 0x000fea0003800000 */
.L_x_12:
        /* <DEDUP_REMOVED lines=14> */
.L_x_48:


//--------------------- .text._ZN7cutlass13device_kernelIN5flash19enable_sm80_to_sm89INS1_16FlashAttnFwdSm80INS1_25CollectiveMainloopFwdSm80ILi8ELi2ELb0EN4cute5tupleIJNS5_1CILi128EEENS7_ILi64EEENS7_ILi192EEEEEELi192ENS_10bfloat16_tEfNS_4arch4Sm80ELb0ELb1ELb1ELb1ELb0ELb0ELb1ELb0EEENS1_21CollectiveEpilogueFwdINS6_IJS8_SA_S9_EEENS6_IJNS7_ILi1EEESI_SI_EEESC_SE_Li256ELb1ELb1ELb0ELb0EEENS1_19SingleTileSchedulerILb1ELb0ELb1ELi128EEEEEEEEEvNT_6ParamsE --------------------------
	.section	.text._ZN7cutlass13device_kernelIN5flash19enable_sm80_to_sm89INS1_16FlashAttnFwdSm80INS1_25CollectiveMainloopFwdSm80ILi8ELi2ELb0EN4cute5tupleIJNS5_1CILi128EEENS7_ILi64EEENS7_ILi192EEEEEELi192ENS_10bfloat16_tEfNS_4arch4Sm80ELb0ELb1ELb1ELb1ELb0ELb0ELb1ELb0EEENS1_21CollectiveEpilogueFwdINS6_IJS8_SA_S9_EEENS6_IJNS7_ILi1EEESI_SI_EEESC_SE_Li256ELb1ELb1ELb0ELb0EEENS1_19SingleTileSchedulerILb1ELb0ELb1ELi128EEEEEEEEEvNT_6ParamsE,"ax",@progbits
	.align	128
.text._ZN7cutlass13device_kernelIN5flash19enable_sm80_to_sm89INS1_16FlashAttnFwdSm80INS1_25CollectiveMainloopFwdSm80ILi8ELi2ELb0EN4cute5tupleIJNS5_1CILi128EEENS7_ILi64EEENS7_ILi192EEEEEELi192ENS_10bfloat16_tEfNS_4arch4Sm80ELb0ELb1ELb1ELb1ELb0ELb0ELb1ELb0EEENS1_21CollectiveEpilogueFwdINS6_IJS8_SA_S9_EEENS6_IJNS7_ILi1EEESI_SI_EEESC_SE_Li256ELb1ELb1ELb0ELb0EEENS1_19SingleTileSchedulerILb1ELb0ELb1ELi128EEEEEEEEEvNT_6ParamsE:
        .type           _ZN7cutlass13device_kernelIN5flash19enable_sm80_to_sm89INS1_16FlashAttnFwdSm80INS1_25CollectiveMainloopFwdSm80ILi8ELi2ELb0EN4cute5tupleIJNS5_1CILi128EEENS7_ILi64EEENS7_ILi192EEEEEELi192ENS_10bfloat16_tEfNS_4arch4Sm80ELb0ELb1ELb1ELb1ELb0ELb0ELb1ELb0EEENS1_21CollectiveEpilogueFwdINS6_IJS8_SA_S9_EEENS6_IJNS7_ILi1EEESI_SI_EEESC_SE_Li256ELb1ELb1ELb0ELb0EEENS1_19SingleTileSchedulerILb1ELb0ELb1ELi128EEEEEEEEEvNT_6ParamsE,@function
        .size           _ZN7cutlass13device_kernelIN5flash19enable_sm80_to_sm89INS1_16FlashAttnFwdSm80INS1_25CollectiveMainloopFwdSm80ILi8ELi2ELb0EN4cute5tupleIJNS5_1CILi128EEENS7_ILi64EEENS7_ILi192EEEEEELi192ENS_10bfloat16_tEfNS_4arch4Sm80ELb0ELb1ELb1ELb1ELb0ELb0ELb1ELb0EEENS1_21CollectiveEpilogueFwdINS6_IJS8_SA_S9_EEENS6_IJNS7_ILi1EEESI_SI_EEESC_SE_Li256ELb1ELb1ELb0ELb0EEENS1_19SingleTileSchedulerILb1ELb0ELb1ELi128EEEEEEEEEvNT_6ParamsE,(.L_x_49 - _ZN7cutlass13device_kernelIN5flash19enable_sm80_to_sm89INS1_16FlashAttnFwdSm80INS1_25CollectiveMainloopFwdSm80ILi8ELi2ELb0EN4cute5tupleIJNS5_1CILi128EEENS7_ILi64EEENS7_ILi192EEEEEELi192ENS_10bfloat16_tEfNS_4arch4Sm80ELb0ELb1ELb1ELb1ELb0ELb0ELb1ELb0EEENS1_21CollectiveEpilogueFwdINS6_IJS8_SA_S9_EEENS6_IJNS7_ILi1EEESI_SI_EEESC_SE_Li256ELb1ELb1ELb0ELb0EEENS1_19SingleTileSchedulerILb1ELb0ELb1ELi128EEEEEEEEEvNT_6ParamsE)
        .other          _ZN7cutlass13device_kernelIN5flash19enable_sm80_to_sm89INS1_16FlashAttnFwdSm80INS1_25CollectiveMainloopFwdSm80ILi8ELi2ELb0EN4cute5tupleIJNS5_1CILi128EEENS7_ILi64EEENS7_ILi192EEEEEELi192ENS_10bfloat16_tEfNS_4arch4Sm80ELb0ELb1ELb1ELb1ELb0ELb0ELb1ELb0EEENS1_21CollectiveEpilogueFwdINS6_IJS8_SA_S9_EEENS6_IJNS7_ILi1EEESI_SI_EEESC_SE_Li256ELb1ELb1ELb0ELb0EEENS1_19SingleTileSchedulerILb1ELb0ELb1ELi128EEEEEEEEEvNT_6ParamsE,@"STO_CUDA_ENTRY STV_DEFAULT"
_ZN7cutlass13device_kernelIN5flash19enable_sm80_to_sm89INS1_16FlashAttnFwdSm80INS1_25CollectiveMainloopFwdSm80ILi8ELi2ELb0EN4cute5tupleIJNS5_1CILi128EEENS7_ILi64EEENS7_ILi192EEEEEELi192ENS_10bfloat16_tEfNS_4arch4Sm80ELb0ELb1ELb1ELb1ELb0ELb0ELb1ELb0EEENS1_21CollectiveEpilogueFwdINS6_IJS8_SA_S9_EEENS6_IJNS7_ILi1EEESI_SI_EEESC_SE_Li256ELb1ELb1ELb0ELb0EEENS1_19SingleTileSchedulerILb1ELb0ELb1ELi128EEEEEEEEEvNT_6ParamsE:
[----:B------:R-:W-:Y:S01]  /*0000*/  LDC R1, c[0x0][0x28] ;  /* 0x00000a00ff017b82 */ /* 0x000fe20000000800 */
[----:B------:R-:W-:Y:S05]  /*0010*/  EXIT ;  /* 0x000000000000794d */ /* 0x000fea0003800000 */
.L_x_13:
        /* <DEDUP_REMOVED lines=14> */
.L_x_49:


//--------------------- .text._ZN7cutlass13device_kernelIN5flash19enable_sm80_to_sm89INS1_16FlashAttnFwdSm80INS1_25CollectiveMainloopFwdSm80ILi8ELi2ELb0EN4cute5tupleIJNS5_1CILi128EEENS7_ILi64EEENS7_ILi192EEEEEELi192ENS_10bfloat16_tEfNS_4arch4Sm80ELb0ELb1ELb1ELb1ELb0ELb1ELb1ELb0EEENS1_21CollectiveEpilogueFwdINS6_IJS8_SA_S9_EEENS6_IJNS7_ILi1EEESI_SI_EEESC_SE_Li256ELb1ELb1ELb0ELb0EEENS1_19SingleTileSchedulerILb1ELb0ELb1ELi128EEEEEEEEEvNT_6ParamsE --------------------------
	.section	.text._ZN7cutlass13device_kernelIN5flash19enable_sm80_to_sm89INS1_16FlashAttnFwdSm80INS1_25CollectiveMainloopFwdSm80ILi8ELi2ELb0EN4cute5tupleIJNS5_1CILi128EEENS7_ILi64EEENS7_ILi192EEEEEELi192ENS_10bfloat16_tEfNS_4arch4Sm80ELb0ELb1ELb1ELb1ELb0ELb1ELb1ELb0EEENS1_21CollectiveEpilogueFwdINS6_IJS8_SA_S9_EEENS6_IJNS7_ILi1EEESI_SI_EEESC_SE_Li256ELb1ELb1ELb0ELb0EEENS1_19SingleTileSchedulerILb1ELb0ELb1ELi128EEEEEEEEEvNT_6ParamsE,"ax",@progbits
	.align	128
.text._ZN7cutlass13device_kernelIN5flash19enable_sm80_to_sm89INS1_16FlashAttnFwdSm80INS1_25CollectiveMainloopFwdSm80ILi8ELi2ELb0EN4cute5tupleIJNS5_1CILi128EEENS7_ILi64EEENS7_ILi192EEEEEELi192ENS_10bfloat16_tEfNS_4arch4Sm80ELb0ELb1ELb1ELb1ELb0ELb1ELb1ELb0EEENS1_21CollectiveEpilogueFwdINS6_IJS8_SA_S9_EEENS6_IJNS7_ILi1EEESI_SI_EEESC_SE_Li256ELb1ELb1ELb0ELb0EEENS1_19SingleTileSchedulerILb1ELb0ELb1ELi128EEEEEEEEEvNT_6ParamsE:
        .type           _ZN7cutlass13device_kernelIN5flash19enable_sm80_to_sm89INS1_16FlashAttnFwdSm80INS1_25CollectiveMainloopFwdSm80ILi8ELi2ELb0EN4cute5tupleIJNS5_1CILi128EEENS7_ILi64EEENS7_ILi192EEEEEELi192ENS_10bfloat16_tEfNS_4arch4Sm80ELb0ELb1ELb1ELb1ELb0ELb1ELb1ELb0EEENS1_21CollectiveEpilogueFwdINS6_IJS8_SA_S9_EEENS6_IJNS7_ILi1EEESI_SI_EEESC_SE_Li256ELb1ELb1ELb0ELb0EEENS1_19SingleTileSchedulerILb1ELb0ELb1ELi128EEEEEEEEEvNT_6ParamsE,@function
        .size           _ZN7cutlass13device_kernelIN5flash19enable_sm80_to_sm89INS1_16FlashAttnFwdSm80INS1_25CollectiveMainloopFwdSm80ILi8ELi2ELb0EN4cute5tupleIJNS5_1CILi128EEENS7_ILi64EEENS7_ILi192EEEEEELi192ENS_10bfloat16_tEfNS_4arch4Sm80ELb0ELb1ELb1ELb1ELb0ELb1ELb1ELb0EEENS1_21CollectiveEpilogueFwdINS6_IJS8_SA_S9_EEENS6_IJNS7_ILi1EEESI_SI_EEESC_SE_Li256ELb1ELb1ELb0ELb0EEENS1_19SingleTileSchedulerILb1ELb0ELb1ELi128EEEEEEEEEvNT_6ParamsE,(.L_x_50 - _ZN7cutlass13device_kernelIN5flash19enable_sm80_to_sm89INS1_16FlashAttnFwdSm80INS1_25CollectiveMainloopFwdSm80ILi8ELi2ELb0EN4cute5tupleIJNS5_1CILi128EEENS7_ILi64EEENS7_ILi192EEEEEELi192ENS_10bfloat16_tEfNS_4arch4Sm80ELb0ELb1ELb1ELb1ELb0ELb1ELb1ELb0EEENS1_21CollectiveEpilogueFwdINS6_IJS8_SA_S9_EEENS6_IJNS7_ILi1EEESI_SI_EEESC_SE_Li256ELb1ELb1ELb0ELb0EEENS1_19SingleTileSchedulerILb1ELb0ELb1ELi128EEEEEEEEEvNT_6ParamsE)
        .other          _ZN7cutlass13device_kernelIN5flash19enable_sm80_to_sm89INS1_16FlashAttnFwdSm80INS1_25CollectiveMainloopFwdSm80ILi8ELi2ELb0EN4cute5tupleIJNS5_1CILi128EEENS7_ILi64EEENS7_ILi192EEEEEELi192ENS_10bfloat16_tEfNS_4arch4Sm80ELb0ELb1ELb1ELb1ELb0ELb1ELb1ELb0EEENS1_21CollectiveEpilogueFwdINS6_IJS8_SA_S9_EEENS6_IJNS7_ILi1EEESI_SI_EEESC_SE_Li256ELb1ELb1ELb0ELb0EEENS1_19SingleTileSchedulerILb1ELb0ELb1ELi128EEEEEEEEEvNT_6ParamsE,@"STO_CUDA_ENTRY STV_DEFAULT"
_ZN7cutlass13device_kernelIN5flash19enable_sm80_to_sm89INS1_16FlashAttnFwdSm80INS1_25CollectiveMainloopFwdSm80ILi8ELi2ELb0EN4cute5tupleIJNS5_1CILi128EEENS7_ILi64EEENS7_ILi192EEEEEELi192ENS_10bfloat16_tEfNS_4arch4Sm80ELb0ELb1ELb1ELb1ELb0ELb1ELb1ELb0EEENS1_21CollectiveEpilogueFwdINS6_IJS8_SA_S9_EEENS6_IJNS7_ILi1EEESI_SI_EEESC_SE_Li256ELb1ELb1ELb0ELb0EEENS1_19SingleTileSchedulerILb1ELb0ELb1ELi128EEEEEEEEEvNT_6ParamsE:
[----:B------:R-:W-:Y:S01]  /*0000*/  LDC R1, c[0x0][0x28] ;  /* 0x00000a00ff017b82 */ /* 0x000fe20000000800 */
[----:B------:R-:W-:Y:S05]  /*0010*/  EXIT ;  /* 0x000000000000794d */ /* 0x000fea0003800000 */
.L_x_14:
        /* <DEDUP_REMOVED lines=14> */
.L_x_50:


//--------------------- .text._ZN7cutlass13device_kernelIN5flash19enable_sm80_to_sm89INS1_16FlashAttnFwdSm80INS1_25CollectiveMainloopFwdSm80ILi8ELi2ELb1EN4cute5tupleIJNS5_1CILi128EEENS7_ILi96EEENS7_ILi192EEEEEELi192ENS_10bfloat16_tEfNS_4arch4Sm80ELb1ELb0ELb1ELb0ELb0ELb0ELb1ELb0EEENS1_21CollectiveEpilogueFwdINS6_IJS8_SA_S9_EEENS6_IJNS7_ILi1EEESI_SI_EEESC_SE_Li256ELb0ELb1ELb0ELb0EEENS1_30DynamicPersistentTileSchedulerILi256ELi256ELb0ELb1ELb0EEEEEEEEEvNT_6ParamsE --------------------------
	.section	.text._ZN7cutlass13device_kernelIN5flash19enable_sm80_to_sm89INS1_16FlashAttnFwdSm80INS1_25CollectiveMainloopFwdSm80ILi8ELi2ELb1EN4cute5tupleIJNS5_1CILi128EEENS7_ILi96EEENS7_ILi192EEEEEELi192ENS_10bfloat16_tEfNS_4arch4Sm80ELb1ELb0ELb1ELb0ELb0ELb0ELb1ELb0EEENS1_21CollectiveEpilogueFwdINS6_IJS8_SA_S9_EEENS6_IJNS7_ILi1EEESI_SI_EEESC_SE_Li256ELb0ELb1ELb0ELb0EEENS1_30DynamicPersistentTileSchedulerILi256ELi256ELb0ELb1ELb0EEEEEEEEEvNT_6ParamsE,"ax",@progbits
	.align	128
.text._ZN7cutlass13device_kernelIN5flash19enable_sm80_to_sm89INS1_16FlashAttnFwdSm80INS1_25CollectiveMainloopFwdSm80ILi8ELi2ELb1EN4cute5tupleIJNS5_1CILi128EEENS7_ILi96EEENS7_ILi192EEEEEELi192ENS_10bfloat16_tEfNS_4arch4Sm80ELb1ELb0ELb1ELb0ELb0ELb0ELb1ELb0EEENS1_21CollectiveEpilogueFwdINS6_IJS8_SA_S9_EEENS6_IJNS7_ILi1EEESI_SI_EEESC_SE_Li256ELb0ELb1ELb0ELb0EEENS1_30DynamicPersistentTileSchedulerILi256ELi256ELb0ELb1ELb0EEEEEEEEEvNT_6ParamsE:
        .type           _ZN7cutlass13device_kernelIN5flash19enable_sm80_to_sm89INS1_16FlashAttnFwdSm80INS1_25CollectiveMainloopFwdSm80ILi8ELi2ELb1EN4cute5tupleIJNS5_1CILi128EEENS7_ILi96EEENS7_ILi192EEEEEELi192ENS_10bfloat16_tEfNS_4arch4Sm80ELb1ELb0ELb1ELb0ELb0ELb0ELb1ELb0EEENS1_21CollectiveEpilogueFwdINS6_IJS8_SA_S9_EEENS6_IJNS7_ILi1EEESI_SI_EEESC_SE_Li256ELb0ELb1ELb0ELb0EEENS1_30DynamicPersistentTileSchedulerILi256ELi256ELb0ELb1ELb0EEEEEEEEEvNT_6ParamsE,@function
        .size           _ZN7cutlass13device_kernelIN5flash19enable_sm80_to_sm89INS1_16FlashAttnFwdSm80INS1_25CollectiveMainloopFwdSm80ILi8ELi2ELb1EN4cute5tupleIJNS5_1CILi128EEENS7_ILi96EEENS7_ILi192EEEEEELi192ENS_10bfloat16_tEfNS_4arch4Sm80ELb1ELb0ELb1ELb0ELb0ELb0ELb1ELb0EEENS1_21CollectiveEpilogueFwdINS6_IJS8_SA_S9_EEENS6_IJNS7_ILi1EEESI_SI_EEESC_SE_Li256ELb0ELb1ELb0ELb0EEENS1_30DynamicPersistentTileSchedulerILi256ELi256ELb0ELb1ELb0EEEEEEEEEvNT_6ParamsE,(.L_x_51 - _ZN7cutlass13device_kernelIN5flash19enable_sm80_to_sm89INS1_16FlashAttnFwdSm80INS1_25CollectiveMainloopFwdSm80ILi8ELi2ELb1EN4cute5tupleIJNS5_1CILi128EEENS7_ILi96EEENS7_ILi192EEEEEELi192ENS_10bfloat16_tEfNS_4arch4Sm80ELb1ELb0ELb1ELb0ELb0ELb0ELb1ELb0EEENS1_21CollectiveEpilogueFwdINS6_IJS8_SA_S9_EEENS6_IJNS7_ILi1EEESI_SI_EEESC_SE_Li256ELb0ELb1ELb0ELb0EEENS1_30DynamicPersistentTileSchedulerILi256ELi256ELb0ELb1ELb0EEEEEEEEEvNT_6ParamsE)
        .other          _ZN7cutlass13device_kernelIN5flash19enable_sm80_to_sm89INS1_16FlashAttnFwdSm80INS1_25CollectiveMainloopFwdSm80ILi8ELi2ELb1EN4cute5tupleIJNS5_1CILi128EEENS7_ILi96EEENS7_ILi192EEEEEELi192ENS_10bfloat16_tEfNS_4arch4Sm80ELb1ELb0ELb1ELb0ELb0ELb0ELb1ELb0EEENS1_21CollectiveEpilogueFwdINS6_IJS8_SA_S9_EEENS6_IJNS7_ILi1EEESI_SI_EEESC_SE_Li256ELb0ELb1ELb0ELb0EEENS1_30DynamicPersistentTileSchedulerILi256ELi256ELb0ELb1ELb0EEEEEEEEEvNT_6ParamsE,@"STO_CUDA_ENTRY STV_DEFAULT"
_ZN7cutlass13device_kernelIN5flash19enable_sm80_to_sm89INS1_16FlashAttnFwdSm80INS1_25CollectiveMainloopFwdSm80ILi8ELi2ELb1EN4cute5tupleIJNS5_1CILi128EEENS7_ILi96EEENS7_ILi192EEEEEELi192ENS_10bfloat16_tEfNS_4arch4Sm80ELb1ELb0ELb1ELb0ELb0ELb0ELb1ELb0EEENS1_21CollectiveEpilogueFwdINS6_IJS8_SA_S9_EEENS6_IJNS7_ILi1EEESI_SI_EEESC_SE_Li256ELb0ELb1ELb0ELb0EEENS1_30DynamicPersistentTileSchedulerILi256ELi256ELb0ELb1ELb0EEEEEEEEEvNT_6ParamsE:
[----:B------:R-:W-:Y:S01]  /*0000*/  LDC R1, c[0x0][0x28] ;  /* 0x00000a00ff017b82 */ /* 0x000fe20000000800 */
[----:B------:R-:W-:Y:S05]  /*0010*/  EXIT ;  /* 0x000000000000794d */ /* 0x000fea0003800000 */
.L_x_15:
        /* <DEDUP_REMOVED lines=14> */
.L_x_51:


//--------------------- .text._ZN7cutlass13device_kernelIN5flash19enable_sm80_to_sm89INS1_16FlashAttnFwdSm80INS1_25CollectiveMainloopFwdSm80ILi8ELi2ELb1EN4cute5tupleIJNS5_1CILi128EEENS7_ILi96EEENS7_ILi192EEEEEELi192ENS_10bfloat16_tEfNS_4arch4Sm80ELb1ELb0ELb1ELb1ELb0ELb0ELb1ELb0EEENS1_21CollectiveEpilogueFwdINS6_IJS8_SA_S9_EEENS6_IJNS7_ILi1EEESI_SI_EEESC_SE_Li256ELb1ELb1ELb0ELb0EEENS1_19SingleTileSchedulerILb1ELb0ELb1ELi128EEEEEEEEEvNT_6ParamsE --------------------------
	.section	.text._ZN7cutlass13device_kernelIN5flash19enable_sm80_to_sm89INS1_16FlashAttnFwdSm80INS1_25CollectiveMainloopFwdSm80ILi8ELi2ELb1EN4cute5tupleIJNS5_1CILi128EEENS7_ILi96EEENS7_ILi192EEEEEELi192ENS_10bfloat16_tEfNS_4arch4Sm80ELb1ELb0ELb1ELb1ELb0ELb0ELb1ELb0EEENS1_21CollectiveEpilogueFwdINS6_IJS8_SA_S9_EEENS6_IJNS7_ILi1EEESI_SI_EEESC_SE_Li256ELb1ELb1ELb0ELb0EEENS1_19SingleTileSchedulerILb1ELb0ELb1ELi128EEEEEEEEEvNT_6ParamsE,"ax",@progbits
	.align	128
.text._ZN7cutlass13device_kernelIN5flash19enable_sm80_to_sm89INS1_16FlashAttnFwdSm80INS1_25CollectiveMainloopFwdSm80ILi8ELi2ELb1EN4cute5tupleIJNS5_1CILi128EEENS7_ILi96EEENS7_ILi192EEEEEELi192ENS_10bfloat16_tEfNS_4arch4Sm80ELb1ELb0ELb1ELb1ELb0ELb0ELb1ELb0EEENS1_21CollectiveEpilogueFwdINS6_IJS8_SA_S9_EEENS6_IJNS7_ILi1EEESI_SI_EEESC_SE_Li256ELb1ELb1ELb0ELb0EEENS1_19SingleTileSchedulerILb1ELb0ELb1ELi128EEEEEEEEEvNT_6ParamsE:
        .type           _ZN7cutlass13device_kernelIN5flash19enable_sm80_to_sm89INS1_16FlashAttnFwdSm80INS1_25CollectiveMainloopFwdSm80ILi8ELi2ELb1EN4cute5tupleIJNS5_1CILi128EEENS7_ILi96EEENS7_ILi192EEEEEELi192ENS_10bfloat16_tEfNS_4arch4Sm80ELb1ELb0ELb1ELb1ELb0ELb0ELb1ELb0EEENS1_21CollectiveEpilogueFwdINS6_IJS8_SA_S9_EEENS6_IJNS7_ILi1EEESI_SI_EEESC_SE_Li256ELb1ELb1ELb0ELb0EEENS1_19SingleTileSchedulerILb1ELb0ELb1ELi128EEEEEEEEEvNT_6ParamsE,@function
        .size           _ZN7cutlass13device_kernelIN5flash19enable_sm80_to_sm89INS1_16FlashAttnFwdSm80INS1_25CollectiveMainloopFwdSm80ILi8ELi2ELb1EN4cute5tupleIJNS5_1CILi128EEENS7_ILi96EEENS7_ILi192EEEEEELi192ENS_10bfloat16_tEfNS_4arch4Sm80ELb1ELb0ELb1ELb1ELb0ELb0ELb1ELb0EEENS1_21CollectiveEpilogueFwdINS6_IJS8_SA_S9_EEENS6_IJNS7_ILi1EEESI_SI_EEESC_SE_Li256ELb1ELb1ELb0ELb0EEENS1_19SingleTileSchedulerILb1ELb0ELb1ELi128EEEEEEEEEvNT_6ParamsE,(.L_x_52 - _ZN7cutlass13device_kernelIN5flash19enable_sm80_to_sm89INS1_16FlashAttnFwdSm80INS1_25CollectiveMainloopFwdSm80ILi8ELi2ELb1EN4cute5tupleIJNS5_1CILi128EEENS7_ILi96EEENS7_ILi192EEEEEELi192ENS_10bfloat16_tEfNS_4arch4Sm80ELb1ELb0ELb1ELb1ELb0ELb0ELb1ELb0EEENS1_21CollectiveEpilogueFwdINS6_IJS8_SA_S9_EEENS6_IJNS7_ILi1EEESI_SI_EEESC_SE_Li256ELb1ELb1ELb0ELb0EEENS1_19SingleTileSchedulerILb1ELb0ELb1ELi128EEEEEEEEEvNT_6ParamsE)
        .other          _ZN7cutlass13device_kernelIN5flash19enable_sm80_to_sm89INS1_16FlashAttnFwdSm80INS1_25CollectiveMainloopFwdSm80ILi8ELi2ELb1EN4cute5tupleIJNS5_1CILi128EEENS7_ILi96EEENS7_ILi192EEEEEELi192ENS_10bfloat16_tEfNS_4arch4Sm80ELb1ELb0ELb1ELb1ELb0ELb0ELb1ELb0EEENS1_21CollectiveEpilogueFwdINS6_IJS8_SA_S9_EEENS6_IJNS7_ILi1EEESI_SI_EEESC_SE_Li256ELb1ELb1ELb0ELb0EEENS1_19SingleTileSchedulerILb1ELb0ELb1ELi128EEEEEEEEEvNT_6ParamsE,@"STO_CUDA_ENTRY STV_DEFAULT"
_ZN7cutlass13device_kernelIN5flash19enable_sm80_to_sm89INS1_16FlashAttnFwdSm80INS1_25CollectiveMainloopFwdSm80ILi8ELi2ELb1EN4cute5tupleIJNS5_1CILi128EEENS7_ILi96EEENS7_ILi192EEEEEELi192ENS_10bfloat16_tEfNS_4arch4Sm80ELb1ELb0ELb1ELb1ELb0ELb0ELb1ELb0EEENS1_21CollectiveEpilogueFwdINS6_IJS8_SA_S9_EEENS6_IJNS7_ILi1EEESI_SI_EEESC_SE_Li256ELb1ELb1ELb0ELb0EEENS1_19SingleTileSchedulerILb1ELb0ELb1ELi128EEEEEEEEEvNT_6ParamsE:
[----:B------:R-:W-:Y:S01]  /*0000*/  LDC R1, c[0x0][0x28] ;  /* 0x00000a00ff017b82 */ /* 0x000fe20000000800 */
[----:B------:R-:W-:Y:S05]  /*0010*/  EXIT ;  /* 0x000000000000794d */ /* 0x000fea0003800000 */
.L_x_16:
        /* <DEDUP_REMOVED lines=14> */
.L_x_52:


//--------------------- .text._ZN7cutlass13device_kernelIN5flash19enable_sm80_to_sm89INS1_16FlashAttnFwdSm80INS1_25CollectiveMainloopFwdSm80ILi8ELi2ELb0EN4cute5tupleIJNS5_1CILi128EEENS7_ILi64EEENS7_ILi192EEEEEELi192ENS_10bfloat16_tEfNS_4arch4Sm80ELb1ELb0ELb1ELb1ELb0ELb1ELb1ELb0EEENS1_21CollectiveEpilogueFwdINS6_IJS8_SA_S9_EEENS6_IJNS7_ILi1EEESI_SI_EEESC_SE_Li256ELb1ELb1ELb0ELb0EEENS1_19SingleTileSchedulerILb1ELb0ELb1ELi128EEEEEEEEEvNT_6ParamsE --------------------------
	.section	.text._ZN7cutlass13device_kernelIN5flash19enable_sm80_to_sm89INS1_16FlashAttnFwdSm80INS1_25CollectiveMainloopFwdSm80ILi8ELi2ELb0EN4cute5tupleIJNS5_1CILi128EEENS7_ILi64EEENS7_ILi192EEEEEELi192ENS_10bfloat16_tEfNS_4arch4Sm80ELb1ELb0ELb1ELb1ELb0ELb1ELb1ELb0EEENS1_21CollectiveEpilogueFwdINS6_IJS8_SA_S9_EEENS6_IJNS7_ILi1EEESI_SI_EEESC_SE_Li256ELb1ELb1ELb0ELb0EEENS1_19SingleTileSchedulerILb1ELb0ELb1ELi128EEEEEEEEEvNT_6ParamsE,"ax",@progbits
	.align	128
.text._ZN7cutlass13device_kernelIN5flash19enable_sm80_to_sm89INS1_16FlashAttnFwdSm80INS1_25CollectiveMainloopFwdSm80ILi8ELi2ELb0EN4cute5tupleIJNS5_1CILi128EEENS7_ILi64EEENS7_ILi192EEEEEELi192ENS_10bfloat16_tEfNS_4arch4Sm80ELb1ELb0ELb1ELb1ELb0ELb1ELb1ELb0EEENS1_21CollectiveEpilogueFwdINS6_IJS8_SA_S9_EEENS6_IJNS7_ILi1EEESI_SI_EEESC_SE_Li256ELb1ELb1ELb0ELb0EEENS1_19SingleTileSchedulerILb1ELb0ELb1ELi128EEEEEEEEEvNT_6ParamsE:
        .type           _ZN7cutlass13device_kernelIN5flash19enable_sm80_to_sm89INS1_16FlashAttnFwdSm80INS1_25CollectiveMainloopFwdSm80ILi8ELi2ELb0EN4cute5tupleIJNS5_1CILi128EEENS7_ILi64EEENS7_ILi192EEEEEELi192ENS_10bfloat16_tEfNS_4arch4Sm80ELb1ELb0ELb1ELb1ELb0ELb1ELb1ELb0EEENS1_21CollectiveEpilogueFwdINS6_IJS8_SA_S9_EEENS6_IJNS7_ILi1EEESI_SI_EEESC_SE_Li256ELb1ELb1ELb0ELb0EEENS1_19SingleTileSchedulerILb1ELb0ELb1ELi128EEEEEEEEEvNT_6ParamsE,@function
        .size           _ZN7cutlass13device_kernelIN5flash19enable_sm80_to_sm89INS1_16FlashAttnFwdSm80INS1_25CollectiveMainloopFwdSm80ILi8ELi2ELb0EN4cute5tupleIJNS5_1CILi128EEENS7_ILi64EEENS7_ILi192EEEEEELi192ENS_10bfloat16_tEfNS_4arch4Sm80ELb1ELb0ELb1ELb1ELb0ELb1ELb1ELb0EEENS1_21CollectiveEpilogueFwdINS6_IJS8_SA_S9_EEENS6_IJNS7_ILi1EEESI_SI_EEESC_SE_Li256ELb1ELb1ELb0ELb0EEENS1_19SingleTileSchedulerILb1ELb0ELb1ELi128EEEEEEEEEvNT_6ParamsE,(.L_x_53 - _ZN7cutlass13device_kernelIN5flash19enable_sm80_to_sm89INS1_16FlashAttnFwdSm80INS1_25CollectiveMainloopFwdSm80ILi8ELi2ELb0EN4cute5tupleIJNS5_1CILi128EEENS7_ILi64EEENS7_ILi192EEEEEELi192ENS_10bfloat16_tEfNS_4arch4Sm80ELb1ELb0ELb1ELb1ELb0ELb1ELb1ELb0EEENS1_21CollectiveEpilogueFwdINS6_IJS8_SA_S9_EEENS6_IJNS7_ILi1EEESI_SI_EEESC_SE_Li256ELb1ELb1ELb0ELb0EEENS1_19SingleTileSchedulerILb1ELb0ELb1ELi128EEEEEEEEEvNT_6ParamsE)
        .other          _ZN7cutlass13device_kernelIN5flash19enable_sm80_to_sm89INS1_16FlashAttnFwdSm80INS1_25CollectiveMainloopFwdSm80ILi8ELi2ELb0EN4cute5tupleIJNS5_1CILi128EEENS7_ILi64EEENS7_ILi192EEEEEELi192ENS_10bfloat16_tEfNS_4arch4Sm80ELb1ELb0ELb1ELb1ELb0ELb1ELb1ELb0EEENS1_21CollectiveEpilogueFwdINS6_IJS8_SA_S9_EEENS6_IJNS7_ILi1EEESI_SI_EEESC_SE_Li256ELb1ELb1ELb0ELb0EEENS1_19SingleTileSchedulerILb1ELb0ELb1ELi128EEEEEEEEEvNT_6ParamsE,@"STO_CUDA_ENTRY STV_DEFAULT"
_ZN7cutlass13device_kernelIN5flash19enable_sm80_to_sm89INS1_16FlashAttnFwdSm80INS1_25CollectiveMainloopFwdSm80ILi8ELi2ELb0EN4cute5tupleIJNS5_1CILi128EEENS7_ILi64EEENS7_ILi192EEEEEELi192ENS_10bfloat16_tEfNS_4arch4Sm80ELb1ELb0ELb1ELb1ELb0ELb1ELb1ELb0EEENS1_21CollectiveEpilogueFwdINS6_IJS8_SA_S9_EEENS6_IJNS7_ILi1EEESI_SI_EEESC_SE_Li256ELb1ELb1ELb0ELb0EEENS1_19SingleTileSchedulerILb1ELb0ELb1ELi128EEEEEEEEEvNT_6ParamsE:
[----:B------:R-:W-:Y:S01]  /*0000*/  LDC R1, c[0x0][0x28] ;  /* 0x00000a00ff017b82 */ /* 0x000fe20000000800 */
[----:B------:R-:W-:Y:S05]  /*0010*/  EXIT ;  /* 0x000000000000794d */ /* 0x000fea0003800000 */
.L_x_17:
        /* <DEDUP_REMOVED lines=14> */
.L_x_53:


//--------------------- .text._ZN7cutlass13device_kernelIN5flash19enable_sm80_to_sm89INS1_16FlashAttnFwdSm80INS1_25CollectiveMainloopFwdSm80ILi8ELi1ELb1EN4cute5tupleIJNS5_1CILi128EEENS7_ILi96EEENS7_ILi192EEEEEELi192ENS_10bfloat16_tEfNS_4arch4Sm80ELb0ELb0ELb0ELb0ELb0ELb0ELb1ELb0EEENS1_21CollectiveEpilogueFwdINS6_IJS8_SA_S9_EEENS6_IJNS7_ILi1EEESI_SI_EEESC_SE_Li256ELb0ELb1ELb0ELb0EEENS1_19SingleTileSchedulerILb0ELb0ELb1ELi128EEEEEEEEEvNT_6ParamsE --------------------------
	.section	.text._ZN7cutlass13device_kernelIN5flash19enable_sm80_to_sm89INS1_16FlashAttnFwdSm80INS1_25CollectiveMainloopFwdSm80ILi8ELi1ELb1EN4cute5tupleIJNS5_1CILi128EEENS7_ILi96EEENS7_ILi192EEEEEELi192ENS_10bfloat16_tEfNS_4arch4Sm80ELb0ELb0ELb0ELb0ELb0ELb0ELb1ELb0EEENS1_21CollectiveEpilogueFwdINS6_IJS8_SA_S9_EEENS6_IJNS7_ILi1EEESI_SI_EEESC_SE_Li256ELb0ELb1ELb0ELb0EEENS1_19SingleTileSchedulerILb0ELb0ELb1ELi128EEEEEEEEEvNT_6ParamsE,"ax",@progbits
	.align	128
.text._ZN7cutlass13device_kernelIN5flash19enable_sm80_to_sm89INS1_16FlashAttnFwdSm80INS1_25CollectiveMainloopFwdSm80ILi8ELi1ELb1EN4cute5tupleIJNS5_1CILi128EEENS7_ILi96EEENS7_ILi192EEEEEELi192ENS_10bfloat16_tEfNS_4arch4Sm80ELb0ELb0ELb0ELb0ELb0ELb0ELb1ELb0EEENS1_21CollectiveEpilogueFwdINS6_IJS8_SA_S9_EEENS6_IJNS7_ILi1EEESI_SI_EEESC_SE_Li256ELb0ELb1ELb0ELb0EEENS1_19SingleTileSchedulerILb0ELb0ELb1ELi128EEEEEEEEEvNT_6ParamsE:
        .type           _ZN7cutlass13device_kernelIN5flash19enable_sm80_to_sm89INS1_16FlashAttnFwdSm80INS1_25CollectiveMainloopFwdSm80ILi8ELi1ELb1EN4cute5tupleIJNS5_1CILi128EEENS7_ILi96EEENS7_ILi192EEEEEELi192ENS_10bfloat16_tEfNS_4arch4Sm80ELb0ELb0ELb0ELb0ELb0ELb0ELb1ELb0EEENS1_21CollectiveEpilogueFwdINS6_IJS8_SA_S9_EEENS6_IJNS7_ILi1EEESI_SI_EEESC_SE_Li256ELb0ELb1ELb0ELb0EEENS1_19SingleTileSchedulerILb0ELb0ELb1ELi128EEEEEEEEEvNT_6ParamsE,@function
        .size           _ZN7cutlass13device_kernelIN5flash19enable_sm80_to_sm89INS1_16FlashAttnFwdSm80INS1_25CollectiveMainloopFwdSm80ILi8ELi1ELb1EN4cute5tupleIJNS5_1CILi128EEENS7_ILi96EEENS7_ILi192EEEEEELi192ENS_10bfloat16_tEfNS_4arch4Sm80ELb0ELb0ELb0ELb0ELb0ELb0ELb1ELb0EEENS1_21CollectiveEpilogueFwdINS6_IJS8_SA_S9_EEENS6_IJNS7_ILi1EEESI_SI_EEESC_SE_Li256ELb0ELb1ELb0ELb0EEENS1_19SingleTileSchedulerILb0ELb0ELb1ELi128EEEEEEEEEvNT_6ParamsE,(.L_x_54 - _ZN7cutlass13device_kernelIN5flash19enable_sm80_to_sm89INS1_16FlashAttnFwdSm80INS1_25CollectiveMainloopFwdSm80ILi8ELi1ELb1EN4cute5tupleIJNS5_1CILi128EEENS7_ILi96EEENS7_ILi192EEEEEELi192ENS_10bfloat16_tEfNS_4arch4Sm80ELb0ELb0ELb0ELb0ELb0ELb0ELb1ELb0EEENS1_21CollectiveEpilogueFwdINS6_IJS8_SA_S9_EEENS6_IJNS7_ILi1EEESI_SI_EEESC_SE_Li256ELb0ELb1ELb0ELb0EEENS1_19SingleTileSchedulerILb0ELb0ELb1ELi128EEEEEEEEEvNT_6ParamsE)
        .other          _ZN7cutlass13device_kernelIN5flash19enable_sm80_to_sm89INS1_16FlashAttnFwdSm80INS1_25CollectiveMainloopFwdSm80ILi8ELi1ELb1EN4cute5tupleIJNS5_1CILi128EEENS7_ILi96EEENS7_ILi192EEEEEELi192ENS_10bfloat16_tEfNS_4arch4Sm80ELb0ELb0ELb0ELb0ELb0ELb0ELb1ELb0EEENS1_21CollectiveEpilogueFwdINS6_IJS8_SA_S9_EEENS6_IJNS7_ILi1EEESI_SI_EEESC_SE_Li256ELb0ELb1ELb0ELb0EEENS1_19SingleTileSchedulerILb0ELb0ELb1ELi128EEEEEEEEEvNT_6ParamsE,@"STO_CUDA_ENTRY STV_DEFAULT"
_ZN7cutlass13device_kernelIN5flash19enable_sm80_to_sm89INS1_16FlashAttnFwdSm80INS1_25CollectiveMainloopFwdSm80ILi8ELi1ELb1EN4cute5tupleIJNS5_1CILi128EEENS7_ILi96EEENS7_ILi192EEEEEELi192ENS_10bfloat16_tEfNS_4arch4Sm80ELb0ELb0ELb0ELb0ELb0ELb0ELb1ELb0EEENS1_21CollectiveEpilogueFwdINS6_IJS8_SA_S9_EEENS6_IJNS7_ILi1EEESI_SI_EEESC_SE_Li256ELb0ELb1ELb0ELb0EEENS1_19SingleTileSchedulerILb0ELb0ELb1ELi128EEEEEEEEEvNT_6ParamsE:
[----:B------:R-:W-:Y:S01]  /*0000*/  LDC R1, c[0x0][0x28] ;  /* 0x00000a00ff017b82 */ /* 0x000fe20000000800 */
[----:B------:R-:W-:Y:S05]  /*0010*/  EXIT ;  /* 0x000000000000794d */ /* 0x000fea0003800000 */
.L_x_18:
        /* <DEDUP_REMOVED lines=14> */
.L_x_54:


//--------------------- .text._ZN7cutlass13device_kernelIN5flash19enable_sm80_to_sm89INS1_16FlashAttnFwdSm80INS1_25CollectiveMainloopFwdSm80ILi8ELi1ELb1EN4cute5tupleIJNS5_1CILi128EEENS7_ILi96EEENS7_ILi192EEEEEELi192ENS_10bfloat16_tEfNS_4arch4Sm80ELb0ELb0ELb0ELb1ELb0ELb0ELb1ELb0EEENS1_21CollectiveEpilogueFwdINS6_IJS8_SA_S9_EEENS6_IJNS7_ILi1EEESI_SI_EEESC_SE_Li256ELb1ELb1ELb0ELb0EEENS1_19SingleTileSchedulerILb1ELb0ELb1ELi128EEEEEEEEEvNT_6ParamsE --------------------------
	.section	.text._ZN7cutlass13device_kernelIN5flash19enable_sm80_to_sm89INS1_16FlashAttnFwdSm80INS1_25CollectiveMainloopFwdSm80ILi8ELi1ELb1EN4cute5tupleIJNS5_1CILi128EEENS7_ILi96EEENS7_ILi192EEEEEELi192ENS_10bfloat16_tEfNS_4arch4Sm80ELb0ELb0ELb0ELb1ELb0ELb0ELb1ELb0EEENS1_21CollectiveEpilogueFwdINS6_IJS8_SA_S9_EEENS6_IJNS7_ILi1EEESI_SI_EEESC_SE_Li256ELb1ELb1ELb0ELb0EEENS1_19SingleTileSchedulerILb1ELb0ELb1ELi128EEEEEEEEEvNT_6ParamsE,"ax",@progbits
	.align	128
.text._ZN7cutlass13device_kernelIN5flash19enable_sm80_to_sm89INS1_16FlashAttnFwdSm80INS1_25CollectiveMainloopFwdSm80ILi8ELi1ELb1EN4cute5tupleIJNS5_1CILi128EEENS7_ILi96EEENS7_ILi192EEEEEELi192ENS_10bfloat16_tEfNS_4arch4Sm80ELb0ELb0ELb0ELb1ELb0ELb0ELb1ELb0EEENS1_21CollectiveEpilogueFwdINS6_IJS8_SA_S9_EEENS6_IJNS7_ILi1EEESI_SI_EEESC_SE_Li256ELb1ELb1ELb0ELb0EEENS1_19SingleTileSchedulerILb1ELb0ELb1ELi128EEEEEEEEEvNT_6ParamsE:
        .type           _ZN7cutlass13device_kernelIN5flash19enable_sm80_to_sm89INS1_16FlashAttnFwdSm80INS1_25CollectiveMainloopFwdSm80ILi8ELi1ELb1EN4cute5tupleIJNS5_1CILi128EEENS7_ILi96EEENS7_ILi192EEEEEELi192ENS_10bfloat16_tEfNS_4arch4Sm80ELb0ELb0ELb0ELb1ELb0ELb0ELb1ELb0EEENS1_21CollectiveEpilogueFwdINS6_IJS8_SA_S9_EEENS6_IJNS7_ILi1EEESI_SI_EEESC_SE_Li256ELb1ELb1ELb0ELb0EEENS1_19SingleTileSchedulerILb1ELb0ELb1ELi128EEEEEEEEEvNT_6ParamsE,@function
        .size           _ZN7cutlass13device_kernelIN5flash19enable_sm80_to_sm89INS1_16FlashAttnFwdSm80INS1_25CollectiveMainloopFwdSm80ILi8ELi1ELb1EN4cute5tupleIJNS5_1CILi128EEENS7_ILi96EEENS7_ILi192EEEEEELi192ENS_10bfloat16_tEfNS_4arch4Sm80ELb0ELb0ELb0ELb1ELb0ELb0ELb1ELb0EEENS1_21CollectiveEpilogueFwdINS6_IJS8_SA_S9_EEENS6_IJNS7_ILi1EEESI_SI_EEESC_SE_Li256ELb1ELb1ELb0ELb0EEENS1_19SingleTileSchedulerILb1ELb0ELb1ELi128EEEEEEEEEvNT_6ParamsE,(.L_x_55 - _ZN7cutlass13device_kernelIN5flash19enable_sm80_to_sm89INS1_16FlashAttnFwdSm80INS1_25CollectiveMainloopFwdSm80ILi8ELi1ELb1EN4cute5tupleIJNS5_1CILi128EEENS7_ILi96EEENS7_ILi192EEEEEELi192ENS_10bfloat16_tEfNS_4arch4Sm80ELb0ELb0ELb0ELb1ELb0ELb0ELb1ELb0EEENS1_21CollectiveEpilogueFwdINS6_IJS8_SA_S9_EEENS6_IJNS7_ILi1EEESI_SI_EEESC_SE_Li256ELb1ELb1ELb0ELb0EEENS1_19SingleTileSchedulerILb1ELb0ELb1ELi128EEEEEEEEEvNT_6ParamsE)
        .other          _ZN7cutlass13device_kernelIN5flash19enable_sm80_to_sm89INS1_16FlashAttnFwdSm80INS1_25CollectiveMainloopFwdSm80ILi8ELi1ELb1EN4cute5tupleIJNS5_1CILi128EEENS7_ILi96EEENS7_ILi192EEEEEELi192ENS_10bfloat16_tEfNS_4arch4Sm80ELb0ELb0ELb0ELb1ELb0ELb0ELb1ELb0EEENS1_21CollectiveEpilogueFwdINS6_IJS8_SA_S9_EEENS6_IJNS7_ILi1EEESI_SI_EEESC_SE_Li256ELb1ELb1ELb0ELb0EEENS1_19SingleTileSchedulerILb1ELb0ELb1ELi128EEEEEEEEEvNT_6ParamsE,@"STO_CUDA_ENTRY STV_DEFAULT"
_ZN7cutlass13device_kernelIN5flash19enable_sm80_to_sm89INS1_16FlashAttnFwdSm80INS1_25CollectiveMainloopFwdSm80ILi8ELi1ELb1EN4cute5tupleIJNS5_1CILi128EEENS7_ILi96EEENS7_ILi192EEEEEELi192ENS_10bfloat16_tEfNS_4arch4Sm80ELb0ELb0ELb0ELb1ELb0ELb0ELb1ELb0EEENS1_21CollectiveEpilogueFwdINS6_IJS8_SA_S9_EEENS6_IJNS7_ILi1EEESI_SI_EEESC_SE_Li256ELb1ELb1ELb0ELb0EEENS1_19SingleTileSchedulerILb1ELb0ELb1ELi128EEEEEEEEEvNT_6ParamsE:
[----:B------:R-:W-:Y:S01]  /*0000*/  LDC R1, c[0x0][0x28] ;  /* 0x00000a00ff017b82 */ /* 0x000fe20000000800 */
[----:B------:R-:W-:Y:S05]  /*0010*/  EXIT ;  /* 0x000000000000794d */ /* 0x000fea0003800000 */
.L_x_19:
        /* <DEDUP_REMOVED lines=14> */
.L_x_55:


//--------------------- .text._ZN7cutlass13device_kernelIN5flash19enable_sm80_to_sm89INS1_16FlashAttnFwdSm80INS1_25CollectiveMainloopFwdSm80ILi8ELi1ELb0EN4cute5tupleIJNS5_1CILi128EEENS7_ILi64EEENS7_ILi192EEEEEELi192ENS_10bfloat16_tEfNS_4arch4Sm80ELb0ELb0ELb0ELb1ELb0ELb1ELb1ELb0EEENS1_21CollectiveEpilogueFwdINS6_IJS8_SA_S9_EEENS6_IJNS7_ILi1EEESI_SI_EEESC_SE_Li256ELb1ELb1ELb0ELb0EEENS1_19SingleTileSchedulerILb1ELb0ELb1ELi128EEEEEEEEEvNT_6ParamsE --------------------------
	.section	.text._ZN7cutlass13device_kernelIN5flash19enable_sm80_to_sm89INS1_16FlashAttnFwdSm80INS1_25CollectiveMainloopFwdSm80ILi8ELi1ELb0EN4cute5tupleIJNS5_1CILi128EEENS7_ILi64EEENS7_ILi192EEEEEELi192ENS_10bfloat16_tEfNS_4arch4Sm80ELb0ELb0ELb0ELb1ELb0ELb1ELb1ELb0EEENS1_21CollectiveEpilogueFwdINS6_IJS8_SA_S9_EEENS6_IJNS7_ILi1EEESI_SI_EEESC_SE_Li256ELb1ELb1ELb0ELb0EEENS1_19SingleTileSchedulerILb1ELb0ELb1ELi128EEEEEEEEEvNT_6ParamsE,"ax",@progbits
	.align	128
.text._ZN7cutlass13device_kernelIN5flash19enable_sm80_to_sm89INS1_16FlashAttnFwdSm80INS1_25CollectiveMainloopFwdSm80ILi8ELi1ELb0EN4cute5tupleIJNS5_1CILi128EEENS7_ILi64EEENS7_ILi192EEEEEELi192ENS_10bfloat16_tEfNS_4arch4Sm80ELb0ELb0ELb0ELb1ELb0ELb1ELb1ELb0EEENS1_21CollectiveEpilogueFwdINS6_IJS8_SA_S9_EEENS6_IJNS7_ILi1EEESI_SI_EEESC_SE_Li256ELb1ELb1ELb0ELb0EEENS1_19SingleTileSchedulerILb1ELb0ELb1ELi128EEEEEEEEEvNT_6ParamsE:
        .type           _ZN7cutlass13device_kernelIN5flash19enable_sm80_to_sm89INS1_16FlashAttnFwdSm80INS1_25CollectiveMainloopFwdSm80ILi8ELi1ELb0EN4cute5tupleIJNS5_1CILi128EEENS7_ILi64EEENS7_ILi192EEEEEELi192ENS_10bfloat16_tEfNS_4arch4Sm80ELb0ELb0ELb0ELb1ELb0ELb1ELb1ELb0EEENS1_21CollectiveEpilogueFwdINS6_IJS8_SA_S9_EEENS6_IJNS7_ILi1EEESI_SI_EEESC_SE_Li256ELb1ELb1ELb0ELb0EEENS1_19SingleTileSchedulerILb1ELb0ELb1ELi128EEEEEEEEEvNT_6ParamsE,@function
        .size           _ZN7cutlass13device_kernelIN5flash19enable_sm80_to_sm89INS1_16FlashAttnFwdSm80INS1_25CollectiveMainloopFwdSm80ILi8ELi1ELb0EN4cute5tupleIJNS5_1CILi128EEENS7_ILi64EEENS7_ILi192EEEEEELi192ENS_10bfloat16_tEfNS_4arch4Sm80ELb0ELb0ELb0ELb1ELb0ELb1ELb1ELb0EEENS1_21CollectiveEpilogueFwdINS6_IJS8_SA_S9_EEENS6_IJNS7_ILi1EEESI_SI_EEESC_SE_Li256ELb1ELb1ELb0ELb0EEENS1_19SingleTileSchedulerILb1ELb0ELb1ELi128EEEEEEEEEvNT_6ParamsE,(.L_x_56 - _ZN7cutlass13device_kernelIN5flash19enable_sm80_to_sm89INS1_16FlashAttnFwdSm80INS1_25CollectiveMainloopFwdSm80ILi8ELi1ELb0EN4cute5tupleIJNS5_1CILi128EEENS7_ILi64EEENS7_ILi192EEEEEELi192ENS_10bfloat16_tEfNS_4arch4Sm80ELb0ELb0ELb0ELb1ELb0ELb1ELb1ELb0EEENS1_21CollectiveEpilogueFwdINS6_IJS8_SA_S9_EEENS6_IJNS7_ILi1EEESI_SI_EEESC_SE_Li256ELb1ELb1ELb0ELb0EEENS1_19SingleTileSchedulerILb1ELb0ELb1ELi128EEEEEEEEEvNT_6ParamsE)
        .other          _ZN7cutlass13device_kernelIN5flash19enable_sm80_to_sm89INS1_16FlashAttnFwdSm80INS1_25CollectiveMainloopFwdSm80ILi8ELi1ELb0EN4cute5tupleIJNS5_1CILi128EEENS7_ILi64EEENS7_ILi192EEEEEELi192ENS_10bfloat16_tEfNS_4arch4Sm80ELb0ELb0ELb0ELb1ELb0ELb1ELb1ELb0EEENS1_21CollectiveEpilogueFwdINS6_IJS8_SA_S9_EEENS6_IJNS7_ILi1EEESI_SI_EEESC_SE_Li256ELb1ELb1ELb0ELb0EEENS1_19SingleTileSchedulerILb1ELb0ELb1ELi128EEEEEEEEEvNT_6ParamsE,@"STO_CUDA_ENTRY STV_DEFAULT"
_ZN7cutlass13device_kernelIN5flash19enable_sm80_to_sm89INS1_16FlashAttnFwdSm80INS1_25CollectiveMainloopFwdSm80ILi8ELi1ELb0EN4cute5tupleIJNS5_1CILi128EEENS7_ILi64EEENS7_ILi192EEEEEELi192ENS_10bfloat16_tEfNS_4arch4Sm80ELb0ELb0ELb0ELb1ELb0ELb1ELb1ELb0EEENS1_21CollectiveEpilogueFwdINS6_IJS8_SA_S9_EEENS6_IJNS7_ILi1EEESI_SI_EEESC_SE_Li256ELb1ELb1ELb0ELb0EEENS1_19SingleTileSchedulerILb1ELb0ELb1ELi128EEEEEEEEEvNT_6ParamsE:
[----:B------:R-:W-:Y:S01]  /*0000*/  LDC R1, c[0x0][0x28] ;  /* 0x00000a00ff017b82 */ /* 0x000fe20000000800 */
[----:B------:R-:W-:Y:S05]  /*0010*/  EXIT ;  /* 0x000000000000794d */ /* 0x000fea0003800000 */
.L_x_20:
        /* <DEDUP_REMOVED lines=14> */
.L_x_56:


//--------------------- .text._ZN7cutlass13device_kernelIN5flash19enable_sm80_to_sm89INS1_16FlashAttnFwdSm80INS1_25CollectiveMainloopFwdSm80ILi8ELi1ELb0EN4cute5tupleIJNS5_1CILi128EEENS7_ILi64EEENS7_ILi192EEEEEELi192ENS_10bfloat16_tEfNS_4arch4Sm80ELb0ELb1ELb0ELb0ELb0ELb0ELb1ELb0EEENS1_21CollectiveEpilogueFwdINS6_IJS8_SA_S9_EEENS6_IJNS7_ILi1EEESI_SI_EEESC_SE_Li256ELb0ELb1ELb0ELb0EEENS1_19SingleTileSchedulerILb0ELb0ELb1ELi128EEEEEEEEEvNT_6ParamsE --------------------------
	.section	.text._ZN7cutlass13device_kernelIN5flash19enable_sm80_to_sm89INS1_16FlashAttnFwdSm80INS1_25CollectiveMainloopFwdSm80ILi8ELi1ELb0EN4cute5tupleIJNS5_1CILi128EEENS7_ILi64EEENS7_ILi192EEEEEELi192ENS_10bfloat16_tEfNS_4arch4Sm80ELb0ELb1ELb0ELb0ELb0ELb0ELb1ELb0EEENS1_21CollectiveEpilogueFwdINS6_IJS8_SA_S9_EEENS6_IJNS7_ILi1EEESI_SI_EEESC_SE_Li256ELb0ELb1ELb0ELb0EEENS1_19SingleTileSchedulerILb0ELb0ELb1ELi128EEEEEEEEEvNT_6ParamsE,"ax",@progbits
	.align	128
.text._ZN7cutlass13device_kernelIN5flash19enable_sm80_to_sm89INS1_16FlashAttnFwdSm80INS1_25CollectiveMainloopFwdSm80ILi8ELi1ELb0EN4cute5tupleIJNS5_1CILi128EEENS7_ILi64EEENS7_ILi192EEEEEELi192ENS_10bfloat16_tEfNS_4arch4Sm80ELb0ELb1ELb0ELb0ELb0ELb0ELb1ELb0EEENS1_21CollectiveEpilogueFwdINS6_IJS8_SA_S9_EEENS6_IJNS7_ILi1EEESI_SI_EEESC_SE_Li256ELb0ELb1ELb0ELb0EEENS1_19SingleTileSchedulerILb0ELb0ELb1ELi128EEEEEEEEEvNT_6ParamsE:
        .type           _ZN7cutlass13device_kernelIN5flash19enable_sm80_to_sm89INS1_16FlashAttnFwdSm80INS1_25CollectiveMainloopFwdSm80ILi8ELi1ELb0EN4cute5tupleIJNS5_1CILi128EEENS7_ILi64EEENS7_ILi192EEEEEELi192ENS_10bfloat16_tEfNS_4arch4Sm80ELb0ELb1ELb0ELb0ELb0ELb0ELb1ELb0EEENS1_21CollectiveEpilogueFwdINS6_IJS8_SA_S9_EEENS6_IJNS7_ILi1EEESI_SI_EEESC_SE_Li256ELb0ELb1ELb0ELb0EEENS1_19SingleTileSchedulerILb0ELb0ELb1ELi128EEEEEEEEEvNT_6ParamsE,@function
        .size           _ZN7cutlass13device_kernelIN5flash19enable_sm80_to_sm89INS1_16FlashAttnFwdSm80INS1_25CollectiveMainloopFwdSm80ILi8ELi1ELb0EN4cute5tupleIJNS5_1CILi128EEENS7_ILi64EEENS7_ILi192EEEEEELi192ENS_10bfloat16_tEfNS_4arch4Sm80ELb0ELb1ELb0ELb0ELb0ELb0ELb1ELb0EEENS1_21CollectiveEpilogueFwdINS6_IJS8_SA_S9_EEENS6_IJNS7_ILi1EEESI_SI_EEESC_SE_Li256ELb0ELb1ELb0ELb0EEENS1_19SingleTileSchedulerILb0ELb0ELb1ELi128EEEEEEEEEvNT_6ParamsE,(.L_x_57 - _ZN7cutlass13device_kernelIN5flash19enable_sm80_to_sm89INS1_16FlashAttnFwdSm80INS1_25CollectiveMainloopFwdSm80ILi8ELi1ELb0EN4cute5tupleIJNS5_1CILi128EEENS7_ILi64EEENS7_ILi192EEEEEELi192ENS_10bfloat16_tEfNS_4arch4Sm80ELb0ELb1ELb0ELb0ELb0ELb0ELb1ELb0EEENS1_21CollectiveEpilogueFwdINS6_IJS8_SA_S9_EEENS6_IJNS7_ILi1EEESI_SI_EEESC_SE_Li256ELb0ELb1ELb0ELb0EEENS1_19SingleTileSchedulerILb0ELb0ELb1ELi128EEEEEEEEEvNT_6ParamsE)
        .other          _ZN7cutlass13device_kernelIN5flash19enable_sm80_to_sm89INS1_16FlashAttnFwdSm80INS1_25CollectiveMainloopFwdSm80ILi8ELi1ELb0EN4cute5tupleIJNS5_1CILi128EEENS7_ILi64EEENS7_ILi192EEEEEELi192ENS_10bfloat16_tEfNS_4arch4Sm80ELb0ELb1ELb0ELb0ELb0ELb0ELb1ELb0EEENS1_21CollectiveEpilogueFwdINS6_IJS8_SA_S9_EEENS6_IJNS7_ILi1EEESI_SI_EEESC_SE_Li256ELb0ELb1ELb0ELb0EEENS1_19SingleTileSchedulerILb0ELb0ELb1ELi128EEEEEEEEEvNT_6ParamsE,@"STO_CUDA_ENTRY STV_DEFAULT"
_ZN7cutlass13device_kernelIN5flash19enable_sm80_to_sm89INS1_16FlashAttnFwdSm80INS1_25CollectiveMainloopFwdSm80ILi8ELi1ELb0EN4cute5tupleIJNS5_1CILi128EEENS7_ILi64EEENS7_ILi192EEEEEELi192ENS_10bfloat16_tEfNS_4arch4Sm80ELb0ELb1ELb0ELb0ELb0ELb0ELb1ELb0EEENS1_21CollectiveEpilogueFwdINS6_IJS8_SA_S9_EEENS6_IJNS7_ILi1EEESI_SI_EEESC_SE_Li256ELb0ELb1ELb0ELb0EEENS1_19SingleTileSchedulerILb0ELb0ELb1ELi128EEEEEEEEEvNT_6ParamsE:
[----:B------:R-:W-:Y:S01]  /*0000*/  LDC R1, c[0x0][0x28] ;  /* 0x00000a00ff017b82 */ /* 0x000fe20000000800 */
[----:B------:R-:W-:Y:S05]  /*0010*/  EXIT ;  /* 0x000000000000794d */ /* 0x000fea0003800000 */
.L_x_21:
        /* <DEDUP_REMOVED lines=14> */
.L_x_57:


//--------------------- .text._ZN7cutlass13device_kernelIN5flash19enable_sm80_to_sm89INS1_16FlashAttnFwdSm80INS1_25CollectiveMainloopFwdSm80ILi8ELi1ELb0EN4cute5tupleIJNS5_1CILi128EEENS7_ILi64EEENS7_ILi192EEEEEELi192ENS_10bfloat16_tEfNS_4arch4Sm80ELb0ELb1ELb0ELb1ELb0ELb0ELb1ELb0EEENS1_21CollectiveEpilogueFwdINS6_IJS8_SA_S9_EEENS6_IJNS7_ILi1EEESI_SI_EEESC_SE_Li256ELb1ELb1ELb0ELb0EEENS1_19SingleTileSchedulerILb1ELb0ELb1ELi128EEEEEEEEEvNT_6ParamsE --------------------------
	.section	.text._ZN7cutlass13device_kernelIN5flash19enable_sm80_to_sm89INS1_16FlashAttnFwdSm80INS1_25CollectiveMainloopFwdSm80ILi8ELi1ELb0EN4cute5tupleIJNS5_1CILi128EEENS7_ILi64EEENS7_ILi192EEEEEELi192ENS_10bfloat16_tEfNS_4arch4Sm80ELb0ELb1ELb0ELb1ELb0ELb0ELb1ELb0EEENS1_21CollectiveEpilogueFwdINS6_IJS8_SA_S9_EEENS6_IJNS7_ILi1EEESI_SI_EEESC_SE_Li256ELb1ELb1ELb0ELb0EEENS1_19SingleTileSchedulerILb1ELb0ELb1ELi128EEEEEEEEEvNT_6ParamsE,"ax",@progbits
	.align	128
.text._ZN7cutlass13device_kernelIN5flash19enable_sm80_to_sm89INS1_16FlashAttnFwdSm80INS1_25CollectiveMainloopFwdSm80ILi8ELi1ELb0EN4cute5tupleIJNS5_1CILi128EEENS7_ILi64EEENS7_ILi192EEEEEELi192ENS_10bfloat16_tEfNS_4arch4Sm80ELb0ELb1ELb0ELb1ELb0ELb0ELb1ELb0EEENS1_21CollectiveEpilogueFwdINS6_IJS8_SA_S9_EEENS6_IJNS7_ILi1EEESI_SI_EEESC_SE_Li256ELb1ELb1ELb0ELb0EEENS1_19SingleTileSchedulerILb1ELb0ELb1ELi128EEEEEEEEEvNT_6ParamsE:
        .type           _ZN7cutlass13device_kernelIN5flash19enable_sm80_to_sm89INS1_16FlashAttnFwdSm80INS1_25CollectiveMainloopFwdSm80ILi8ELi1ELb0EN4cute5tupleIJNS5_1CILi128EEENS7_ILi64EEENS7_ILi192EEEEEELi192ENS_10bfloat16_tEfNS_4arch4Sm80ELb0ELb1ELb0ELb1ELb0ELb0ELb1ELb0EEENS1_21CollectiveEpilogueFwdINS6_IJS8_SA_S9_EEENS6_IJNS7_ILi1EEESI_SI_EEESC_SE_Li256ELb1ELb1ELb0ELb0EEENS1_19SingleTileSchedulerILb1ELb0ELb1ELi128EEEEEEEEEvNT_6ParamsE,@function
        .size           _ZN7cutlass13device_kernelIN5flash19enable_sm80_to_sm89INS1_16FlashAttnFwdSm80INS1_25CollectiveMainloopFwdSm80ILi8ELi1ELb0EN4cute5tupleIJNS5_1CILi128EEENS7_ILi64EEENS7_ILi192EEEEEELi192ENS_10bfloat16_tEfNS_4arch4Sm80ELb0ELb1ELb0ELb1ELb0ELb0ELb1ELb0EEENS1_21CollectiveEpilogueFwdINS6_IJS8_SA_S9_EEENS6_IJNS7_ILi1EEESI_SI_EEESC_SE_Li256ELb1ELb1ELb0ELb0EEENS1_19SingleTileSchedulerILb1ELb0ELb1ELi128EEEEEEEEEvNT_6ParamsE,(.L_x_58 - _ZN7cutlass13device_kernelIN5flash19enable_sm80_to_sm89INS1_16FlashAttnFwdSm80INS1_25CollectiveMainloopFwdSm80ILi8ELi1ELb0EN4cute5tupleIJNS5_1CILi128EEENS7_ILi64EEENS7_ILi192EEEEEELi192ENS_10bfloat16_tEfNS_4arch4Sm80ELb0ELb1ELb0ELb1ELb0ELb0ELb1ELb0EEENS1_21CollectiveEpilogueFwdINS6_IJS8_SA_S9_EEENS6_IJNS7_ILi1EEESI_SI_EEESC_SE_Li256ELb1ELb1ELb0ELb0EEENS1_19SingleTileSchedulerILb1ELb0ELb1ELi128EEEEEEEEEvNT_6ParamsE)
        .other          _ZN7cutlass13device_kernelIN5flash19enable_sm80_to_sm89INS1_16FlashAttnFwdSm80INS1_25CollectiveMainloopFwdSm80ILi8ELi1ELb0EN4cute5tupleIJNS5_1CILi128EEENS7_ILi64EEENS7_ILi192EEEEEELi192ENS_10bfloat16_tEfNS_4arch4Sm80ELb0ELb1ELb0ELb1ELb0ELb0ELb1ELb0EEENS1_21CollectiveEpilogueFwdINS6_IJS8_SA_S9_EEENS6_IJNS7_ILi1EEESI_SI_EEESC_SE_Li256ELb1ELb1ELb0ELb0EEENS1_19SingleTileSchedulerILb1ELb0ELb1ELi128EEEEEEEEEvNT_6ParamsE,@"STO_CUDA_ENTRY STV_DEFAULT"
_ZN7cutlass13device_kernelIN5flash19enable_sm80_to_sm89INS1_16FlashAttnFwdSm80INS1_25CollectiveMainloopFwdSm80ILi8ELi1ELb0EN4cute5tupleIJNS5_1CILi128EEENS7_ILi64EEENS7_ILi192EEEEEELi192ENS_10bfloat16_tEfNS_4arch4Sm80ELb0ELb1ELb0ELb1ELb0ELb0ELb1ELb0EEENS1_21CollectiveEpilogueFwdINS6_IJS8_SA_S9_EEENS6_IJNS7_ILi1EEESI_SI_EEESC_SE_Li256ELb1ELb1ELb0ELb0EEENS1_19SingleTileSchedulerILb1ELb0ELb1ELi128EEEEEEEEEvNT_6ParamsE:
[----:B------:R-:W-:Y:S01]  /*0000*/  LDC R1, c[0x0][0x28] ;  /* 0x00000a00ff017b82 */ /* 0x000fe20000000800 */
[----:B------:R-:W-:Y:S05]  /*0010*/  EXIT ;  /* 0x000000000000794d */ /* 0x000fea0003800000 */
.L_x_22:
        /* <DEDUP_REMOVED lines=14> */
.L_x_58:


//--------------------- .text._ZN7cutlass13device_kernelIN5flash19enable_sm80_to_sm89INS1_16FlashAttnFwdSm80INS1_25CollectiveMainloopFwdSm80ILi8ELi1ELb0EN4cute5tupleIJNS5_1CILi128EEENS7_ILi64EEENS7_ILi192EEEEEELi192ENS_10bfloat16_tEfNS_4arch4Sm80ELb0ELb1ELb0ELb1ELb0ELb1ELb1ELb0EEENS1_21CollectiveEpilogueFwdINS6_IJS8_SA_S9_EEENS6_IJNS7_ILi1EEESI_SI_EEESC_SE_Li256ELb1ELb1ELb0ELb0EEENS1_19SingleTileSchedulerILb1ELb0ELb1ELi128EEEEEEEEEvNT_6ParamsE --------------------------
	.section	.text._ZN7cutlass13device_kernelIN5flash19enable_sm80_to_sm89INS1_16FlashAttnFwdSm80INS1_25CollectiveMainloopFwdSm80ILi8ELi1ELb0EN4cute5tupleIJNS5_1CILi128EEENS7_ILi64EEENS7_ILi192EEEEEELi192ENS_10bfloat16_tEfNS_4arch4Sm80ELb0ELb1ELb0ELb1ELb0ELb1ELb1ELb0EEENS1_21CollectiveEpilogueFwdINS6_IJS8_SA_S9_EEENS6_IJNS7_ILi1EEESI_SI_EEESC_SE_Li256ELb1ELb1ELb0ELb0EEENS1_19SingleTileSchedulerILb1ELb0ELb1ELi128EEEEEEEEEvNT_6ParamsE,"ax",@progbits
	.align	128
.text._ZN7cutlass13device_kernelIN5flash19enable_sm80_to_sm89INS1_16FlashAttnFwdSm80INS1_25CollectiveMainloopFwdSm80ILi8ELi1ELb0EN4cute5tupleIJNS5_1CILi128EEENS7_ILi64EEENS7_ILi192EEEEEELi192ENS_10bfloat16_tEfNS_4arch4Sm80ELb0ELb1ELb0ELb1ELb0ELb1ELb1ELb0EEENS1_21CollectiveEpilogueFwdINS6_IJS8_SA_S9_EEENS6_IJNS7_ILi1EEESI_SI_EEESC_SE_Li256ELb1ELb1ELb0ELb0EEENS1_19SingleTileSchedulerILb1ELb0ELb1ELi128EEEEEEEEEvNT_6ParamsE:
        .type           _ZN7cutlass13device_kernelIN5flash19enable_sm80_to_sm89INS1_16FlashAttnFwdSm80INS1_25CollectiveMainloopFwdSm80ILi8ELi1ELb0EN4cute5tupleIJNS5_1CILi128EEENS7_ILi64EEENS7_ILi192EEEEEELi192ENS_10bfloat16_tEfNS_4arch4Sm80ELb0ELb1ELb0ELb1ELb0ELb1ELb1ELb0EEENS1_21CollectiveEpilogueFwdINS6_IJS8_SA_S9_EEENS6_IJNS7_ILi1EEESI_SI_EEESC_SE_Li256ELb1ELb1ELb0ELb0EEENS1_19SingleTileSchedulerILb1ELb0ELb1ELi128EEEEEEEEEvNT_6ParamsE,@function
        .size           _ZN7cutlass13device_kernelIN5flash19enable_sm80_to_sm89INS1_16FlashAttnFwdSm80INS1_25CollectiveMainloopFwdSm80ILi8ELi1ELb0EN4cute5tupleIJNS5_1CILi128EEENS7_ILi64EEENS7_ILi192EEEEEELi192ENS_10bfloat16_tEfNS_4arch4Sm80ELb0ELb1ELb0ELb1ELb0ELb1ELb1ELb0EEENS1_21CollectiveEpilogueFwdINS6_IJS8_SA_S9_EEENS6_IJNS7_ILi1EEESI_SI_EEESC_SE_Li256ELb1ELb1ELb0ELb0EEENS1_19SingleTileSchedulerILb1ELb0ELb1ELi128EEEEEEEEEvNT_6ParamsE,(.L_x_59 - _ZN7cutlass13device_kernelIN5flash19enable_sm80_to_sm89INS1_16FlashAttnFwdSm80INS1_25CollectiveMainloopFwdSm80ILi8ELi1ELb0EN4cute5tupleIJNS5_1CILi128EEENS7_ILi64EEENS7_ILi192EEEEEELi192ENS_10bfloat16_tEfNS_4arch4Sm80ELb0ELb1ELb0ELb1ELb0ELb1ELb1ELb0EEENS1_21CollectiveEpilogueFwdINS6_IJS8_SA_S9_EEENS6_IJNS7_ILi1EEESI_SI_EEESC_SE_Li256ELb1ELb1ELb0ELb0EEENS1_19SingleTileSchedulerILb1ELb0ELb1ELi128EEEEEEEEEvNT_6ParamsE)
        .other          _ZN7cutlass13device_kernelIN5flash19enable_sm80_to_sm89INS1_16FlashAttnFwdSm80INS1_25CollectiveMainloopFwdSm80ILi8ELi1ELb0EN4cute5tupleIJNS5_1CILi128EEENS7_ILi64EEENS7_ILi192EEEEEELi192ENS_10bfloat16_tEfNS_4arch4Sm80ELb0ELb1ELb0ELb1ELb0ELb1ELb1ELb0EEENS1_21CollectiveEpilogueFwdINS6_IJS8_SA_S9_EEENS6_IJNS7_ILi1EEESI_SI_EEESC_SE_Li256ELb1ELb1ELb0ELb0EEENS1_19SingleTileSchedulerILb1ELb0ELb1ELi128EEEEEEEEEvNT_6ParamsE,@"STO_CUDA_ENTRY STV_DEFAULT"
_ZN7cutlass13device_kernelIN5flash19enable_sm80_to_sm89INS1_16FlashAttnFwdSm80INS1_25CollectiveMainloopFwdSm80ILi8ELi1ELb0EN4cute5tupleIJNS5_1CILi128EEENS7_ILi64EEENS7_ILi192EEEEEELi192ENS_10bfloat16_tEfNS_4arch4Sm80ELb0ELb1ELb0ELb1ELb0ELb1ELb1ELb0EEENS1_21CollectiveEpilogueFwdINS6_IJS8_SA_S9_EEENS6_IJNS7_ILi1EEESI_SI_EEESC_SE_Li256ELb1ELb1ELb0ELb0EEENS1_19SingleTileSchedulerILb1ELb0ELb1ELi128EEEEEEEEEvNT_6ParamsE:
[----:B------:R-:W-:Y:S01]  /*0000*/  LDC R1, c[0x0][0x28] ;  /* 0x00000a00ff017b82 */ /* 0x000fe20000000800 */
[----:B------:R-:W-:Y:S05]  /*0010*/  EXIT ;  /* 0x000000000000794d */ /* 0x000fea0003800000 */
.L_x_23:
        /* <DEDUP_REMOVED lines=14> */
.L_x_59:


//--------------------- .text._ZN7cutlass13device_kernelIN5flash19enable_sm80_to_sm89INS1_16FlashAttnFwdSm80INS1_25CollectiveMainloopFwdSm80ILi8ELi1ELb1EN4cute5tupleIJNS5_1CILi128EEENS7_ILi96EEENS7_ILi192EEEEEELi192ENS_10bfloat16_tEfNS_4arch4Sm80ELb1ELb0ELb0ELb0ELb0ELb0ELb1ELb0EEENS1_21CollectiveEpilogueFwdINS6_IJS8_SA_S9_EEENS6_IJNS7_ILi1EEESI_SI_EEESC_SE_Li256ELb0ELb1ELb0ELb0EEENS1_30DynamicPersistentTileSchedulerILi256ELi256ELb0ELb1ELb0EEEEEEEEEvNT_6ParamsE --------------------------
	.section	.text._ZN7cutlass13device_kernelIN5flash19enable_sm80_to_sm89INS1_16FlashAttnFwdSm80INS1_25CollectiveMainloopFwdSm80ILi8ELi1ELb1EN4cute5tupleIJNS5_1CILi128EEENS7_ILi96EEENS7_ILi192EEEEEELi192ENS_10bfloat16_tEfNS_4arch4Sm80ELb1ELb0ELb0ELb0ELb0ELb0ELb1ELb0EEENS1_21CollectiveEpilogueFwdINS6_IJS8_SA_S9_EEENS6_IJNS7_ILi1EEESI_SI_EEESC_SE_Li256ELb0ELb1ELb0ELb0EEENS1_30DynamicPersistentTileSchedulerILi256ELi256ELb0ELb1ELb0EEEEEEEEEvNT_6ParamsE,"ax",@progbits
	.align	128
.text._ZN7cutlass13device_kernelIN5flash19enable_sm80_to_sm89INS1_16FlashAttnFwdSm80INS1_25CollectiveMainloopFwdSm80ILi8ELi1ELb1EN4cute5tupleIJNS5_1CILi128EEENS7_ILi96EEENS7_ILi192EEEEEELi192ENS_10bfloat16_tEfNS_4arch4Sm80ELb1ELb0ELb0ELb0ELb0ELb0ELb1ELb0EEENS1_21CollectiveEpilogueFwdINS6_IJS8_SA_S9_EEENS6_IJNS7_ILi1EEESI_SI_EEESC_SE_Li256ELb0ELb1ELb0ELb0EEENS1_30DynamicPersistentTileSchedulerILi256ELi256ELb0ELb1ELb0EEEEEEEEEvNT_6ParamsE:
        .type           _ZN7cutlass13device_kernelIN5flash19enable_sm80_to_sm89INS1_16FlashAttnFwdSm80INS1_25CollectiveMainloopFwdSm80ILi8ELi1ELb1EN4cute5tupleIJNS5_1CILi128EEENS7_ILi96EEENS7_ILi192EEEEEELi192ENS_10bfloat16_tEfNS_4arch4Sm80ELb1ELb0ELb0ELb0ELb0ELb0ELb1ELb0EEENS1_21CollectiveEpilogueFwdINS6_IJS8_SA_S9_EEENS6_IJNS7_ILi1EEESI_SI_EEESC_SE_Li256ELb0ELb1ELb0ELb0EEENS1_30DynamicPersistentTileSchedulerILi256ELi256ELb0ELb1ELb0EEEEEEEEEvNT_6ParamsE,@function
        .size           _ZN7cutlass13device_kernelIN5flash19enable_sm80_to_sm89INS1_16FlashAttnFwdSm80INS1_25CollectiveMainloopFwdSm80ILi8ELi1ELb1EN4cute5tupleIJNS5_1CILi128EEENS7_ILi96EEENS7_ILi192EEEEEELi192ENS_10bfloat16_tEfNS_4arch4Sm80ELb1ELb0ELb0ELb0ELb0ELb0ELb1ELb0EEENS1_21CollectiveEpilogueFwdINS6_IJS8_SA_S9_EEENS6_IJNS7_ILi1EEESI_SI_EEESC_SE_Li256ELb0ELb1ELb0ELb0EEENS1_30DynamicPersistentTileSchedulerILi256ELi256ELb0ELb1ELb0EEEEEEEEEvNT_6ParamsE,(.L_x_60 - _ZN7cutlass13device_kernelIN5flash19enable_sm80_to_sm89INS1_16FlashAttnFwdSm80INS1_25CollectiveMainloopFwdSm80ILi8ELi1ELb1EN4cute5tupleIJNS5_1CILi128EEENS7_ILi96EEENS7_ILi192EEEEEELi192ENS_10bfloat16_tEfNS_4arch4Sm80ELb1ELb0ELb0ELb0ELb0ELb0ELb1ELb0EEENS1_21CollectiveEpilogueFwdINS6_IJS8_SA_S9_EEENS6_IJNS7_ILi1EEESI_SI_EEESC_SE_Li256ELb0ELb1ELb0ELb0EEENS1_30DynamicPersistentTileSchedulerILi256ELi256ELb0ELb1ELb0EEEEEEEEEvNT_6ParamsE)
        .other          _ZN7cutlass13device_kernelIN5flash19enable_sm80_to_sm89INS1_16FlashAttnFwdSm80INS1_25CollectiveMainloopFwdSm80ILi8ELi1ELb1EN4cute5tupleIJNS5_1CILi128EEENS7_ILi96EEENS7_ILi192EEEEEELi192ENS_10bfloat16_tEfNS_4arch4Sm80ELb1ELb0ELb0ELb0ELb0ELb0ELb1ELb0EEENS1_21CollectiveEpilogueFwdINS6_IJS8_SA_S9_EEENS6_IJNS7_ILi1EEESI_SI_EEESC_SE_Li256ELb0ELb1ELb0ELb0EEENS1_30DynamicPersistentTileSchedulerILi256ELi256ELb0ELb1ELb0EEEEEEEEEvNT_6ParamsE,@"STO_CUDA_ENTRY STV_DEFAULT"
_ZN7cutlass13device_kernelIN5flash19enable_sm80_to_sm89INS1_16FlashAttnFwdSm80INS1_25CollectiveMainloopFwdSm80ILi8ELi1ELb1EN4cute5tupleIJNS5_1CILi128EEENS7_ILi96EEENS7_ILi192EEEEEELi192ENS_10bfloat16_tEfNS_4arch4Sm80ELb1ELb0ELb0ELb0ELb0ELb0ELb1ELb0EEENS1_21CollectiveEpilogueFwdINS6_IJS8_SA_S9_EEENS6_IJNS7_ILi1EEESI_SI_EEESC_SE_Li256ELb0ELb1ELb0ELb0EEENS1_30DynamicPersistentTileSchedulerILi256ELi256ELb0ELb1ELb0EEEEEEEEEvNT_6ParamsE:
[----:B------:R-:W-:Y:S01]  /*0000*/  LDC R1, c[0x0][0x28] ;  /* 0x00000a00ff017b82 */ /* 0x000fe20000000800 */
[----:B------:R-:W-:Y:S05]  /*0010*/  EXIT ;  /* 0x000000000000794d */ /* 0x000fea0003800000 */
.L_x_24:
        /* <DEDUP_REMOVED lines=14> */
.L_x_60:


//--------------------- .text._ZN7cutlass13device_kernelIN5flash19enable_sm80_to_sm89INS1_16FlashAttnFwdSm80INS1_25CollectiveMainloopFwdSm80ILi8ELi1ELb1EN4cute5tupleIJNS5_1CILi128EEENS7_ILi96EEENS7_ILi192EEEEEELi192ENS_10bfloat16_tEfNS_4arch4Sm80ELb1ELb0ELb0ELb1ELb0ELb0ELb1ELb0EEENS1_21CollectiveEpilogueFwdINS6_IJS8_SA_S9_EEENS6_IJNS7_ILi1EEESI_SI_EEESC_SE_Li256ELb1ELb1ELb0ELb0EEENS1_19SingleTileSchedulerILb1ELb0ELb1ELi128EEEEEEEEEvNT_6ParamsE --------------------------
	.section	.text._ZN7cutlass13device_kernelIN5flash19enable_sm80_to_sm89INS1_16FlashAttnFwdSm80INS1_25CollectiveMainloopFwdSm80ILi8ELi1ELb1EN4cute5tupleIJNS5_1CILi128EEENS7_ILi96EEENS7_ILi192EEEEEELi192ENS_10bfloat16_tEfNS_4arch4Sm80ELb1ELb0ELb0ELb1ELb0ELb0ELb1ELb0EEENS1_21CollectiveEpilogueFwdINS6_IJS8_SA_S9_EEENS6_IJNS7_ILi1EEESI_SI_EEESC_SE_Li256ELb1ELb1ELb0ELb0EEENS1_19SingleTileSchedulerILb1ELb0ELb1ELi128EEEEEEEEEvNT_6ParamsE,"ax",@progbits
	.align	128
.text._ZN7cutlass13device_kernelIN5flash19enable_sm80_to_sm89INS1_16FlashAttnFwdSm80INS1_25CollectiveMainloopFwdSm80ILi8ELi1ELb1EN4cute5tupleIJNS5_1CILi128EEENS7_ILi96EEENS7_ILi192EEEEEELi192ENS_10bfloat16_tEfNS_4arch4Sm80ELb1ELb0ELb0ELb1ELb0ELb0ELb1ELb0EEENS1_21CollectiveEpilogueFwdINS6_IJS8_SA_S9_EEENS6_IJNS7_ILi1EEESI_SI_EEESC_SE_Li256ELb1ELb1ELb0ELb0EEENS1_19SingleTileSchedulerILb1ELb0ELb1ELi128EEEEEEEEEvNT_6ParamsE:
        .type           _ZN7cutlass13device_kernelIN5flash19enable_sm80_to_sm89INS1_16FlashAttnFwdSm80INS1_25CollectiveMainloopFwdSm80ILi8ELi1ELb1EN4cute5tupleIJNS5_1CILi128EEENS7_ILi96EEENS7_ILi192EEEEEELi192ENS_10bfloat16_tEfNS_4arch4Sm80ELb1ELb0ELb0ELb1ELb0ELb0ELb1ELb0EEENS1_21CollectiveEpilogueFwdINS6_IJS8_SA_S9_EEENS6_IJNS7_ILi1EEESI_SI_EEESC_SE_Li256ELb1ELb1ELb0ELb0EEENS1_19SingleTileSchedulerILb1ELb0ELb1ELi128EEEEEEEEEvNT_6ParamsE,@function
        .size           _ZN7cutlass13device_kernelIN5flash19enable_sm80_to_sm89INS1_16FlashAttnFwdSm80INS1_25CollectiveMainloopFwdSm80ILi8ELi1ELb1EN4cute5tupleIJNS5_1CILi128EEENS7_ILi96EEENS7_ILi192EEEEEELi192ENS_10bfloat16_tEfNS_4arch4Sm80ELb1ELb0ELb0ELb1ELb0ELb0ELb1ELb0EEENS1_21CollectiveEpilogueFwdINS6_IJS8_SA_S9_EEENS6_IJNS7_ILi1EEESI_SI_EEESC_SE_Li256ELb1ELb1ELb0ELb0EEENS1_19SingleTileSchedulerILb1ELb0ELb1ELi128EEEEEEEEEvNT_6ParamsE,(.L_x_61 - _ZN7cutlass13device_kernelIN5flash19enable_sm80_to_sm89INS1_16FlashAttnFwdSm80INS1_25CollectiveMainloopFwdSm80ILi8ELi1ELb1EN4cute5tupleIJNS5_1CILi128EEENS7_ILi96EEENS7_ILi192EEEEEELi192ENS_10bfloat16_tEfNS_4arch4Sm80ELb1ELb0ELb0ELb1ELb0ELb0ELb1ELb0EEENS1_21CollectiveEpilogueFwdINS6_IJS8_SA_S9_EEENS6_IJNS7_ILi1EEESI_SI_EEESC_SE_Li256ELb1ELb1ELb0ELb0EEENS1_19SingleTileSchedulerILb1ELb0ELb1ELi128EEEEEEEEEvNT_6ParamsE)
        .other          _ZN7cutlass13device_kernelIN5flash19enable_sm80_to_sm89INS1_16FlashAttnFwdSm80INS1_25CollectiveMainloopFwdSm80ILi8ELi1ELb1EN4cute5tupleIJNS5_1CILi128EEENS7_ILi96EEENS7_ILi192EEEEEELi192ENS_10bfloat16_tEfNS_4arch4Sm80ELb1ELb0ELb0ELb1ELb0ELb0ELb1ELb0EEENS1_21CollectiveEpilogueFwdINS6_IJS8_SA_S9_EEENS6_IJNS7_ILi1EEESI_SI_EEESC_SE_Li256ELb1ELb1ELb0ELb0EEENS1_19SingleTileSchedulerILb1ELb0ELb1ELi128EEEEEEEEEvNT_6ParamsE,@"STO_CUDA_ENTRY STV_DEFAULT"
_ZN7cutlass13device_kernelIN5flash19enable_sm80_to_sm89INS1_16FlashAttnFwdSm80INS1_25CollectiveMainloopFwdSm80ILi8ELi1ELb1EN4cute5tupleIJNS5_1CILi128EEENS7_ILi96EEENS7_ILi192EEEEEELi192ENS_10bfloat16_tEfNS_4arch4Sm80ELb1ELb0ELb0ELb1ELb0ELb0ELb1ELb0EEENS1_21CollectiveEpilogueFwdINS6_IJS8_SA_S9_EEENS6_IJNS7_ILi1EEESI_SI_EEESC_SE_Li256ELb1ELb1ELb0ELb0EEENS1_19SingleTileSchedulerILb1ELb0ELb1ELi128EEEEEEEEEvNT_6ParamsE:
[----:B------:R-:W-:Y:S01]  /*0000*/  LDC R1, c[0x0][0x28] ;  /* 0x00000a00ff017b82 */ /* 0x000fe20000000800 */
[----:B------:R-:W-:Y:S05]  /*0010*/  EXIT ;  /* 0x000000000000794d */ /* 0x000fea0003800000 */
.L_x_25:
        /* <DEDUP_REMOVED lines=14> */
.L_x_61:


//--------------------- .text._ZN7cutlass13device_kernelIN5flash19enable_sm80_to_sm89INS1_16FlashAttnFwdSm80INS1_25CollectiveMainloopFwdSm80ILi8ELi1ELb0EN4cute5tupleIJNS5_1CILi128EEENS7_ILi64EEENS7_ILi192EEEEEELi192ENS_10bfloat16_tEfNS_4arch4Sm80ELb1ELb0ELb0ELb1ELb0ELb1ELb1ELb0EEENS1_21CollectiveEpilogueFwdINS6_IJS8_SA_S9_EEENS6_IJNS7_ILi1EEESI_SI_EEESC_SE_Li256ELb1ELb1ELb0ELb0EEENS1_19SingleTileSchedulerILb1ELb0ELb1ELi128EEEEEEEEEvNT_6ParamsE --------------------------
	.section	.text._ZN7cutlass13device_kernelIN5flash19enable_sm80_to_sm89INS1_16FlashAttnFwdSm80INS1_25CollectiveMainloopFwdSm80ILi8ELi1ELb0EN4cute5tupleIJNS5_1CILi128EEENS7_ILi64EEENS7_ILi192EEEEEELi192ENS_10bfloat16_tEfNS_4arch4Sm80ELb1ELb0ELb0ELb1ELb0ELb1ELb1ELb0EEENS1_21CollectiveEpilogueFwdINS6_IJS8_SA_S9_EEENS6_IJNS7_ILi1EEESI_SI_EEESC_SE_Li256ELb1ELb1ELb0ELb0EEENS1_19SingleTileSchedulerILb1ELb0ELb1ELi128EEEEEEEEEvNT_6ParamsE,"ax",@progbits
	.align	128
.text._ZN7cutlass13device_kernelIN5flash19enable_sm80_to_sm89INS1_16FlashAttnFwdSm80INS1_25CollectiveMainloopFwdSm80ILi8ELi1ELb0EN4cute5tupleIJNS5_1CILi128EEENS7_ILi64EEENS7_ILi192EEEEEELi192ENS_10bfloat16_tEfNS_4arch4Sm80ELb1ELb0ELb0ELb1ELb0ELb1ELb1ELb0EEENS1_21CollectiveEpilogueFwdINS6_IJS8_SA_S9_EEENS6_IJNS7_ILi1EEESI_SI_EEESC_SE_Li256ELb1ELb1ELb0ELb0EEENS1_19SingleTileSchedulerILb1ELb0ELb1ELi128EEEEEEEEEvNT_6ParamsE:
        .type           _ZN7cutlass13device_kernelIN5flash19enable_sm80_to_sm89INS1_16FlashAttnFwdSm80INS1_25CollectiveMainloopFwdSm80ILi8ELi1ELb0EN4cute5tupleIJNS5_1CILi128EEENS7_ILi64EEENS7_ILi192EEEEEELi192ENS_10bfloat16_tEfNS_4arch4Sm80ELb1ELb0ELb0ELb1ELb0ELb1ELb1ELb0EEENS1_21CollectiveEpilogueFwdINS6_IJS8_SA_S9_EEENS6_IJNS7_ILi1EEESI_SI_EEESC_SE_Li256ELb1ELb1ELb0ELb0EEENS1_19SingleTileSchedulerILb1ELb0ELb1ELi128EEEEEEEEEvNT_6ParamsE,@function
        .size           _ZN7cutlass13device_kernelIN5flash19enable_sm80_to_sm89INS1_16FlashAttnFwdSm80INS1_25CollectiveMainloopFwdSm80ILi8ELi1ELb0EN4cute5tupleIJNS5_1CILi128EEENS7_ILi64EEENS7_ILi192EEEEEELi192ENS_10bfloat16_tEfNS_4arch4Sm80ELb1ELb0ELb0ELb1ELb0ELb1ELb1ELb0EEENS1_21CollectiveEpilogueFwdINS6_IJS8_SA_S9_EEENS6_IJNS7_ILi1EEESI_SI_EEESC_SE_Li256ELb1ELb1ELb0ELb0EEENS1_19SingleTileSchedulerILb1ELb0ELb1ELi128EEEEEEEEEvNT_6ParamsE,(.L_x_62 - _ZN7cutlass13device_kernelIN5flash19enable_sm80_to_sm89INS1_16FlashAttnFwdSm80INS1_25CollectiveMainloopFwdSm80ILi8ELi1ELb0EN4cute5tupleIJNS5_1CILi128EEENS7_ILi64EEENS7_ILi192EEEEEELi192ENS_10bfloat16_tEfNS_4arch4Sm80ELb1ELb0ELb0ELb1ELb0ELb1ELb1ELb0EEENS1_21CollectiveEpilogueFwdINS6_IJS8_SA_S9_EEENS6_IJNS7_ILi1EEESI_SI_EEESC_SE_Li256ELb1ELb1ELb0ELb0EEENS1_19SingleTileSchedulerILb1ELb0ELb1ELi128EEEEEEEEEvNT_6ParamsE)
        .other          _ZN7cutlass13device_kernelIN5flash19enable_sm80_to_sm89INS1_16FlashAttnFwdSm80INS1_25CollectiveMainloopFwdSm80ILi8ELi1ELb0EN4cute5tupleIJNS5_1CILi128EEENS7_ILi64EEENS7_ILi192EEEEEELi192ENS_10bfloat16_tEfNS_4arch4Sm80ELb1ELb0ELb0ELb1ELb0ELb1ELb1ELb0EEENS1_21CollectiveEpilogueFwdINS6_IJS8_SA_S9_EEENS6_IJNS7_ILi1EEESI_SI_EEESC_SE_Li256ELb1ELb1ELb0ELb0EEENS1_19SingleTileSchedulerILb1ELb0ELb1ELi128EEEEEEEEEvNT_6ParamsE,@"STO_CUDA_ENTRY STV_DEFAULT"
_ZN7cutlass13device_kernelIN5flash19enable_sm80_to_sm89INS1_16FlashAttnFwdSm80INS1_25CollectiveMainloopFwdSm80ILi8ELi1ELb0EN4cute5tupleIJNS5_1CILi128EEENS7_ILi64EEENS7_ILi192EEEEEELi192ENS_10bfloat16_tEfNS_4arch4Sm80ELb1ELb0ELb0ELb1ELb0ELb1ELb1ELb0EEENS1_21CollectiveEpilogueFwdINS6_IJS8_SA_S9_EEENS6_IJNS7_ILi1EEESI_SI_EEESC_SE_Li256ELb1ELb1ELb0ELb0EEENS1_19SingleTileSchedulerILb1ELb0ELb1ELi128EEEEEEEEEvNT_6ParamsE:
[----:B------:R-:W-:Y:S01]  /*0000*/  LDC R1, c[0x0][0x28] ;  /* 0x00000a00ff017b82 */ /* 0x000fe20000000800 */
[----:B------:R-:W-:Y:S05]  /*0010*/  EXIT ;  /* 0x000000000000794d */ /* 0x000fea0003800000 */
.L_x_26:
        /* <DEDUP_REMOVED lines=14> */
.L_x_62:


//--------------------- .text._ZN7cutlass13device_kernelIN5flash19enable_sm80_to_sm89INS1_16FlashAttnFwdSm80INS1_25CollectiveMainloopFwdSm80ILi8ELi2ELb1EN4cute5tupleIJNS5_1CILi128EEENS7_ILi96EEENS7_ILi192EEEEEELi192ENS_10bfloat16_tEfNS_4arch4Sm80ELb0ELb0ELb0ELb0ELb0ELb0ELb1ELb0EEENS1_21CollectiveEpilogueFwdINS6_IJS8_SA_S9_EEENS6_IJNS7_ILi1EEESI_SI_EEESC_SE_Li256ELb0ELb1ELb0ELb0EEENS1_19SingleTileSchedulerILb0ELb0ELb1ELi128EEEEEEEEEvNT_6ParamsE --------------------------
	.section	.text._ZN7cutlass13device_kernelIN5flash19enable_sm80_to_sm89INS1_16FlashAttnFwdSm80INS1_25CollectiveMainloopFwdSm80ILi8ELi2ELb1EN4cute5tupleIJNS5_1CILi128EEENS7_ILi96EEENS7_ILi192EEEEEELi192ENS_10bfloat16_tEfNS_4arch4Sm80ELb0ELb0ELb0ELb0ELb0ELb0ELb1ELb0EEENS1_21CollectiveEpilogueFwdINS6_IJS8_SA_S9_EEENS6_IJNS7_ILi1EEESI_SI_EEESC_SE_Li256ELb0ELb1ELb0ELb0EEENS1_19SingleTileSchedulerILb0ELb0ELb1ELi128EEEEEEEEEvNT_6ParamsE,"ax",@progbits
	.align	128
.text._ZN7cutlass13device_kernelIN5flash19enable_sm80_to_sm89INS1_16FlashAttnFwdSm80INS1_25CollectiveMainloopFwdSm80ILi8ELi2ELb1EN4cute5tupleIJNS5_1CILi128EEENS7_ILi96EEENS7_ILi192EEEEEELi192ENS_10bfloat16_tEfNS_4arch4Sm80ELb0ELb0ELb0ELb0ELb0ELb0ELb1ELb0EEENS1_21CollectiveEpilogueFwdINS6_IJS8_SA_S9_EEENS6_IJNS7_ILi1EEESI_SI_EEESC_SE_Li256ELb0ELb1ELb0ELb0EEENS1_19SingleTileSchedulerILb0ELb0ELb1ELi128EEEEEEEEEvNT_6ParamsE:
        .type           _ZN7cutlass13device_kernelIN5flash19enable_sm80_to_sm89INS1_16FlashAttnFwdSm80INS1_25CollectiveMainloopFwdSm80ILi8ELi2ELb1EN4cute5tupleIJNS5_1CILi128EEENS7_ILi96EEENS7_ILi192EEEEEELi192ENS_10bfloat16_tEfNS_4arch4Sm80ELb0ELb0ELb0ELb0ELb0ELb0ELb1ELb0EEENS1_21CollectiveEpilogueFwdINS6_IJS8_SA_S9_EEENS6_IJNS7_ILi1EEESI_SI_EEESC_SE_Li256ELb0ELb1ELb0ELb0EEENS1_19SingleTileSchedulerILb0ELb0ELb1ELi128EEEEEEEEEvNT_6ParamsE,@function
        .size           _ZN7cutlass13device_kernelIN5flash19enable_sm80_to_sm89INS1_16FlashAttnFwdSm80INS1_25CollectiveMainloopFwdSm80ILi8ELi2ELb1EN4cute5tupleIJNS5_1CILi128EEENS7_ILi96EEENS7_ILi192EEEEEELi192ENS_10bfloat16_tEfNS_4arch4Sm80ELb0ELb0ELb0ELb0ELb0ELb0ELb1ELb0EEENS1_21CollectiveEpilogueFwdINS6_IJS8_SA_S9_EEENS6_IJNS7_ILi1EEESI_SI_EEESC_SE_Li256ELb0ELb1ELb0ELb0EEENS1_19SingleTileSchedulerILb0ELb0ELb1ELi128EEEEEEEEEvNT_6ParamsE,(.L_x_63 - _ZN7cutlass13device_kernelIN5flash19enable_sm80_to_sm89INS1_16FlashAttnFwdSm80INS1_25CollectiveMainloopFwdSm80ILi8ELi2ELb1EN4cute5tupleIJNS5_1CILi128EEENS7_ILi96EEENS7_ILi192EEEEEELi192ENS_10bfloat16_tEfNS_4arch4Sm80ELb0ELb0ELb0ELb0ELb0ELb0ELb1ELb0EEENS1_21CollectiveEpilogueFwdINS6_IJS8_SA_S9_EEENS6_IJNS7_ILi1EEESI_SI_EEESC_SE_Li256ELb0ELb1ELb0ELb0EEENS1_19SingleTileSchedulerILb0ELb0ELb1ELi128EEEEEEEEEvNT_6ParamsE)
        .other          _ZN7cutlass13device_kernelIN5flash19enable_sm80_to_sm89INS1_16FlashAttnFwdSm80INS1_25CollectiveMainloopFwdSm80ILi8ELi2ELb1EN4cute5tupleIJNS5_1CILi128EEENS7_ILi96EEENS7_ILi192EEEEEELi192ENS_10bfloat16_tEfNS_4arch4Sm80ELb0ELb0ELb0ELb0ELb0ELb0ELb1ELb0EEENS1_21CollectiveEpilogueFwdINS6_IJS8_SA_S9_EEENS6_IJNS7_ILi1EEESI_SI_EEESC_SE_Li256ELb0ELb1ELb0ELb0EEENS1_19SingleTileSchedulerILb0ELb0ELb1ELi128EEEEEEEEEvNT_6ParamsE,@"STO_CUDA_ENTRY STV_DEFAULT"
_ZN7cutlass13device_kernelIN5flash19enable_sm80_to_sm89INS1_16FlashAttnFwdSm80INS1_25CollectiveMainloopFwdSm80ILi8ELi2ELb1EN4cute5tupleIJNS5_1CILi128EEENS7_ILi96EEENS7_ILi192EEEEEELi192ENS_10bfloat16_tEfNS_4arch4Sm80ELb0ELb0ELb0ELb0ELb0ELb0ELb1ELb0EEENS1_21CollectiveEpilogueFwdINS6_IJS8_SA_S9_EEENS6_IJNS7_ILi1EEESI_SI_EEESC_SE_Li256ELb0ELb1ELb0ELb0EEENS1_19SingleTileSchedulerILb0ELb0ELb1ELi128EEEEEEEEEvNT_6ParamsE:
[----:B------:R-:W-:Y:S01]  /*0000*/  LDC R1, c[0x0][0x28] ;  /* 0x00000a00ff017b82 */ /* 0x000fe20000000800 */
[----:B------:R-:W-:Y:S05]  /*0010*/  EXIT ;  /* 0x000000000000794d */ /* 0x000fea0003800000 */
.L_x_27:
        /* <DEDUP_REMOVED lines=14> */
.L_x_63:


//--------------------- .text._ZN7cutlass13device_kernelIN5flash19enable_sm80_to_sm89INS1_16FlashAttnFwdSm80INS1_25CollectiveMainloopFwdSm80ILi8ELi2ELb1EN4cute5tupleIJNS5_1CILi128EEENS7_ILi96EEENS7_ILi192EEEEEELi192ENS_10bfloat16_tEfNS_4arch4Sm80ELb0ELb0ELb0ELb1ELb0ELb0ELb1ELb0EEENS1_21CollectiveEpilogueFwdINS6_IJS8_SA_S9_EEENS6_IJNS7_ILi1EEESI_SI_EEESC_SE_Li256ELb1ELb1ELb0ELb0EEENS1_19SingleTileSchedulerILb1ELb0ELb1ELi128EEEEEEEEEvNT_6ParamsE --------------------------
	.section	.text._ZN7cutlass13device_kernelIN5flash19enable_sm80_to_sm89INS1_16FlashAttnFwdSm80INS1_25CollectiveMainloopFwdSm80ILi8ELi2ELb1EN4cute5tupleIJNS5_1CILi128EEENS7_ILi96EEENS7_ILi192EEEEEELi192ENS_10bfloat16_tEfNS_4arch4Sm80ELb0ELb0ELb0ELb1ELb0ELb0ELb1ELb0EEENS1_21CollectiveEpilogueFwdINS6_IJS8_SA_S9_EEENS6_IJNS7_ILi1EEESI_SI_EEESC_SE_Li256ELb1ELb1ELb0ELb0EEENS1_19SingleTileSchedulerILb1ELb0ELb1ELi128EEEEEEEEEvNT_6ParamsE,"ax",@progbits
	.align	128
.text._ZN7cutlass13device_kernelIN5flash19enable_sm80_to_sm89INS1_16FlashAttnFwdSm80INS1_25CollectiveMainloopFwdSm80ILi8ELi2ELb1EN4cute5tupleIJNS5_1CILi128EEENS7_ILi96EEENS7_ILi192EEEEEELi192ENS_10bfloat16_tEfNS_4arch4Sm80ELb0ELb0ELb0ELb1ELb0ELb0ELb1ELb0EEENS1_21CollectiveEpilogueFwdINS6_IJS8_SA_S9_EEENS6_IJNS7_ILi1EEESI_SI_EEESC_SE_Li256ELb1ELb1ELb0ELb0EEENS1_19SingleTileSchedulerILb1ELb0ELb1ELi128EEEEEEEEEvNT_6ParamsE:
        .type           _ZN7cutlass13device_kernelIN5flash19enable_sm80_to_sm89INS1_16FlashAttnFwdSm80INS1_25CollectiveMainloopFwdSm80ILi8ELi2ELb1EN4cute5tupleIJNS5_1CILi128EEENS7_ILi96EEENS7_ILi192EEEEEELi192ENS_10bfloat16_tEfNS_4arch4Sm80ELb0ELb0ELb0ELb1ELb0ELb0ELb1ELb0EEENS1_21CollectiveEpilogueFwdINS6_IJS8_SA_S9_EEENS6_IJNS7_ILi1EEESI_SI_EEESC_SE_Li256ELb1ELb1ELb0ELb0EEENS1_19SingleTileSchedulerILb1ELb0ELb1ELi128EEEEEEEEEvNT_6ParamsE,@function
        .size           _ZN7cutlass13device_kernelIN5flash19enable_sm80_to_sm89INS1_16FlashAttnFwdSm80INS1_25CollectiveMainloopFwdSm80ILi8ELi2ELb1EN4cute5tupleIJNS5_1CILi128EEENS7_ILi96EEENS7_ILi192EEEEEELi192ENS_10bfloat16_tEfNS_4arch4Sm80ELb0ELb0ELb0ELb1ELb0ELb0ELb1ELb0EEENS1_21CollectiveEpilogueFwdINS6_IJS8_SA_S9_EEENS6_IJNS7_ILi1EEESI_SI_EEESC_SE_Li256ELb1ELb1ELb0ELb0EEENS1_19SingleTileSchedulerILb1ELb0ELb1ELi128EEEEEEEEEvNT_6ParamsE,(.L_x_64 - _ZN7cutlass13device_kernelIN5flash19enable_sm80_to_sm89INS1_16FlashAttnFwdSm80INS1_25CollectiveMainloopFwdSm80ILi8ELi2ELb1EN4cute5tupleIJNS5_1CILi128EEENS7_ILi96EEENS7_ILi192EEEEEELi192ENS_10bfloat16_tEfNS_4arch4Sm80ELb0ELb0ELb0ELb1ELb0ELb0ELb1ELb0EEENS1_21CollectiveEpilogueFwdINS6_IJS8_SA_S9_EEENS6_IJNS7_ILi1EEESI_SI_EEESC_SE_Li256ELb1ELb1ELb0ELb0EEENS1_19SingleTileSchedulerILb1ELb0ELb1ELi128EEEEEEEEEvNT_6ParamsE)
        .other          _ZN7cutlass13device_kernelIN5flash19enable_sm80_to_sm89INS1_16FlashAttnFwdSm80INS1_25CollectiveMainloopFwdSm80ILi8ELi2ELb1EN4cute5tupleIJNS5_1CILi128EEENS7_ILi96EEENS7_ILi192EEEEEELi192ENS_10bfloat16_tEfNS_4arch4Sm80ELb0ELb0ELb0ELb1ELb0ELb0ELb1ELb0EEENS1_21CollectiveEpilogueFwdINS6_IJS8_SA_S9_EEENS6_IJNS7_ILi1EEESI_SI_EEESC_SE_Li256ELb1ELb1ELb0ELb0EEENS1_19SingleTileSchedulerILb1ELb0ELb1ELi128EEEEEEEEEvNT_6ParamsE,@"STO_CUDA_ENTRY STV_DEFAULT"
_ZN7cutlass13device_kernelIN5flash19enable_sm80_to_sm89INS1_16FlashAttnFwdSm80INS1_25CollectiveMainloopFwdSm80ILi8ELi2ELb1EN4cute5tupleIJNS5_1CILi128EEENS7_ILi96EEENS7_ILi192EEEEEELi192ENS_10bfloat16_tEfNS_4arch4Sm80ELb0ELb0ELb0ELb1ELb0ELb0ELb1ELb0EEENS1_21CollectiveEpilogueFwdINS6_IJS8_SA_S9_EEENS6_IJNS7_ILi1EEESI_SI_EEESC_SE_Li256ELb1ELb1ELb0ELb0EEENS1_19SingleTileSchedulerILb1ELb0ELb1ELi128EEEEEEEEEvNT_6ParamsE:
[----:B------:R-:W-:Y:S01]  /*0000*/  LDC R1, c[0x0][0x28] ;  /* 0x00000a00ff017b82 */ /* 0x000fe20000000800 */
[----:B------:R-:W-:Y:S05]  /*0010*/  EXIT ;  /* 0x000000000000794d */ /* 0x000fea0003800000 */
.L_x_28:
        /* <DEDUP_REMOVED lines=14> */
.L_x_64:


//--------------------- .text._ZN7cutlass13device_kernelIN5flash19enable_sm80_to_sm89INS1_16FlashAttnFwdSm80INS1_25CollectiveMainloopFwdSm80ILi8ELi2ELb0EN4cute5tupleIJNS5_1CILi128EEENS7_ILi64EEENS7_ILi192EEEEEELi192ENS_10bfloat16_tEfNS_4arch4Sm80ELb0ELb0ELb0ELb1ELb0ELb1ELb1ELb0EEENS1_21CollectiveEpilogueFwdINS6_IJS8_SA_S9_EEENS6_IJNS7_ILi1EEESI_SI_EEESC_SE_Li256ELb1ELb1ELb0ELb0EEENS1_19SingleTileSchedulerILb1ELb0ELb1ELi128EEEEEEEEEvNT_6ParamsE --------------------------
	.section	.text._ZN7cutlass13device_kernelIN5flash19enable_sm80_to_sm89INS1_16FlashAttnFwdSm80INS1_25CollectiveMainloopFwdSm80ILi8ELi2ELb0EN4cute5tupleIJNS5_1CILi128EEENS7_ILi64EEENS7_ILi192EEEEEELi192ENS_10bfloat16_tEfNS_4arch4Sm80ELb0ELb0ELb0ELb1ELb0ELb1ELb1ELb0EEENS1_21CollectiveEpilogueFwdINS6_IJS8_SA_S9_EEENS6_IJNS7_ILi1EEESI_SI_EEESC_SE_Li256ELb1ELb1ELb0ELb0EEENS1_19SingleTileSchedulerILb1ELb0ELb1ELi128EEEEEEEEEvNT_6ParamsE,"ax",@progbits
	.align	128
.text._ZN7cutlass13device_kernelIN5flash19enable_sm80_to_sm89INS1_16FlashAttnFwdSm80INS1_25CollectiveMainloopFwdSm80ILi8ELi2ELb0EN4cute5tupleIJNS5_1CILi128EEENS7_ILi64EEENS7_ILi192EEEEEELi192ENS_10bfloat16_tEfNS_4arch4Sm80ELb0ELb0ELb0ELb1ELb0ELb1ELb1ELb0EEENS1_21CollectiveEpilogueFwdINS6_IJS8_SA_S9_EEENS6_IJNS7_ILi1EEESI_SI_EEESC_SE_Li256ELb1ELb1ELb0ELb0EEENS1_19SingleTileSchedulerILb1ELb0ELb1ELi128EEEEEEEEEvNT_6ParamsE:
        .type           _ZN7cutlass13device_kernelIN5flash19enable_sm80_to_sm89INS1_16FlashAttnFwdSm80INS1_25CollectiveMainloopFwdSm80ILi8ELi2ELb0EN4cute5tupleIJNS5_1CILi128EEENS7_ILi64EEENS7_ILi192EEEEEELi192ENS_10bfloat16_tEfNS_4arch4Sm80ELb0ELb0ELb0ELb1ELb0ELb1ELb1ELb0EEENS1_21CollectiveEpilogueFwdINS6_IJS8_SA_S9_EEENS6_IJNS7_ILi1EEESI_SI_EEESC_SE_Li256ELb1ELb1ELb0ELb0EEENS1_19SingleTileSchedulerILb1ELb0ELb1ELi128EEEEEEEEEvNT_6ParamsE,@function
        .size           _ZN7cutlass13device_kernelIN5flash19enable_sm80_to_sm89INS1_16FlashAttnFwdSm80INS1_25CollectiveMainloopFwdSm80ILi8ELi2ELb0EN4cute5tupleIJNS5_1CILi128EEENS7_ILi64EEENS7_ILi192EEEEEELi192ENS_10bfloat16_tEfNS_4arch4Sm80ELb0ELb0ELb0ELb1ELb0ELb1ELb1ELb0EEENS1_21CollectiveEpilogueFwdINS6_IJS8_SA_S9_EEENS6_IJNS7_ILi1EEESI_SI_EEESC_SE_Li256ELb1ELb1ELb0ELb0EEENS1_19SingleTileSchedulerILb1ELb0ELb1ELi128EEEEEEEEEvNT_6ParamsE,(.L_x_65 - _ZN7cutlass13device_kernelIN5flash19enable_sm80_to_sm89INS1_16FlashAttnFwdSm80INS1_25CollectiveMainloopFwdSm80ILi8ELi2ELb0EN4cute5tupleIJNS5_1CILi128EEENS7_ILi64EEENS7_ILi192EEEEEELi192ENS_10bfloat16_tEfNS_4arch4Sm80ELb0ELb0ELb0ELb1ELb0ELb1ELb1ELb0EEENS1_21CollectiveEpilogueFwdINS6_IJS8_SA_S9_EEENS6_IJNS7_ILi1EEESI_SI_EEESC_SE_Li256ELb1ELb1ELb0ELb0EEENS1_19SingleTileSchedulerILb1ELb0ELb1ELi128EEEEEEEEEvNT_6ParamsE)
        .other          _ZN7cutlass13device_kernelIN5flash19enable_sm80_to_sm89INS1_16FlashAttnFwdSm80INS1_25CollectiveMainloopFwdSm80ILi8ELi2ELb0EN4cute5tupleIJNS5_1CILi128EEENS7_ILi64EEENS7_ILi192EEEEEELi192ENS_10bfloat16_tEfNS_4arch4Sm80ELb0ELb0ELb0ELb1ELb0ELb1ELb1ELb0EEENS1_21CollectiveEpilogueFwdINS6_IJS8_SA_S9_EEENS6_IJNS7_ILi1EEESI_SI_EEESC_SE_Li256ELb1ELb1ELb0ELb0EEENS1_19SingleTileSchedulerILb1ELb0ELb1ELi128EEEEEEEEEvNT_6ParamsE,@"STO_CUDA_ENTRY STV_DEFAULT"
_ZN7cutlass13device_kernelIN5flash19enable_sm80_to_sm89INS1_16FlashAttnFwdSm80INS1_25CollectiveMainloopFwdSm80ILi8ELi2ELb0EN4cute5tupleIJNS5_1CILi128EEENS7_ILi64EEENS7_ILi192EEEEEELi192ENS_10bfloat16_tEfNS_4arch4Sm80ELb0ELb0ELb0ELb1ELb0ELb1ELb1ELb0EEENS1_21CollectiveEpilogueFwdINS6_IJS8_SA_S9_EEENS6_IJNS7_ILi1EEESI_SI_EEESC_SE_Li256ELb1ELb1ELb0ELb0EEENS1_19SingleTileSchedulerILb1ELb0ELb1ELi128EEEEEEEEEvNT_6ParamsE:
[----:B------:R-:W-:Y:S01]  /*0000*/  LDC R1, c[0x0][0x28] ;  /* 0x00000a00ff017b82 */ /* 0x000fe20000000800 */
[----:B------:R-:W-:Y:S05]  /*0010*/  EXIT ;  /* 0x000000000000794d */ /* 0x000fea0003800000 */
.L_x_29:
        /* <DEDUP_REMOVED lines=14> */
.L_x_65:


//--------------------- .text._ZN7cutlass13device_kernelIN5flash19enable_sm80_to_sm89INS1_16FlashAttnFwdSm80INS1_25CollectiveMainloopFwdSm80ILi8ELi2ELb0EN4cute5tupleIJNS5_1CILi128EEENS7_ILi64EEENS7_ILi192EEEEEELi192ENS_10bfloat16_tEfNS_4arch4Sm80ELb0ELb1ELb0ELb0ELb0ELb0ELb1ELb0EEENS1_21CollectiveEpilogueFwdINS6_IJS8_SA_S9_EEENS6_IJNS7_ILi1EEESI_SI_EEESC_SE_Li256ELb0ELb1ELb0ELb0EEENS1_19SingleTileSchedulerILb0ELb0ELb1ELi128EEEEEEEEEvNT_6ParamsE --------------------------
	.section	.text._ZN7cutlass13device_kernelIN5flash19enable_sm80_to_sm89INS1_16FlashAttnFwdSm80INS1_25CollectiveMainloopFwdSm80ILi8ELi2ELb0EN4cute5tupleIJNS5_1CILi128EEENS7_ILi64EEENS7_ILi192EEEEEELi192ENS_10bfloat16_tEfNS_4arch4Sm80ELb0ELb1ELb0ELb0ELb0ELb0ELb1ELb0EEENS1_21CollectiveEpilogueFwdINS6_IJS8_SA_S9_EEENS6_IJNS7_ILi1EEESI_SI_EEESC_SE_Li256ELb0ELb1ELb0ELb0EEENS1_19SingleTileSchedulerILb0ELb0ELb1ELi128EEEEEEEEEvNT_6ParamsE,"ax",@progbits
	.align	128
.text._ZN7cutlass13device_kernelIN5flash19enable_sm80_to_sm89INS1_16FlashAttnFwdSm80INS1_25CollectiveMainloopFwdSm80ILi8ELi2ELb0EN4cute5tupleIJNS5_1CILi128EEENS7_ILi64EEENS7_ILi192EEEEEELi192ENS_10bfloat16_tEfNS_4arch4Sm80ELb0ELb1ELb0ELb0ELb0ELb0ELb1ELb0EEENS1_21CollectiveEpilogueFwdINS6_IJS8_SA_S9_EEENS6_IJNS7_ILi1EEESI_SI_EEESC_SE_Li256ELb0ELb1ELb0ELb0EEENS1_19SingleTileSchedulerILb0ELb0ELb1ELi128EEEEEEEEEvNT_6ParamsE:
        .type           _ZN7cutlass13device_kernelIN5flash19enable_sm80_to_sm89INS1_16FlashAttnFwdSm80INS1_25CollectiveMainloopFwdSm80ILi8ELi2ELb0EN4cute5tupleIJNS5_1CILi128EEENS7_ILi64EEENS7_ILi192EEEEEELi192ENS_10bfloat16_tEfNS_4arch4Sm80ELb0ELb1ELb0ELb0ELb0ELb0ELb1ELb0EEENS1_21CollectiveEpilogueFwdINS6_IJS8_SA_S9_EEENS6_IJNS7_ILi1EEESI_SI_EEESC_SE_Li256ELb0ELb1ELb0ELb0EEENS1_19SingleTileSchedulerILb0ELb0ELb1ELi128EEEEEEEEEvNT_6ParamsE,@function
        .size           _ZN7cutlass13device_kernelIN5flash19enable_sm80_to_sm89INS1_16FlashAttnFwdSm80INS1_25CollectiveMainloopFwdSm80ILi8ELi2ELb0EN4cute5tupleIJNS5_1CILi128EEENS7_ILi64EEENS7_ILi192EEEEEELi192ENS_10bfloat16_tEfNS_4arch4Sm80ELb0ELb1ELb0ELb0ELb0ELb0ELb1ELb0EEENS1_21CollectiveEpilogueFwdINS6_IJS8_SA_S9_EEENS6_IJNS7_ILi1EEESI_SI_EEESC_SE_Li256ELb0ELb1ELb0ELb0EEENS1_19SingleTileSchedulerILb0ELb0ELb1ELi128EEEEEEEEEvNT_6ParamsE,(.L_x_66 - _ZN7cutlass13device_kernelIN5flash19enable_sm80_to_sm89INS1_16FlashAttnFwdSm80INS1_25CollectiveMainloopFwdSm80ILi8ELi2ELb0EN4cute5tupleIJNS5_1CILi128EEENS7_ILi64EEENS7_ILi192EEEEEELi192ENS_10bfloat16_tEfNS_4arch4Sm80ELb0ELb1ELb0ELb0ELb0ELb0ELb1ELb0EEENS1_21CollectiveEpilogueFwdINS6_IJS8_SA_S9_EEENS6_IJNS7_ILi1EEESI_SI_EEESC_SE_Li256ELb0ELb1ELb0ELb0EEENS1_19SingleTileSchedulerILb0ELb0ELb1ELi128EEEEEEEEEvNT_6ParamsE)
        .other          _ZN7cutlass13device_kernelIN5flash19enable_sm80_to_sm89INS1_16FlashAttnFwdSm80INS1_25CollectiveMainloopFwdSm80ILi8ELi2ELb0EN4cute5tupleIJNS5_1CILi128EEENS7_ILi64EEENS7_ILi192EEEEEELi192ENS_10bfloat16_tEfNS_4arch4Sm80ELb0ELb1ELb0ELb0ELb0ELb0ELb1ELb0EEENS1_21CollectiveEpilogueFwdINS6_IJS8_SA_S9_EEENS6_IJNS7_ILi1EEESI_SI_EEESC_SE_Li256ELb0ELb1ELb0ELb0EEENS1_19SingleTileSchedulerILb0ELb0ELb1ELi128EEEEEEEEEvNT_6ParamsE,@"STO_CUDA_ENTRY STV_DEFAULT"
_ZN7cutlass13device_kernelIN5flash19enable_sm80_to_sm89INS1_16FlashAttnFwdSm80INS1_25CollectiveMainloopFwdSm80ILi8ELi2ELb0EN4cute5tupleIJNS5_1CILi128EEENS7_ILi64EEENS7_ILi192EEEEEELi192ENS_10bfloat16_tEfNS_4arch4Sm80ELb0ELb1ELb0ELb0ELb0ELb0ELb1ELb0EEENS1_21CollectiveEpilogueFwdINS6_IJS8_SA_S9_EEENS6_IJNS7_ILi1EEESI_SI_EEESC_SE_Li256ELb0ELb1ELb0ELb0EEENS1_19SingleTileSchedulerILb0ELb0ELb1ELi128EEEEEEEEEvNT_6ParamsE:
[----:B------:R-:W-:Y:S01]  /*0000*/  LDC R1, c[0x0][0x28] ;  /* 0x00000a00ff017b82 */ /* 0x000fe20000000800 */
[----:B------:R-:W-:Y:S05]  /*0010*/  EXIT ;  /* 0x000000000000794d */ /* 0x000fea0003800000 */
.L_x_30:
        /* <DEDUP_REMOVED lines=14> */
.L_x_66:


//--------------------- .text._ZN7cutlass13device_kernelIN5flash19enable_sm80_to_sm89INS1_16FlashAttnFwdSm80INS1_25CollectiveMainloopFwdSm80ILi8ELi2ELb0EN4cute5tupleIJNS5_1CILi128EEENS7_ILi64EEENS7_ILi192EEEEEELi192ENS_10bfloat16_tEfNS_4arch4Sm80ELb0ELb1ELb0ELb1ELb0ELb0ELb1ELb0EEENS1_21CollectiveEpilogueFwdINS6_IJS8_SA_S9_EEENS6_IJNS7_ILi1EEESI_SI_EEESC_SE_Li256ELb1ELb1ELb0ELb0EEENS1_19SingleTileSchedulerILb1ELb0ELb1ELi128EEEEEEEEEvNT_6ParamsE --------------------------
	.section	.text._ZN7cutlass13device_kernelIN5flash19enable_sm80_to_sm89INS1_16FlashAttnFwdSm80INS1_25CollectiveMainloopFwdSm80ILi8ELi2ELb0EN4cute5tupleIJNS5_1CILi128EEENS7_ILi64EEENS7_ILi192EEEEEELi192ENS_10bfloat16_tEfNS_4arch4Sm80ELb0ELb1ELb0ELb1ELb0ELb0ELb1ELb0EEENS1_21CollectiveEpilogueFwdINS6_IJS8_SA_S9_EEENS6_IJNS7_ILi1EEESI_SI_EEESC_SE_Li256ELb1ELb1ELb0ELb0EEENS1_19SingleTileSchedulerILb1ELb0ELb1ELi128EEEEEEEEEvNT_6ParamsE,"ax",@progbits
	.align	128
.text._ZN7cutlass13device_kernelIN5flash19enable_sm80_to_sm89INS1_16FlashAttnFwdSm80INS1_25CollectiveMainloopFwdSm80ILi8ELi2ELb0EN4cute5tupleIJNS5_1CILi128EEENS7_ILi64EEENS7_ILi192EEEEEELi192ENS_10bfloat16_tEfNS_4arch4Sm80ELb0ELb1ELb0ELb1ELb0ELb0ELb1ELb0EEENS1_21CollectiveEpilogueFwdINS6_IJS8_SA_S9_EEENS6_IJNS7_ILi1EEESI_SI_EEESC_SE_Li256ELb1ELb1ELb0ELb0EEENS1_19SingleTileSchedulerILb1ELb0ELb1ELi128EEEEEEEEEvNT_6ParamsE:
        .type           _ZN7cutlass13device_kernelIN5flash19enable_sm80_to_sm89INS1_16FlashAttnFwdSm80INS1_25CollectiveMainloopFwdSm80ILi8ELi2ELb0EN4cute5tupleIJNS5_1CILi128EEENS7_ILi64EEENS7_ILi192EEEEEELi192ENS_10bfloat16_tEfNS_4arch4Sm80ELb0ELb1ELb0ELb1ELb0ELb0ELb1ELb0EEENS1_21CollectiveEpilogueFwdINS6_IJS8_SA_S9_EEENS6_IJNS7_ILi1EEESI_SI_EEESC_SE_Li256ELb1ELb1ELb0ELb0EEENS1_19SingleTileSchedulerILb1ELb0ELb1ELi128EEEEEEEEEvNT_6ParamsE,@function
        .size           _ZN7cutlass13device_kernelIN5flash19enable_sm80_to_sm89INS1_16FlashAttnFwdSm80INS1_25CollectiveMainloopFwdSm80ILi8ELi2ELb0EN4cute5tupleIJNS5_1CILi128EEENS7_ILi64EEENS7_ILi192EEEEEELi192ENS_10bfloat16_tEfNS_4arch4Sm80ELb0ELb1ELb0ELb1ELb0ELb0ELb1ELb0EEENS1_21CollectiveEpilogueFwdINS6_IJS8_SA_S9_EEENS6_IJNS7_ILi1EEESI_SI_EEESC_SE_Li256ELb1ELb1ELb0ELb0EEENS1_19SingleTileSchedulerILb1ELb0ELb1ELi128EEEEEEEEEvNT_6ParamsE,(.L_x_67 - _ZN7cutlass13device_kernelIN5flash19enable_sm80_to_sm89INS1_16FlashAttnFwdSm80INS1_25CollectiveMainloopFwdSm80ILi8ELi2ELb0EN4cute5tupleIJNS5_1CILi128EEENS7_ILi64EEENS7_ILi192EEEEEELi192ENS_10bfloat16_tEfNS_4arch4Sm80ELb0ELb1ELb0ELb1ELb0ELb0ELb1ELb0EEENS1_21CollectiveEpilogueFwdINS6_IJS8_SA_S9_EEENS6_IJNS7_ILi1EEESI_SI_EEESC_SE_Li256ELb1ELb1ELb0ELb0EEENS1_19SingleTileSchedulerILb1ELb0ELb1ELi128EEEEEEEEEvNT_6ParamsE)
        .other          _ZN7cutlass13device_kernelIN5flash19enable_sm80_to_sm89INS1_16FlashAttnFwdSm80INS1_25CollectiveMainloopFwdSm80ILi8ELi2ELb0EN4cute5tupleIJNS5_1CILi128EEENS7_ILi64EEENS7_ILi192EEEEEELi192ENS_10bfloat16_tEfNS_4arch4Sm80ELb0ELb1ELb0ELb1ELb0ELb0ELb1ELb0EEENS1_21CollectiveEpilogueFwdINS6_IJS8_SA_S9_EEENS6_IJNS7_ILi1EEESI_SI_EEESC_SE_Li256ELb1ELb1ELb0ELb0EEENS1_19SingleTileSchedulerILb1ELb0ELb1ELi128EEEEEEEEEvNT_6ParamsE,@"STO_CUDA_ENTRY STV_DEFAULT"
_ZN7cutlass13device_kernelIN5flash19enable_sm80_to_sm89INS1_16FlashAttnFwdSm80INS1_25CollectiveMainloopFwdSm80ILi8ELi2ELb0EN4cute5tupleIJNS5_1CILi128EEENS7_ILi64EEENS7_ILi192EEEEEELi192ENS_10bfloat16_tEfNS_4arch4Sm80ELb0ELb1ELb0ELb1ELb0ELb0ELb1ELb0EEENS1_21CollectiveEpilogueFwdINS6_IJS8_SA_S9_EEENS6_IJNS7_ILi1EEESI_SI_EEESC_SE_Li256ELb1ELb1ELb0ELb0EEENS1_19SingleTileSchedulerILb1ELb0ELb1ELi128EEEEEEEEEvNT_6ParamsE:
[----:B------:R-:W-:Y:S01]  /*0000*/  LDC R1, c[0x0][0x28] ;  /* 0x00000a00ff017b82 */ /* 0x000fe20000000800 */
[----:B------:R-:W-:Y:S05]  /*0010*/  EXIT ;  /* 0x000000000000794d */ /* 0x000fea0003800000 */
.L_x_31:
        /* <DEDUP_REMOVED lines=14> */
.L_x_67:


//--------------------- .text._ZN7cutlass13device_kernelIN5flash19enable_sm80_to_sm89INS1_16FlashAttnFwdSm80INS1_25CollectiveMainloopFwdSm80ILi8ELi2ELb0EN4cute5tupleIJNS5_1CILi128EEENS7_ILi64EEENS7_ILi192EEEEEELi192ENS_10bfloat16_tEfNS_4arch4Sm80ELb0ELb1ELb0ELb1ELb0ELb1ELb1ELb0EEENS1_21CollectiveEpilogueFwdINS6_IJS8_SA_S9_EEENS6_IJNS7_ILi1EEESI_SI_EEESC_SE_Li256ELb1ELb1ELb0ELb0EEENS1_19SingleTileSchedulerILb1ELb0ELb1ELi128EEEEEEEEEvNT_6ParamsE --------------------------
	.section	.text._ZN7cutlass13device_kernelIN5flash19enable_sm80_to_sm89INS1_16FlashAttnFwdSm80INS1_25CollectiveMainloopFwdSm80ILi8ELi2ELb0EN4cute5tupleIJNS5_1CILi128EEENS7_ILi64EEENS7_ILi192EEEEEELi192ENS_10bfloat16_tEfNS_4arch4Sm80ELb0ELb1ELb0ELb1ELb0ELb1ELb1ELb0EEENS1_21CollectiveEpilogueFwdINS6_IJS8_SA_S9_EEENS6_IJNS7_ILi1EEESI_SI_EEESC_SE_Li256ELb1ELb1ELb0ELb0EEENS1_19SingleTileSchedulerILb1ELb0ELb1ELi128EEEEEEEEEvNT_6ParamsE,"ax",@progbits
	.align	128
.text._ZN7cutlass13device_kernelIN5flash19enable_sm80_to_sm89INS1_16FlashAttnFwdSm80INS1_25CollectiveMainloopFwdSm80ILi8ELi2ELb0EN4cute5tupleIJNS5_1CILi128EEENS7_ILi64EEENS7_ILi192EEEEEELi192ENS_10bfloat16_tEfNS_4arch4Sm80ELb0ELb1ELb0ELb1ELb0ELb1ELb1ELb0EEENS1_21CollectiveEpilogueFwdINS6_IJS8_SA_S9_EEENS6_IJNS7_ILi1EEESI_SI_EEESC_SE_Li256ELb1ELb1ELb0ELb0EEENS1_19SingleTileSchedulerILb1ELb0ELb1ELi128EEEEEEEEEvNT_6ParamsE:
        .type           _ZN7cutlass13device_kernelIN5flash19enable_sm80_to_sm89INS1_16FlashAttnFwdSm80INS1_25CollectiveMainloopFwdSm80ILi8ELi2ELb0EN4cute5tupleIJNS5_1CILi128EEENS7_ILi64EEENS7_ILi192EEEEEELi192ENS_10bfloat16_tEfNS_4arch4Sm80ELb0ELb1ELb0ELb1ELb0ELb1ELb1ELb0EEENS1_21CollectiveEpilogueFwdINS6_IJS8_SA_S9_EEENS6_IJNS7_ILi1EEESI_SI_EEESC_SE_Li256ELb1ELb1ELb0ELb0EEENS1_19SingleTileSchedulerILb1ELb0ELb1ELi128EEEEEEEEEvNT_6ParamsE,@function
        .size           _ZN7cutlass13device_kernelIN5flash19enable_sm80_to_sm89INS1_16FlashAttnFwdSm80INS1_25CollectiveMainloopFwdSm80ILi8ELi2ELb0EN4cute5tupleIJNS5_1CILi128EEENS7_ILi64EEENS7_ILi192EEEEEELi192ENS_10bfloat16_tEfNS_4arch4Sm80ELb0ELb1ELb0ELb1ELb0ELb1ELb1ELb0EEENS1_21CollectiveEpilogueFwdINS6_IJS8_SA_S9_EEENS6_IJNS7_ILi1EEESI_SI_EEESC_SE_Li256ELb1ELb1ELb0ELb0EEENS1_19SingleTileSchedulerILb1ELb0ELb1ELi128EEEEEEEEEvNT_6ParamsE,(.L_x_68 - _ZN7cutlass13device_kernelIN5flash19enable_sm80_to_sm89INS1_16FlashAttnFwdSm80INS1_25CollectiveMainloopFwdSm80ILi8ELi2ELb0EN4cute5tupleIJNS5_1CILi128EEENS7_ILi64EEENS7_ILi192EEEEEELi192ENS_10bfloat16_tEfNS_4arch4Sm80ELb0ELb1ELb0ELb1ELb0ELb1ELb1ELb0EEENS1_21CollectiveEpilogueFwdINS6_IJS8_SA_S9_EEENS6_IJNS7_ILi1EEESI_SI_EEESC_SE_Li256ELb1ELb1ELb0ELb0EEENS1_19SingleTileSchedulerILb1ELb0ELb1ELi128EEEEEEEEEvNT_6ParamsE)
        .other          _ZN7cutlass13device_kernelIN5flash19enable_sm80_to_sm89INS1_16FlashAttnFwdSm80INS1_25CollectiveMainloopFwdSm80ILi8ELi2ELb0EN4cute5tupleIJNS5_1CILi128EEENS7_ILi64EEENS7_ILi192EEEEEELi192ENS_10bfloat16_tEfNS_4arch4Sm80ELb0ELb1ELb0ELb1ELb0ELb1ELb1ELb0EEENS1_21CollectiveEpilogueFwdINS6_IJS8_SA_S9_EEENS6_IJNS7_ILi1EEESI_SI_EEESC_SE_Li256ELb1ELb1ELb0ELb0EEENS1_19SingleTileSchedulerILb1ELb0ELb1ELi128EEEEEEEEEvNT_6ParamsE,@"STO_CUDA_ENTRY STV_DEFAULT"
_ZN7cutlass13device_kernelIN5flash19enable_sm80_to_sm89INS1_16FlashAttnFwdSm80INS1_25CollectiveMainloopFwdSm80ILi8ELi2ELb0EN4cute5tupleIJNS5_1CILi128EEENS7_ILi64EEENS7_ILi192EEEEEELi192ENS_10bfloat16_tEfNS_4arch4Sm80ELb0ELb1ELb0ELb1ELb0ELb1ELb1ELb0EEENS1_21CollectiveEpilogueFwdINS6_IJS8_SA_S9_EEENS6_IJNS7_ILi1EEESI_SI_EEESC_SE_Li256ELb1ELb1ELb0ELb0EEENS1_19SingleTileSchedulerILb1ELb0ELb1ELi128EEEEEEEEEvNT_6ParamsE:
[----:B------:R-:W-:Y:S01]  /*0000*/  LDC R1, c[0x0][0x28] ;  /* 0x00000a00ff017b82 */ /* 0x000fe20000000800 */
[----:B------:R-:W-:Y:S05]  /*0010*/  EXIT ;  /* 0x000000000000794d */ /* 0x000fea0003800000 */
.L_x_32:
        /* <DEDUP_REMOVED lines=14> */
.L_x_68:


//--------------------- .text._ZN7cutlass13device_kernelIN5flash19enable_sm80_to_sm89INS1_16FlashAttnFwdSm80INS1_25CollectiveMainloopFwdSm80ILi8ELi2ELb1EN4cute5tupleIJNS5_1CILi128EEENS7_ILi96EEENS7_ILi192EEEEEELi192ENS_10bfloat16_tEfNS_4arch4Sm80ELb1ELb0ELb0ELb0ELb0ELb0ELb1ELb0EEENS1_21CollectiveEpilogueFwdINS6_IJS8_SA_S9_EEENS6_IJNS7_ILi1EEESI_SI_EEESC_SE_Li256ELb0ELb1ELb0ELb0EEENS1_30DynamicPersistentTileSchedulerILi256ELi256ELb0ELb1ELb0EEEEEEEEEvNT_6ParamsE --------------------------
	.section	.text._ZN7cutlass13device_kernelIN5flash19enable_sm80_to_sm89INS1_16FlashAttnFwdSm80INS1_25CollectiveMainloopFwdSm80ILi8ELi2ELb1EN4cute5tupleIJNS5_1CILi128EEENS7_ILi96EEENS7_ILi192EEEEEELi192ENS_10bfloat16_tEfNS_4arch4Sm80ELb1ELb0ELb0ELb0ELb0ELb0ELb1ELb0EEENS1_21CollectiveEpilogueFwdINS6_IJS8_SA_S9_EEENS6_IJNS7_ILi1EEESI_SI_EEESC_SE_Li256ELb0ELb1ELb0ELb0EEENS1_30DynamicPersistentTileSchedulerILi256ELi256ELb0ELb1ELb0EEEEEEEEEvNT_6ParamsE,"ax",@progbits
	.align	128
.text._ZN7cutlass13device_kernelIN5flash19enable_sm80_to_sm89INS1_16FlashAttnFwdSm80INS1_25CollectiveMainloopFwdSm80ILi8ELi2ELb1EN4cute5tupleIJNS5_1CILi128EEENS7_ILi96EEENS7_ILi192EEEEEELi192ENS_10bfloat16_tEfNS_4arch4Sm80ELb1ELb0ELb0ELb0ELb0ELb0ELb1ELb0EEENS1_21CollectiveEpilogueFwdINS6_IJS8_SA_S9_EEENS6_IJNS7_ILi1EEESI_SI_EEESC_SE_Li256ELb0ELb1ELb0ELb0EEENS1_30DynamicPersistentTileSchedulerILi256ELi256ELb0ELb1ELb0EEEEEEEEEvNT_6ParamsE:
        .type           _ZN7cutlass13device_kernelIN5flash19enable_sm80_to_sm89INS1_16FlashAttnFwdSm80INS1_25CollectiveMainloopFwdSm80ILi8ELi2ELb1EN4cute5tupleIJNS5_1CILi128EEENS7_ILi96EEENS7_ILi192EEEEEELi192ENS_10bfloat16_tEfNS_4arch4Sm80ELb1ELb0ELb0ELb0ELb0ELb0ELb1ELb0EEENS1_21CollectiveEpilogueFwdINS6_IJS8_SA_S9_EEENS6_IJNS7_ILi1EEESI_SI_EEESC_SE_Li256ELb0ELb1ELb0ELb0EEENS1_30DynamicPersistentTileSchedulerILi256ELi256ELb0ELb1ELb0EEEEEEEEEvNT_6ParamsE,@function
        .size           _ZN7cutlass13device_kernelIN5flash19enable_sm80_to_sm89INS1_16FlashAttnFwdSm80INS1_25CollectiveMainloopFwdSm80ILi8ELi2ELb1EN4cute5tupleIJNS5_1CILi128EEENS7_ILi96EEENS7_ILi192EEEEEELi192ENS_10bfloat16_tEfNS_4arch4Sm80ELb1ELb0ELb0ELb0ELb0ELb0ELb1ELb0EEENS1_21CollectiveEpilogueFwdINS6_IJS8_SA_S9_EEENS6_IJNS7_ILi1EEESI_SI_EEESC_SE_Li256ELb0ELb1ELb0ELb0EEENS1_30DynamicPersistentTileSchedulerILi256ELi256ELb0ELb1ELb0EEEEEEEEEvNT_6ParamsE,(.L_x_69 - _ZN7cutlass13device_kernelIN5flash19enable_sm80_to_sm89INS1_16FlashAttnFwdSm80INS1_25CollectiveMainloopFwdSm80ILi8ELi2ELb1EN4cute5tupleIJNS5_1CILi128EEENS7_ILi96EEENS7_ILi192EEEEEELi192ENS_10bfloat16_tEfNS_4arch4Sm80ELb1ELb0ELb0ELb0ELb0ELb0ELb1ELb0EEENS1_21CollectiveEpilogueFwdINS6_IJS8_SA_S9_EEENS6_IJNS7_ILi1EEESI_SI_EEESC_SE_Li256ELb0ELb1ELb0ELb0EEENS1_30DynamicPersistentTileSchedulerILi256ELi256ELb0ELb1ELb0EEEEEEEEEvNT_6ParamsE)
        .other          _ZN7cutlass13device_kernelIN5flash19enable_sm80_to_sm89INS1_16FlashAttnFwdSm80INS1_25CollectiveMainloopFwdSm80ILi8ELi2ELb1EN4cute5tupleIJNS5_1CILi128EEENS7_ILi96EEENS7_ILi192EEEEEELi192ENS_10bfloat16_tEfNS_4arch4Sm80ELb1ELb0ELb0ELb0ELb0ELb0ELb1ELb0EEENS1_21CollectiveEpilogueFwdINS6_IJS8_SA_S9_EEENS6_IJNS7_ILi1EEESI_SI_EEESC_SE_Li256ELb0ELb1ELb0ELb0EEENS1_30DynamicPersistentTileSchedulerILi256ELi256ELb0ELb1ELb0EEEEEEEEEvNT_6ParamsE,@"STO_CUDA_ENTRY STV_DEFAULT"
_ZN7cutlass13device_kernelIN5flash19enable_sm80_to_sm89INS1_16FlashAttnFwdSm80INS1_25CollectiveMainloopFwdSm80ILi8ELi2ELb1EN4cute5tupleIJNS5_1CILi128EEENS7_ILi96EEENS7_ILi192EEEEEELi192ENS_10bfloat16_tEfNS_4arch4Sm80ELb1ELb0ELb0ELb0ELb0ELb0ELb1ELb0EEENS1_21CollectiveEpilogueFwdINS6_IJS8_SA_S9_EEENS6_IJNS7_ILi1EEESI_SI_EEESC_SE_Li256ELb0ELb1ELb0ELb0EEENS1_30DynamicPersistentTileSchedulerILi256ELi256ELb0ELb1ELb0EEEEEEEEEvNT_6ParamsE:
[----:B------:R-:W-:Y:S01]  /*0000*/  LDC R1, c[0x0][0x28] ;  /* 0x00000a00ff017b82 */ /* 0x000fe20000000800 */
[----:B------:R-:W-:Y:S05]  /*0010*/  EXIT ;  /* 0x000000000000794d */ /* 0x000fea0003800000 */
.L_x_33:
        /* <DEDUP_REMOVED lines=14> */
.L_x_69:


//--------------------- .text._ZN7cutlass13device_kernelIN5flash19enable_sm80_to_sm89INS1_16FlashAttnFwdSm80INS1_25CollectiveMainloopFwdSm80ILi8ELi2ELb1EN4cute5tupleIJNS5_1CILi128EEENS7_ILi96EEENS7_ILi192EEEEEELi192ENS_10bfloat16_tEfNS_4arch4Sm80ELb1ELb0ELb0ELb1ELb0ELb0ELb1ELb0EEENS1_21CollectiveEpilogueFwdINS6_IJS8_SA_S9_EEENS6_IJNS7_ILi1EEESI_SI_EEESC_SE_Li256ELb1ELb1ELb0ELb0EEENS1_19SingleTileSchedulerILb1ELb0ELb1ELi128EEEEEEEEEvNT_6ParamsE --------------------------
	.section	.text._ZN7cutlass13device_kernelIN5flash19enable_sm80_to_sm89INS1_16FlashAttnFwdSm80INS1_25CollectiveMainloopFwdSm80ILi8ELi2ELb1EN4cute5tupleIJNS5_1CILi128EEENS7_ILi96EEENS7_ILi192EEEEEELi192ENS_10bfloat16_tEfNS_4arch4Sm80ELb1ELb0ELb0ELb1ELb0ELb0ELb1ELb0EEENS1_21CollectiveEpilogueFwdINS6_IJS8_SA_S9_EEENS6_IJNS7_ILi1EEESI_SI_EEESC_SE_Li256ELb1ELb1ELb0ELb0EEENS1_19SingleTileSchedulerILb1ELb0ELb1ELi128EEEEEEEEEvNT_6ParamsE,"ax",@progbits
	.align	128
.text._ZN7cutlass13device_kernelIN5flash19enable_sm80_to_sm89INS1_16FlashAttnFwdSm80INS1_25CollectiveMainloopFwdSm80ILi8ELi2ELb1EN4cute5tupleIJNS5_1CILi128EEENS7_ILi96EEENS7_ILi192EEEEEELi192ENS_10bfloat16_tEfNS_4arch4Sm80ELb1ELb0ELb0ELb1ELb0ELb0ELb1ELb0EEENS1_21CollectiveEpilogueFwdINS6_IJS8_SA_S9_EEENS6_IJNS7_ILi1EEESI_SI_EEESC_SE_Li256ELb1ELb1ELb0ELb0EEENS1_19SingleTileSchedulerILb1ELb0ELb1ELi128EEEEEEEEEvNT_6ParamsE:
        .type           _ZN7cutlass13device_kernelIN5flash19enable_sm80_to_sm89INS1_16FlashAttnFwdSm80INS1_25CollectiveMainloopFwdSm80ILi8ELi2ELb1EN4cute5tupleIJNS5_1CILi128EEENS7_ILi96EEENS7_ILi192EEEEEELi192ENS_10bfloat16_tEfNS_4arch4Sm80ELb1ELb0ELb0ELb1ELb0ELb0ELb1ELb0EEENS1_21CollectiveEpilogueFwdINS6_IJS8_SA_S9_EEENS6_IJNS7_ILi1EEESI_SI_EEESC_SE_Li256ELb1ELb1ELb0ELb0EEENS1_19SingleTileSchedulerILb1ELb0ELb1ELi128EEEEEEEEEvNT_6ParamsE,@function
        .size           _ZN7cutlass13device_kernelIN5flash19enable_sm80_to_sm89INS1_16FlashAttnFwdSm80INS1_25CollectiveMainloopFwdSm80ILi8ELi2ELb1EN4cute5tupleIJNS5_1CILi128EEENS7_ILi96EEENS7_ILi192EEEEEELi192ENS_10bfloat16_tEfNS_4arch4Sm80ELb1ELb0ELb0ELb1ELb0ELb0ELb1ELb0EEENS1_21CollectiveEpilogueFwdINS6_IJS8_SA_S9_EEENS6_IJNS7_ILi1EEESI_SI_EEESC_SE_Li256ELb1ELb1ELb0ELb0EEENS1_19SingleTileSchedulerILb1ELb0ELb1ELi128EEEEEEEEEvNT_6ParamsE,(.L_x_70 - _ZN7cutlass13device_kernelIN5flash19enable_sm80_to_sm89INS1_16FlashAttnFwdSm80INS1_25CollectiveMainloopFwdSm80ILi8ELi2ELb1EN4cute5tupleIJNS5_1CILi128EEENS7_ILi96EEENS7_ILi192EEEEEELi192ENS_10bfloat16_tEfNS_4arch4Sm80ELb1ELb0ELb0ELb1ELb0ELb0ELb1ELb0EEENS1_21CollectiveEpilogueFwdINS6_IJS8_SA_S9_EEENS6_IJNS7_ILi1EEESI_SI_EEESC_SE_Li256ELb1ELb1ELb0ELb0EEENS1_19SingleTileSchedulerILb1ELb0ELb1ELi128EEEEEEEEEvNT_6ParamsE)
        .other          _ZN7cutlass13device_kernelIN5flash19enable_sm80_to_sm89INS1_16FlashAttnFwdSm80INS1_25CollectiveMainloopFwdSm80ILi8ELi2ELb1EN4cute5tupleIJNS5_1CILi128EEENS7_ILi96EEENS7_ILi192EEEEEELi192ENS_10bfloat16_tEfNS_4arch4Sm80ELb1ELb0ELb0ELb1ELb0ELb0ELb1ELb0EEENS1_21CollectiveEpilogueFwdINS6_IJS8_SA_S9_EEENS6_IJNS7_ILi1EEESI_SI_EEESC_SE_Li256ELb1ELb1ELb0ELb0EEENS1_19SingleTileSchedulerILb1ELb0ELb1ELi128EEEEEEEEEvNT_6ParamsE,@"STO_CUDA_ENTRY STV_DEFAULT"
_ZN7cutlass13device_kernelIN5flash19enable_sm80_to_sm89INS1_16FlashAttnFwdSm80INS1_25CollectiveMainloopFwdSm80ILi8ELi2ELb1EN4cute5tupleIJNS5_1CILi128EEENS7_ILi96EEENS7_ILi192EEEEEELi192ENS_10bfloat16_tEfNS_4arch4Sm80ELb1ELb0ELb0ELb1ELb0ELb0ELb1ELb0EEENS1_21CollectiveEpilogueFwdINS6_IJS8_SA_S9_EEENS6_IJNS7_ILi1EEESI_SI_EEESC_SE_Li256ELb1ELb1ELb0ELb0EEENS1_19SingleTileSchedulerILb1ELb0ELb1ELi128EEEEEEEEEvNT_6ParamsE:
[----:B------:R-:W-:Y:S01]  /*0000*/  LDC R1, c[0x0][0x28] ;  /* 0x00000a00ff017b82 */ /* 0x000fe20000000800 */
[----:B------:R-:W-:Y:S05]  /*0010*/  EXIT ;  /* 0x000000000000794d */ /* 0x000fea0003800000 */
.L_x_34:
        /* <DEDUP_REMOVED lines=14> */
.L_x_70:


//--------------------- .text._ZN7cutlass13device_kernelIN5flash19enable_sm80_to_sm89INS1_16FlashAttnFwdSm80INS1_25CollectiveMainloopFwdSm80ILi8ELi2ELb0EN4cute5tupleIJNS5_1CILi128EEENS7_ILi64EEENS7_ILi192EEEEEELi192ENS_10bfloat16_tEfNS_4arch4Sm80ELb1ELb0ELb0ELb1ELb0ELb1ELb1ELb0EEENS1_21CollectiveEpilogueFwdINS6_IJS8_SA_S9_EEENS6_IJNS7_ILi1EEESI_SI_EEESC_SE_Li256ELb1ELb1ELb0ELb0EEENS1_19SingleTileSchedulerILb1ELb0ELb1ELi128EEEEEEEEEvNT_6ParamsE --------------------------
	.section	.text._ZN7cutlass13device_kernelIN5flash19enable_sm80_to_sm89INS1_16FlashAttnFwdSm80INS1_25CollectiveMainloopFwdSm80ILi8ELi2ELb0EN4cute5tupleIJNS5_1CILi128EEENS7_ILi64EEENS7_ILi192EEEEEELi192ENS_10bfloat16_tEfNS_4arch4Sm80ELb1ELb0ELb0ELb1ELb0ELb1ELb1ELb0EEENS1_21CollectiveEpilogueFwdINS6_IJS8_SA_S9_EEENS6_IJNS7_ILi1EEESI_SI_EEESC_SE_Li256ELb1ELb1ELb0ELb0EEENS1_19SingleTileSchedulerILb1ELb0ELb1ELi128EEEEEEEEEvNT_6ParamsE,"ax",@progbits
	.align	128
.text._ZN7cutlass13device_kernelIN5flash19enable_sm80_to_sm89INS1_16FlashAttnFwdSm80INS1_25CollectiveMainloopFwdSm80ILi8ELi2ELb0EN4cute5tupleIJNS5_1CILi128EEENS7_ILi64EEENS7_ILi192EEEEEELi192ENS_10bfloat16_tEfNS_4arch4Sm80ELb1ELb0ELb0ELb1ELb0ELb1ELb1ELb0EEENS1_21CollectiveEpilogueFwdINS6_IJS8_SA_S9_EEENS6_IJNS7_ILi1EEESI_SI_EEESC_SE_Li256ELb1ELb1ELb0ELb0EEENS1_19SingleTileSchedulerILb1ELb0ELb1ELi128EEEEEEEEEvNT_6ParamsE:
        .type           _ZN7cutlass13device_kernelIN5flash19enable_sm80_to_sm89INS1_16FlashAttnFwdSm80INS1_25CollectiveMainloopFwdSm80ILi8ELi2ELb0EN4cute5tupleIJNS5_1CILi128EEENS7_ILi64EEENS7_ILi192EEEEEELi192ENS_10bfloat16_tEfNS_4arch4Sm80ELb1ELb0ELb0ELb1ELb0ELb1ELb1ELb0EEENS1_21CollectiveEpilogueFwdINS6_IJS8_SA_S9_EEENS6_IJNS7_ILi1EEESI_SI_EEESC_SE_Li256ELb1ELb1ELb0ELb0EEENS1_19SingleTileSchedulerILb1ELb0ELb1ELi128EEEEEEEEEvNT_6ParamsE,@function
        .size           _ZN7cutlass13device_kernelIN5flash19enable_sm80_to_sm89INS1_16FlashAttnFwdSm80INS1_25CollectiveMainloopFwdSm80ILi8ELi2ELb0EN4cute5tupleIJNS5_1CILi128EEENS7_ILi64EEENS7_ILi192EEEEEELi192ENS_10bfloat16_tEfNS_4arch4Sm80ELb1ELb0ELb0ELb1ELb0ELb1ELb1ELb0EEENS1_21CollectiveEpilogueFwdINS6_IJS8_SA_S9_EEENS6_IJNS7_ILi1EEESI_SI_EEESC_SE_Li256ELb1ELb1ELb0ELb0EEENS1_19SingleTileSchedulerILb1ELb0ELb1ELi128EEEEEEEEEvNT_6ParamsE,(.L_x_71 - _ZN7cutlass13device_kernelIN5flash19enable_sm80_to_sm89INS1_16FlashAttnFwdSm80INS1_25CollectiveMainloopFwdSm80ILi8ELi2ELb0EN4cute5tupleIJNS5_1CILi128EEENS7_ILi64EEENS7_ILi192EEEEEELi192ENS_10bfloat16_tEfNS_4arch4Sm80ELb1ELb0ELb0ELb1ELb0ELb1ELb1ELb0EEENS1_21CollectiveEpilogueFwdINS6_IJS8_SA_S9_EEENS6_IJNS7_ILi1EEESI_SI_EEESC_SE_Li256ELb1ELb1ELb0ELb0EEENS1_19SingleTileSchedulerILb1ELb0ELb1ELi128EEEEEEEEEvNT_6ParamsE)
        .other          _ZN7cutlass13device_kernelIN5flash19enable_sm80_to_sm89INS1_16FlashAttnFwdSm80INS1_25CollectiveMainloopFwdSm80ILi8ELi2ELb0EN4cute5tupleIJNS5_1CILi128EEENS7_ILi64EEENS7_ILi192EEEEEELi192ENS_10bfloat16_tEfNS_4arch4Sm80ELb1ELb0ELb0ELb1ELb0ELb1ELb1ELb0EEENS1_21CollectiveEpilogueFwdINS6_IJS8_SA_S9_EEENS6_IJNS7_ILi1EEESI_SI_EEESC_SE_Li256ELb1ELb1ELb0ELb0EEENS1_19SingleTileSchedulerILb1ELb0ELb1ELi128EEEEEEEEEvNT_6ParamsE,@"STO_CUDA_ENTRY STV_DEFAULT"
_ZN7cutlass13device_kernelIN5flash19enable_sm80_to_sm89INS1_16FlashAttnFwdSm80INS1_25CollectiveMainloopFwdSm80ILi8ELi2ELb0EN4cute5tupleIJNS5_1CILi128EEENS7_ILi64EEENS7_ILi192EEEEEELi192ENS_10bfloat16_tEfNS_4arch4Sm80ELb1ELb0ELb0ELb1ELb0ELb1ELb1ELb0EEENS1_21CollectiveEpilogueFwdINS6_IJS8_SA_S9_EEENS6_IJNS7_ILi1EEESI_SI_EEESC_SE_Li256ELb1ELb1ELb0ELb0EEENS1_19SingleTileSchedulerILb1ELb0ELb1ELi128EEEEEEEEEvNT_6ParamsE:
[----:B------:R-:W-:Y:S01]  /*0000*/  LDC R1, c[0x0][0x28] ;  /* 0x00000a00ff017b82 */ /* 0x000fe20000000800 */
[----:B------:R-:W-:Y:S05]  /*0010*/  EXIT ;  /* 0x000000000000794d */ /* 0x000fea0003800000 */
.L_x_35:
        /* <DEDUP_REMOVED lines=14> */
.L_x_71:


//--------------------- .nv.shared.reserved.0     --------------------------
	.section	.nv.shared.reserved.0,"aw",@nobits
	.weak		__nv_reservedSMEM_offset_0_alias
	.size		__nv_reservedSMEM_offset_0_alias, 0, 0
	.other		__nv_reservedSMEM_offset_0_alias,@"STO_CUDA_RESERVED_SHARED STV_DEFAULT"
__nv_reservedSMEM_offset_0_alias:
	.zero		0


//--------------------- .nv.global                --------------------------
	.section	.nv.global,"aw",@nobits
.nv.global:
	.type		_ZN77_INTERNAL_591b084b_41_flash_fwd_hdim192_bf16_softcapall_sm80_cu_3fbc093a_34654cute1_E,@object
	.size		_ZN77_INTERNAL_591b084b_41_flash_fwd_hdim192_bf16_softcapall_sm80_cu_3fbc093a_34654cute1_E,(_ZN77_INTERNAL_591b084b_41_flash_fwd_hdim192_bf16_softcapall_sm80_cu_3fbc093a_34654cuda3std3__45__cpo6cbeginE - _ZN77_INTERNAL_591b084b_41_flash_fwd_hdim192_bf16_softcapall_sm80_cu_3fbc093a_34654cute1_E)
_ZN77_INTERNAL_591b084b_41_flash_fwd_hdim192_bf16_softcapall_sm80_cu_3fbc093a_34654cute1_E:
	.zero		1
	.type		_ZN77_INTERNAL_591b084b_41_flash_fwd_hdim192_bf16_softcapall_sm80_cu_3fbc093a_34654cuda3std3__45__cpo6cbeginE,@object
	.size		_ZN77_INTERNAL_591b084b_41_flash_fwd_hdim192_bf16_softcapall_sm80_cu_3fbc093a_34654cuda3std3__45__cpo6cbeginE,(_ZN77_INTERNAL_591b084b_41_flash_fwd_hdim192_bf16_softcapall_sm80_cu_3fbc093a_34654cuda3std3__48in_placeE - _ZN77_INTERNAL_591b084b_41_flash_fwd_hdim192_bf16_softcapall_sm80_cu_3fbc093a_34654cuda3std3__45__cpo6cbeginE)
_ZN77_INTERNAL_591b084b_41_flash_fwd_hdim192_bf16_softcapall_sm80_cu_3fbc093a_34654cuda3std3__45__cpo6cbeginE:
	.zero		1
	.type		_ZN77_INTERNAL_591b084b_41_flash_fwd_hdim192_bf16_softcapall_sm80_cu_3fbc093a_34654cuda3std3__48in_placeE,@object
	.size		_ZN77_INTERNAL_591b084b_41_flash_fwd_hdim192_bf16_softcapall_sm80_cu_3fbc093a_34654cuda3std3__48in_placeE,(_ZN77_INTERNAL_591b084b_41_flash_fwd_hdim192_bf16_softcapall_sm80_cu_3fbc093a_34654cuda3std6ranges3__45__cpo9iter_moveE - _ZN77_INTERNAL_591b084b_41_flash_fwd_hdim192_bf16_softcapall_sm80_cu_3fbc093a_34654cuda3std3__48in_placeE)
_ZN77_INTERNAL_591b084b_41_flash_fwd_hdim192_bf16_softcapall_sm80_cu_3fbc093a_34654cuda3std3__48in_placeE:
	.zero		1
	.type		_ZN77_INTERNAL_591b084b_41_flash_fwd_hdim192_bf16_softcapall_sm80_cu_3fbc093a_34654cuda3std6ranges3__45__cpo9iter_moveE,@object
	.size		_ZN77_INTERNAL_591b084b_41_flash_fwd_hdim192_bf16_softcapall_sm80_cu_3fbc093a_34654cuda3std6ranges3__45__cpo9iter_moveE,(_ZN77_INTERNAL_591b084b_41_flash_fwd_hdim192_bf16_softcapall_sm80_cu_3fbc093a_34654cuda3std3__45__cpo5beginE - _ZN77_INTERNAL_591b084b_41_flash_fwd_hdim192_bf16_softcapall_sm80_cu_3fbc093a_34654cuda3std6ranges3__45__cpo9iter_moveE)
_ZN77_INTERNAL_591b084b_41_flash_fwd_hdim192_bf16_softcapall_sm80_cu_3fbc093a_34654cuda3std6ranges3__45__cpo9iter_moveE:
	.zero		1
	.type		_ZN77_INTERNAL_591b084b_41_flash_fwd_hdim192_bf16_softcapall_sm80_cu_3fbc093a_34654cuda3std3__45__cpo5beginE,@object
	.size		_ZN77_INTERNAL_591b084b_41_flash_fwd_hdim192_bf16_softcapall_sm80_cu_3fbc093a_34654cuda3std3__45__cpo5beginE,(_ZN77_INTERNAL_591b084b_41_flash_fwd_hdim192_bf16_softcapall_sm80_cu_3fbc093a_34654cuda3std3__479_GLOBAL__N__591b084b_41_flash_fwd_hdim192_bf16_softcapall_sm80_cu_3fbc093a_34656ignoreE - _ZN77_INTERNAL_591b084b_41_flash_fwd_hdim192_bf16_softcapall_sm80_cu_3fbc093a_34654cuda3std3__45__cpo5beginE)
_ZN77_INTERNAL_591b084b_41_flash_fwd_hdim192_bf16_softcapall_sm80_cu_3fbc093a_34654cuda3std3__45__cpo5beginE:
	.zero		1
	.type		_ZN77_INTERNAL_591b084b_41_flash_fwd_hdim192_bf16_softcapall_sm80_cu_3fbc093a_34654cuda3std3__479_GLOBAL__N__591b084b_41_flash_fwd_hdim192_bf16_softcapall_sm80_cu_3fbc093a_34656ignoreE,@object
	.size		_ZN77_INTERNAL_591b084b_41_flash_fwd_hdim192_bf16_softcapall_sm80_cu_3fbc093a_34654cuda3std3__479_GLOBAL__N__591b084b_41_flash_fwd_hdim192_bf16_softcapall_sm80_cu_3fbc093a_34656ignoreE,(_ZN77_INTERNAL_591b084b_41_flash_fwd_hdim192_bf16_softcapall_sm80_cu_3fbc093a_34654cute7productE - _ZN77_INTERNAL_591b084b_41_flash_fwd_hdim192_bf16_softcapall_sm80_cu_3fbc093a_34654cuda3std3__479_GLOBAL__N__591b084b_41_flash_fwd_hdim192_bf16_softcapall_sm80_cu_3fbc093a_34656ignoreE)
_ZN77_INTERNAL_591b084b_41_flash_fwd_hdim192_bf16_softcapall_sm80_cu_3fbc093a_34654cuda3std3__479_GLOBAL__N__591b084b_41_flash_fwd_hdim192_bf16_softcapall_sm80_cu_3fbc093a_34656ignoreE:
	.zero		1
	.type		_ZN77_INTERNAL_591b084b_41_flash_fwd_hdim192_bf16_softcapall_sm80_cu_3fbc093a_34654cute7productE,@object
	.size		_ZN77_INTERNAL_591b084b_41_flash_fwd_hdim192_bf16_softcapall_sm80_cu_3fbc093a_34654cute7productE,(_ZN77_INTERNAL_591b084b_41_flash_fwd_hdim192_bf16_softcapall_sm80_cu_3fbc093a_34654cuda3std3__45__cpo3endE - _ZN77_INTERNAL_591b084b_41_flash_fwd_hdim192_bf16_softcapall_sm80_cu_3fbc093a_34654cute7productE)
_ZN77_INTERNAL_591b084b_41_flash_fwd_hdim192_bf16_softcapall_sm80_cu_3fbc093a_34654cute7productE:
	.zero		1
	.type		_ZN77_INTERNAL_591b084b_41_flash_fwd_hdim192_bf16_softcapall_sm80_cu_3fbc093a_34654cuda3std3__45__cpo3endE,@object
	.size		_ZN77_INTERNAL_591b084b_41_flash_fwd_hdim192_bf16_softcapall_sm80_cu_3fbc093a_34654cuda3std3__45__cpo3endE,(_ZN77_INTERNAL_591b084b_41_flash_fwd_hdim192_bf16_softcapall_sm80_cu_3fbc093a_34654cuda3std3__419piecewise_constructE - _ZN77_INTERNAL_591b084b_41_flash_fwd_hdim192_bf16_softcapall_sm80_cu_3fbc093a_34654cuda3std3__45__cpo3endE)
_ZN77_INTERNAL_591b084b_41_flash_fwd_hdim192_bf16_softcapall_sm80_cu_3fbc093a_34654cuda3std3__45__cpo3endE:
	.zero		1
	.type		_ZN77_INTERNAL_591b084b_41_flash_fwd_hdim192_bf16_softcapall_sm80_cu_3fbc093a_34654cuda3std3__419piecewise_constructE,@object
	.size		_ZN77_INTERNAL_591b084b_41_flash_fwd_hdim192_bf16_softcapall_sm80_cu_3fbc093a_34654cuda3std3__419piecewise_constructE,(_ZN77_INTERNAL_591b084b_41_flash_fwd_hdim192_bf16_softcapall_sm80_cu_3fbc093a_34654cuda3std3__45__cpo4cendE - _ZN77_INTERNAL_591b084b_41_flash_fwd_hdim192_bf16_softcapall_sm80_cu_3fbc093a_34654cuda3std3__419piecewise_constructE)
_ZN77_INTERNAL_591b084b_41_flash_fwd_hdim192_bf16_softcapall_sm80_cu_3fbc093a_34654cuda3std3__419piecewise_constructE:
	.zero		1
	.type		_ZN77_INTERNAL_591b084b_41_flash_fwd_hdim192_bf16_softcapall_sm80_cu_3fbc093a_34654cuda3std3__45__cpo4cendE,@object
	.size		_ZN77_INTERNAL_591b084b_41_flash_fwd_hdim192_bf16_softcapall_sm80_cu_3fbc093a_34654cuda3std3__45__cpo4cendE,(_ZN77_INTERNAL_591b084b_41_flash_fwd_hdim192_bf16_softcapall_sm80_cu_3fbc093a_34654cuda3std6ranges3__45__cpo4swapE - _ZN77_INTERNAL_591b084b_41_flash_fwd_hdim192_bf16_softcapall_sm80_cu_3fbc093a_34654cuda3std3__45__cpo4cendE)
_ZN77_INTERNAL_591b084b_41_flash_fwd_hdim192_bf16_softcapall_sm80_cu_3fbc093a_34654cuda3std3__45__cpo4cendE:
	.zero		1
	.type		_ZN77_INTERNAL_591b084b_41_flash_fwd_hdim192_bf16_softcapall_sm80_cu_3fbc093a_34654cuda3std6ranges3__45__cpo4swapE,@object
	.size		_ZN77_INTERNAL_591b084b_41_flash_fwd_hdim192_bf16_softcapall_sm80_cu_3fbc093a_34654cuda3std6ranges3__45__cpo4swapE,(.L_7 - _ZN77_INTERNAL_591b084b_41_flash_fwd_hdim192_bf16_softcapall_sm80_cu_3fbc093a_34654cuda3std6ranges3__45__cpo4swapE)
_ZN77_INTERNAL_591b084b_41_flash_fwd_hdim192_bf16_softcapall_sm80_cu_3fbc093a_34654cuda3std6ranges3__45__cpo4swapE:
	.zero		1
.L_7:


//--------------------- .nv.constant0._ZN7cutlass13device_kernelIN5flash19enable_sm80_to_sm89INS1_16FlashAttnFwdSm80INS1_25CollectiveMainloopFwdSm80ILi8ELi1ELb1EN4cute5tupleIJNS5_1CILi128EEENS7_ILi96EEENS7_ILi192EEEEEELi192ENS_10bfloat16_tEfNS_4arch4Sm80ELb0ELb0ELb1ELb0ELb0ELb0ELb1ELb0EEENS1_21CollectiveEpilogueFwdINS6_IJS8_SA_S9_EEENS6_IJNS7_ILi1EEESI_SI_EEESC_SE_Li256ELb0ELb1ELb0ELb0EEENS1_19SingleTileSchedulerILb0ELb0ELb1ELi128EEEEEEEEEvNT_6ParamsE --------------------------
	.section	.nv.constant0._ZN7cutlass13device_kernelIN5flash19enable_sm80_to_sm89INS1_16FlashAttnFwdSm80INS1_25CollectiveMainloopFwdSm80ILi8ELi1ELb1EN4cute5tupleIJNS5_1CILi128EEENS7_ILi96EEENS7_ILi192EEEEEELi192ENS_10bfloat16_tEfNS_4arch4Sm80ELb0ELb0ELb1ELb0ELb0ELb0ELb1ELb0EEENS1_21CollectiveEpilogueFwdINS6_IJS8_SA_S9_EEENS6_IJNS7_ILi1EEESI_SI_EEESC_SE_Li256ELb0ELb1ELb0ELb0EEENS1_19SingleTileSchedulerILb0ELb0ELb1ELi128EEEEEEEEEvNT_6ParamsE,"a",@progbits
	.sectionflags	@""
	.align	4
.nv.constant0._ZN7cutlass13device_kernelIN5flash19enable_sm80_to_sm89INS1_16FlashAttnFwdSm80INS1_25CollectiveMainloopFwdSm80ILi8ELi1ELb1EN4cute5tupleIJNS5_1CILi128EEENS7_ILi96EEENS7_ILi192EEEEEELi192ENS_10bfloat16_tEfNS_4arch4Sm80ELb0ELb0ELb1ELb0ELb0ELb0ELb1ELb0EEENS1_21CollectiveEpilogueFwdINS6_IJS8_SA_S9_EEENS6_IJNS7_ILi1EEESI_SI_EEESC_SE_Li256ELb0ELb1ELb0ELb0EEENS1_19SingleTileSchedulerILb0ELb0ELb1ELi128EEEEEEEEEvNT_6ParamsE:
	.zero		1576


//--------------------- .nv.constant0._ZN7cutlass13device_kernelIN5flash19enable_sm80_to_sm89INS1_16FlashAttnFwdSm80INS1_25CollectiveMainloopFwdSm80ILi8ELi1ELb1EN4cute5tupleIJNS5_1CILi128EEENS7_ILi96EEENS7_ILi192EEEEEELi192ENS_10bfloat16_tEfNS_4arch4Sm80ELb0ELb0ELb1ELb1ELb0ELb0ELb1ELb0EEENS1_21CollectiveEpilogueFwdINS6_IJS8_SA_S9_EEENS6_IJNS7_ILi1EEESI_SI_EEESC_SE_Li256ELb1ELb1ELb0ELb0EEENS1_19SingleTileSchedulerILb1ELb0ELb1ELi128EEEEEEEEEvNT_6ParamsE --------------------------
	.section	.nv.constant0._ZN7cutlass13device_kernelIN5flash19enable_sm80_to_sm89INS1_16FlashAttnFwdSm80INS1_25CollectiveMainloopFwdSm80ILi8ELi1ELb1EN4cute5tupleIJNS5_1CILi128EEENS7_ILi96EEENS7_ILi192EEEEEELi192ENS_10bfloat16_tEfNS_4arch4Sm80ELb0ELb0ELb1ELb1ELb0ELb0ELb1ELb0EEENS1_21CollectiveEpilogueFwdINS6_IJS8_SA_S9_EEENS6_IJNS7_ILi1EEESI_SI_EEESC_SE_Li256ELb1ELb1ELb0ELb0EEENS1_19SingleTileSchedulerILb1ELb0ELb1ELi128EEEEEEEEEvNT_6ParamsE,"a",@progbits
	.sectionflags	@""
	.align	4
.nv.constant0._ZN7cutlass13device_kernelIN5flash19enable_sm80_to_sm89INS1_16FlashAttnFwdSm80INS1_25CollectiveMainloopFwdSm80ILi8ELi1ELb1EN4cute5tupleIJNS5_1CILi128EEENS7_ILi96EEENS7_ILi192EEEEEELi192ENS_10bfloat16_tEfNS_4arch4Sm80ELb0ELb0ELb1ELb1ELb0ELb0ELb1ELb0EEENS1_21CollectiveEpilogueFwdINS6_IJS8_SA_S9_EEENS6_IJNS7_ILi1EEESI_SI_EEESC_SE_Li256ELb1ELb1ELb0ELb0EEENS1_19SingleTileSchedulerILb1ELb0ELb1ELi128EEEEEEEEEvNT_6ParamsE:
	.zero		1576


//--------------------- .nv.constant0._ZN7cutlass13device_kernelIN5flash19enable_sm80_to_sm89INS1_16FlashAttnFwdSm80INS1_25CollectiveMainloopFwdSm80ILi8ELi1ELb0EN4cute5tupleIJNS5_1CILi128EEENS7_ILi64EEENS7_ILi192EEEEEELi192ENS_10bfloat16_tEfNS_4arch4Sm80ELb0ELb0ELb1ELb1ELb0ELb1ELb1ELb0EEENS1_21CollectiveEpilogueFwdINS6_IJS8_SA_S9_EEENS6_IJNS7_ILi1EEESI_SI_EEESC_SE_Li256ELb1ELb1ELb0ELb0EEENS1_19SingleTileSchedulerILb1ELb0ELb1ELi128EEEEEEEEEvNT_6ParamsE --------------------------
	.section	.nv.constant0._ZN7cutlass13device_kernelIN5flash19enable_sm80_to_sm89INS1_16FlashAttnFwdSm80INS1_25CollectiveMainloopFwdSm80ILi8ELi1ELb0EN4cute5tupleIJNS5_1CILi128EEENS7_ILi64EEENS7_ILi192EEEEEELi192ENS_10bfloat16_tEfNS_4arch4Sm80ELb0ELb0ELb1ELb1ELb0ELb1ELb1ELb0EEENS1_21CollectiveEpilogueFwdINS6_IJS8_SA_S9_EEENS6_IJNS7_ILi1EEESI_SI_EEESC_SE_Li256ELb1ELb1ELb0ELb0EEENS1_19SingleTileSchedulerILb1ELb0ELb1ELi128EEEEEEEEEvNT_6ParamsE,"a",@progbits
	.sectionflags	@""
	.align	4
.nv.constant0._ZN7cutlass13device_kernelIN5flash19enable_sm80_to_sm89INS1_16FlashAttnFwdSm80INS1_25CollectiveMainloopFwdSm80ILi8ELi1ELb0EN4cute5tupleIJNS5_1CILi128EEENS7_ILi64EEENS7_ILi192EEEEEELi192ENS_10bfloat16_tEfNS_4arch4Sm80ELb0ELb0ELb1ELb1ELb0ELb1ELb1ELb0EEENS1_21CollectiveEpilogueFwdINS6_IJS8_SA_S9_EEENS6_IJNS7_ILi1EEESI_SI_EEESC_SE_Li256ELb1ELb1ELb0ELb0EEENS1_19SingleTileSchedulerILb1ELb0ELb1ELi128EEEEEEEEEvNT_6ParamsE:
	.zero		1576


//--------------------- .nv.constant0._ZN7cutlass13device_kernelIN5flash19enable_sm80_to_sm89INS1_16FlashAttnFwdSm80INS1_25CollectiveMainloopFwdSm80ILi8ELi1ELb0EN4cute5tupleIJNS5_1CILi128EEENS7_ILi64EEENS7_ILi192EEEEEELi192ENS_10bfloat16_tEfNS_4arch4Sm80ELb0ELb1ELb1ELb0ELb0ELb0ELb1ELb0EEENS1_21CollectiveEpilogueFwdINS6_IJS8_SA_S9_EEENS6_IJNS7_ILi1EEESI_SI_EEESC_SE_Li256ELb0ELb1ELb0ELb0EEENS1_19SingleTileSchedulerILb0ELb0ELb1ELi128EEEEEEEEEvNT_6ParamsE --------------------------
	.section	.nv.constant0._ZN7cutlass13device_kernelIN5flash19enable_sm80_to_sm89INS1_16FlashAttnFwdSm80INS1_25CollectiveMainloopFwdSm80ILi8ELi1ELb0EN4cute5tupleIJNS5_1CILi128EEENS7_ILi64EEENS7_ILi192EEEEEELi192ENS_10bfloat16_tEfNS_4arch4Sm80ELb0ELb1ELb1ELb0ELb0ELb0ELb1ELb0EEENS1_21CollectiveEpilogueFwdINS6_IJS8_SA_S9_EEENS6_IJNS7_ILi1EEESI_SI_EEESC_SE_Li256ELb0ELb1ELb0ELb0EEENS1_19SingleTileSchedulerILb0ELb0ELb1ELi128EEEEEEEEEvNT_6ParamsE,"a",@progbits
	.sectionflags	@""
	.align	4
.nv.constant0._ZN7cutlass13device_kernelIN5flash19enable_sm80_to_sm89INS1_16FlashAttnFwdSm80INS1_25CollectiveMainloopFwdSm80ILi8ELi1ELb0EN4cute5tupleIJNS5_1CILi128EEENS7_ILi64EEENS7_ILi192EEEEEELi192ENS_10bfloat16_tEfNS_4arch4Sm80ELb0ELb1ELb1ELb0ELb0ELb0ELb1ELb0EEENS1_21CollectiveEpilogueFwdINS6_IJS8_SA_S9_EEENS6_IJNS7_ILi1EEESI_SI_EEESC_SE_Li256ELb0ELb1ELb0ELb0EEENS1_19SingleTileSchedulerILb0ELb0ELb1ELi128EEEEEEEEEvNT_6ParamsE:
	.zero		1576


//--------------------- .nv.constant0._ZN7cutlass13device_kernelIN5flash19enable_sm80_to_sm89INS1_16FlashAttnFwdSm80INS1_25CollectiveMainloopFwdSm80ILi8ELi1ELb0EN4cute5tupleIJNS5_1CILi128EEENS7_ILi64EEENS7_ILi192EEEEEELi192ENS_10bfloat16_tEfNS_4arch4Sm80ELb0ELb1ELb1ELb1ELb0ELb0ELb1ELb0EEENS1_21CollectiveEpilogueFwdINS6_IJS8_SA_S9_EEENS6_IJNS7_ILi1EEESI_SI_EEESC_SE_Li256ELb1ELb1ELb0ELb0EEENS1_19SingleTileSchedulerILb1ELb0ELb1ELi128EEEEEEEEEvNT_6ParamsE --------------------------
	.section	.nv.constant0._ZN7cutlass13device_kernelIN5flash19enable_sm80_to_sm89INS1_16FlashAttnFwdSm80INS1_25CollectiveMainloopFwdSm80ILi8ELi1ELb0EN4cute5tupleIJNS5_1CILi128EEENS7_ILi64EEENS7_ILi192EEEEEELi192ENS_10bfloat16_tEfNS_4arch4Sm80ELb0ELb1ELb1ELb1ELb0ELb0ELb1ELb0EEENS1_21CollectiveEpilogueFwdINS6_IJS8_SA_S9_EEENS6_IJNS7_ILi1EEESI_SI_EEESC_SE_Li256ELb1ELb1ELb0ELb0EEENS1_19SingleTileSchedulerILb1ELb0ELb1ELi128EEEEEEEEEvNT_6ParamsE,"a",@progbits
	.sectionflags	@""
	.align	4
.nv.constant0._ZN7cutlass13device_kernelIN5flash19enable_sm80_to_sm89INS1_16FlashAttnFwdSm80INS1_25CollectiveMainloopFwdSm80ILi8ELi1ELb0EN4cute5tupleIJNS5_1CILi128EEENS7_ILi64EEENS7_ILi192EEEEEELi192ENS_10bfloat16_tEfNS_4arch4Sm80ELb0ELb1ELb1ELb1ELb0ELb0ELb1ELb0EEENS1_21CollectiveEpilogueFwdINS6_IJS8_SA_S9_EEENS6_IJNS7_ILi1EEESI_SI_EEESC_SE_Li256ELb1ELb1ELb0ELb0EEENS1_19SingleTileSchedulerILb1ELb0ELb1ELi128EEEEEEEEEvNT_6ParamsE:
	.zero		1576


//--------------------- .nv.constant0._ZN7cutlass13device_kernelIN5flash19enable_sm80_to_sm89INS1_16FlashAttnFwdSm80INS1_25CollectiveMainloopFwdSm80ILi8ELi1ELb0EN4cute5tupleIJNS5_1CILi128EEENS7_ILi64EEENS7_ILi192EEEEEELi192ENS_10bfloat16_tEfNS_4arch4Sm80ELb0ELb1ELb1ELb1ELb0ELb1ELb1ELb0EEENS1_21CollectiveEpilogueFwdINS6_IJS8_SA_S9_EEENS6_IJNS7_ILi1EEESI_SI_EEESC_SE_Li256ELb1ELb1ELb0ELb0EEENS1_19SingleTileSchedulerILb1ELb0ELb1ELi128EEEEEEEEEvNT_6ParamsE --------------------------
	.section	.nv.constant0._ZN7cutlass13device_kernelIN5flash19enable_sm80_to_sm89INS1_16FlashAttnFwdSm80INS1_25CollectiveMainloopFwdSm80ILi8ELi1ELb0EN4cute5tupleIJNS5_1CILi128EEENS7_ILi64EEENS7_ILi192EEEEEELi192ENS_10bfloat16_tEfNS_4arch4Sm80ELb0ELb1ELb1ELb1ELb0ELb1ELb1ELb0EEENS1_21CollectiveEpilogueFwdINS6_IJS8_SA_S9_EEENS6_IJNS7_ILi1EEESI_SI_EEESC_SE_Li256ELb1ELb1ELb0ELb0EEENS1_19SingleTileSchedulerILb1ELb0ELb1ELi128EEEEEEEEEvNT_6ParamsE,"a",@progbits
	.sectionflags	@""
	.align	4
.nv.constant0._ZN7cutlass13device_kernelIN5flash19enable_sm80_to_sm89INS1_16FlashAttnFwdSm80INS1_25CollectiveMainloopFwdSm80ILi8ELi1ELb0EN4cute5tupleIJNS5_1CILi128EEENS7_ILi64EEENS7_ILi192EEEEEELi192ENS_10bfloat16_tEfNS_4arch4Sm80ELb0ELb1ELb1ELb1ELb0ELb1ELb1ELb0EEENS1_21CollectiveEpilogueFwdINS6_IJS8_SA_S9_EEENS6_IJNS7_ILi1EEESI_SI_EEESC_SE_Li256ELb1ELb1ELb0ELb0EEENS1_19SingleTileSchedulerILb1ELb0ELb1ELi128EEEEEEEEEvNT_6ParamsE:
	.zero		1576


//--------------------- .nv.constant0._ZN7cutlass13device_kernelIN5flash19enable_sm80_to_sm89INS1_16FlashAttnFwdSm80INS1_25CollectiveMainloopFwdSm80ILi8ELi1ELb1EN4cute5tupleIJNS5_1CILi128EEENS7_ILi96EEENS7_ILi192EEEEEELi192ENS_10bfloat16_tEfNS_4arch4Sm80ELb1ELb0ELb1ELb0ELb0ELb0ELb1ELb0EEENS1_21CollectiveEpilogueFwdINS6_IJS8_SA_S9_EEENS6_IJNS7_ILi1EEESI_SI_EEESC_SE_Li256ELb0ELb1ELb0ELb0EEENS1_30DynamicPersistentTileSchedulerILi256ELi256ELb0ELb1ELb0EEEEEEEEEvNT_6ParamsE --------------------------
	.section	.nv.constant0._ZN7cutlass13device_kernelIN5flash19enable_sm80_to_sm89INS1_16FlashAttnFwdSm80INS1_25CollectiveMainloopFwdSm80ILi8ELi1ELb1EN4cute5tupleIJNS5_1CILi128EEENS7_ILi96EEENS7_ILi192EEEEEELi192ENS_10bfloat16_tEfNS_4arch4Sm80ELb1ELb0ELb1ELb0ELb0ELb0ELb1ELb0EEENS1_21CollectiveEpilogueFwdINS6_IJS8_SA_S9_EEENS6_IJNS7_ILi1EEESI_SI_EEESC_SE_Li256ELb0ELb1ELb0ELb0EEENS1_30DynamicPersistentTileSchedulerILi256ELi256ELb0ELb1ELb0EEEEEEEEEvNT_6ParamsE,"a",@progbits
	.sectionflags	@""
	.align	4
.nv.constant0._ZN7cutlass13device_kernelIN5flash19enable_sm80_to_sm89INS1_16FlashAttnFwdSm80INS1_25CollectiveMainloopFwdSm80ILi8ELi1ELb1EN4cute5tupleIJNS5_1CILi128EEENS7_ILi96EEENS7_ILi192EEEEEELi192ENS_10bfloat16_tEfNS_4arch4Sm80ELb1ELb0ELb1ELb0ELb0ELb0ELb1ELb0EEENS1_21CollectiveEpilogueFwdINS6_IJS8_SA_S9_EEENS6_IJNS7_ILi1EEESI_SI_EEESC_SE_Li256ELb0ELb1ELb0ELb0EEENS1_30DynamicPersistentTileSchedulerILi256ELi256ELb0ELb1ELb0EEEEEEEEEvNT_6ParamsE:
	.zero		1592


//--------------------- .nv.constant0._ZN7cutlass13device_kernelIN5flash19enable_sm80_to_sm89INS1_16FlashAttnFwdSm80INS1_25CollectiveMainloopFwdSm80ILi8ELi1ELb1EN4cute5tupleIJNS5_1CILi128EEENS7_ILi96EEENS7_ILi192EEEEEELi192ENS_10bfloat16_tEfNS_4arch4Sm80ELb1ELb0ELb1ELb1ELb0ELb0ELb1ELb0EEENS1_21CollectiveEpilogueFwdINS6_IJS8_SA_S9_EEENS6_IJNS7_ILi1EEESI_SI_EEESC_SE_Li256ELb1ELb1ELb0ELb0EEENS1_19SingleTileSchedulerILb1ELb0ELb1ELi128EEEEEEEEEvNT_6ParamsE --------------------------
	.section	.nv.constant0._ZN7cutlass13device_kernelIN5flash19enable_sm80_to_sm89INS1_16FlashAttnFwdSm80INS1_25CollectiveMainloopFwdSm80ILi8ELi1ELb1EN4cute5tupleIJNS5_1CILi128EEENS7_ILi96EEENS7_ILi192EEEEEELi192ENS_10bfloat16_tEfNS_4arch4Sm80ELb1ELb0ELb1ELb1ELb0ELb0ELb1ELb0EEENS1_21CollectiveEpilogueFwdINS6_IJS8_SA_S9_EEENS6_IJNS7_ILi1EEESI_SI_EEESC_SE_Li256ELb1ELb1ELb0ELb0EEENS1_19SingleTileSchedulerILb1ELb0ELb1ELi128EEEEEEEEEvNT_6ParamsE,"a",@progbits
	.sectionflags	@""
	.align	4
.nv.constant0._ZN7cutlass13device_kernelIN5flash19enable_sm80_to_sm89INS1_16FlashAttnFwdSm80INS1_25CollectiveMainloopFwdSm80ILi8ELi1ELb1EN4cute5tupleIJNS5_1CILi128EEENS7_ILi96EEENS7_ILi192EEEEEELi192ENS_10bfloat16_tEfNS_4arch4Sm80ELb1ELb0ELb1ELb1ELb0ELb0ELb1ELb0EEENS1_21CollectiveEpilogueFwdINS6_IJS8_SA_S9_EEENS6_IJNS7_ILi1EEESI_SI_EEESC_SE_Li256ELb1ELb1ELb0ELb0EEENS1_19SingleTileSchedulerILb1ELb0ELb1ELi128EEEEEEEEEvNT_6ParamsE:
	.zero		1576


//--------------------- .nv.constant0._ZN7cutlass13device_kernelIN5flash19enable_sm80_to_sm89INS1_16FlashAttnFwdSm80INS1_25CollectiveMainloopFwdSm80ILi8ELi1ELb0EN4cute5tupleIJNS5_1CILi128EEENS7_ILi64EEENS7_ILi192EEEEEELi192ENS_10bfloat16_tEfNS_4arch4Sm80ELb1ELb0ELb1ELb1ELb0ELb1ELb1ELb0EEENS1_21CollectiveEpilogueFwdINS6_IJS8_SA_S9_EEENS6_IJNS7_ILi1EEESI_SI_EEESC_SE_Li256ELb1ELb1ELb0ELb0EEENS1_19SingleTileSchedulerILb1ELb0ELb1ELi128EEEEEEEEEvNT_6ParamsE --------------------------
	.section	.nv.constant0._ZN7cutlass13device_kernelIN5flash19enable_sm80_to_sm89INS1_16FlashAttnFwdSm80INS1_25CollectiveMainloopFwdSm80ILi8ELi1ELb0EN4cute5tupleIJNS5_1CILi128EEENS7_ILi64EEENS7_ILi192EEEEEELi192ENS_10bfloat16_tEfNS_4arch4Sm80ELb1ELb0ELb1ELb1ELb0ELb1ELb1ELb0EEENS1_21CollectiveEpilogueFwdINS6_IJS8_SA_S9_EEENS6_IJNS7_ILi1EEESI_SI_EEESC_SE_Li256ELb1ELb1ELb0ELb0EEENS1_19SingleTileSchedulerILb1ELb0ELb1ELi128EEEEEEEEEvNT_6ParamsE,"a",@progbits
	.sectionflags	@""
	.align	4
.nv.constant0._ZN7cutlass13device_kernelIN5flash19enable_sm80_to_sm89INS1_16FlashAttnFwdSm80INS1_25CollectiveMainloopFwdSm80ILi8ELi1ELb0EN4cute5tupleIJNS5_1CILi128EEENS7_ILi64EEENS7_ILi192EEEEEELi192ENS_10bfloat16_tEfNS_4arch4Sm80ELb1ELb0ELb1ELb1ELb0ELb1ELb1ELb0EEENS1_21CollectiveEpilogueFwdINS6_IJS8_SA_S9_EEENS6_IJNS7_ILi1EEESI_SI_EEESC_SE_Li256ELb1ELb1ELb0ELb0EEENS1_19SingleTileSchedulerILb1ELb0ELb1ELi128EEEEEEEEEvNT_6ParamsE:
	.zero		1576


//--------------------- .nv.constant0._ZN7cutlass13device_kernelIN5flash19enable_sm80_to_sm89INS1_16FlashAttnFwdSm80INS1_25CollectiveMainloopFwdSm80ILi8ELi2ELb1EN4cute5tupleIJNS5_1CILi128EEENS7_ILi96EEENS7_ILi192EEEEEELi192ENS_10bfloat16_tEfNS_4arch4Sm80ELb0ELb0ELb1ELb0ELb0ELb0ELb1ELb0EEENS1_21CollectiveEpilogueFwdINS6_IJS8_SA_S9_EEENS6_IJNS7_ILi1EEESI_SI_EEESC_SE_Li256ELb0ELb1ELb0ELb0EEENS1_19SingleTileSchedulerILb0ELb0ELb1ELi128EEEEEEEEEvNT_6ParamsE --------------------------
	.section	.nv.constant0._ZN7cutlass13device_kernelIN5flash19enable_sm80_to_sm89INS1_16FlashAttnFwdSm80INS1_25CollectiveMainloopFwdSm80ILi8ELi2ELb1EN4cute5tupleIJNS5_1CILi128EEENS7_ILi96EEENS7_ILi192EEEEEELi192ENS_10bfloat16_tEfNS_4arch4Sm80ELb0ELb0ELb1ELb0ELb0ELb0ELb1ELb0EEENS1_21CollectiveEpilogueFwdINS6_IJS8_SA_S9_EEENS6_IJNS7_ILi1EEESI_SI_EEESC_SE_Li256ELb0ELb1ELb0ELb0EEENS1_19SingleTileSchedulerILb0ELb0ELb1ELi128EEEEEEEEEvNT_6ParamsE,"a",@progbits
	.sectionflags	@""
	.align	4
.nv.constant0._ZN7cutlass13device_kernelIN5flash19enable_sm80_to_sm89INS1_16FlashAttnFwdSm80INS1_25CollectiveMainloopFwdSm80ILi8ELi2ELb1EN4cute5tupleIJNS5_1CILi128EEENS7_ILi96EEENS7_ILi192EEEEEELi192ENS_10bfloat16_tEfNS_4arch4Sm80ELb0ELb0ELb1ELb0ELb0ELb0ELb1ELb0EEENS1_21CollectiveEpilogueFwdINS6_IJS8_SA_S9_EEENS6_IJNS7_ILi1EEESI_SI_EEESC_SE_Li256ELb0ELb1ELb0ELb0EEENS1_19SingleTileSchedulerILb0ELb0ELb1ELi128EEEEEEEEEvNT_6ParamsE:
	.zero		1576


//--------------------- .nv.constant0._ZN7cutlass13device_kernelIN5flash19enable_sm80_to_sm89INS1_16FlashAttnFwdSm80INS1_25CollectiveMainloopFwdSm80ILi8ELi2ELb1EN4cute5tupleIJNS5_1CILi128EEENS7_ILi96EEENS7_ILi192EEEEEELi192ENS_10bfloat16_tEfNS_4arch4Sm80ELb0ELb0ELb1ELb1ELb0ELb0ELb1ELb0EEENS1_21CollectiveEpilogueFwdINS6_IJS8_SA_S9_EEENS6_IJNS7_ILi1EEESI_SI_EEESC_SE_Li256ELb1ELb1ELb0ELb0EEENS1_19SingleTileSchedulerILb1ELb0ELb1ELi128EEEEEEEEEvNT_6ParamsE --------------------------
	.section	.nv.constant0._ZN7cutlass13device_kernelIN5flash19enable_sm80_to_sm89INS1_16FlashAttnFwdSm80INS1_25CollectiveMainloopFwdSm80ILi8ELi2ELb1EN4cute5tupleIJNS5_1CILi128EEENS7_ILi96EEENS7_ILi192EEEEEELi192ENS_10bfloat16_tEfNS_4arch4Sm80ELb0ELb0ELb1ELb1ELb0ELb0ELb1ELb0EEENS1_21CollectiveEpilogueFwdINS6_IJS8_SA_S9_EEENS6_IJNS7_ILi1EEESI_SI_EEESC_SE_Li256ELb1ELb1ELb0ELb0EEENS1_19SingleTileSchedulerILb1ELb0ELb1ELi128EEEEEEEEEvNT_6ParamsE,"a",@progbits
	.sectionflags	@""
	.align	4
.nv.constant0._ZN7cutlass13device_kernelIN5flash19enable_sm80_to_sm89INS1_16FlashAttnFwdSm80INS1_25CollectiveMainloopFwdSm80ILi8ELi2ELb1EN4cute5tupleIJNS5_1CILi128EEENS7_ILi96EEENS7_ILi192EEEEEELi192ENS_10bfloat16_tEfNS_4arch4Sm80ELb0ELb0ELb1ELb1ELb0ELb0ELb1ELb0EEENS1_21CollectiveEpilogueFwdINS6_IJS8_SA_S9_EEENS6_IJNS7_ILi1EEESI_SI_EEESC_SE_Li256ELb1ELb1ELb0ELb0EEENS1_19SingleTileSchedulerILb1ELb0ELb1ELi128EEEEEEEEEvNT_6ParamsE:
	.zero		1576


//--------------------- .nv.constant0._ZN7cutlass13device_kernelIN5flash19enable_sm80_to_sm89INS1_16FlashAttnFwdSm80INS1_25CollectiveMainloopFwdSm80ILi8ELi2ELb0EN4cute5tupleIJNS5_1CILi128EEENS7_ILi64EEENS7_ILi192EEEEEELi192ENS_10bfloat16_tEfNS_4arch4Sm80ELb0ELb0ELb1ELb1ELb0ELb1ELb1ELb0EEENS1_21CollectiveEpilogueFwdINS6_IJS8_SA_S9_EEENS6_IJNS7_ILi1EEESI_SI_EEESC_SE_Li256ELb1ELb1ELb0ELb0EEENS1_19SingleTileSchedulerILb1ELb0ELb1ELi128EEEEEEEEEvNT_6ParamsE --------------------------
	.section	.nv.constant0._ZN7cutlass13device_kernelIN5flash19enable_sm80_to_sm89INS1_16FlashAttnFwdSm80INS1_25CollectiveMainloopFwdSm80ILi8ELi2ELb0EN4cute5tupleIJNS5_1CILi128EEENS7_ILi64EEENS7_ILi192EEEEEELi192ENS_10bfloat16_tEfNS_4arch4Sm80ELb0ELb0ELb1ELb1ELb0ELb1ELb1ELb0EEENS1_21CollectiveEpilogueFwdINS6_IJS8_SA_S9_EEENS6_IJNS7_ILi1EEESI_SI_EEESC_SE_Li256ELb1ELb1ELb0ELb0EEENS1_19SingleTileSchedulerILb1ELb0ELb1ELi128EEEEEEEEEvNT_6ParamsE,"a",@progbits
	.sectionflags	@""
	.align	4
.nv.constant0._ZN7cutlass13device_kernelIN5flash19enable_sm80_to_sm89INS1_16FlashAttnFwdSm80INS1_25CollectiveMainloopFwdSm80ILi8ELi2ELb0EN4cute5tupleIJNS5_1CILi128EEENS7_ILi64EEENS7_ILi192EEEEEELi192ENS_10bfloat16_tEfNS_4arch4Sm80ELb0ELb0ELb1ELb1ELb0ELb1ELb1ELb0EEENS1_21CollectiveEpilogueFwdINS6_IJS8_SA_S9_EEENS6_IJNS7_ILi1EEESI_SI_EEESC_SE_Li256ELb1ELb1ELb0ELb0EEENS1_19SingleTileSchedulerILb1ELb0ELb1ELi128EEEEEEEEEvNT_6ParamsE:
	.zero		1576


//--------------------- .nv.constant0._ZN7cutlass13device_kernelIN5flash19enable_sm80_to_sm89INS1_16FlashAttnFwdSm80INS1_25CollectiveMainloopFwdSm80ILi8ELi2ELb0EN4cute5tupleIJNS5_1CILi128EEENS7_ILi64EEENS7_ILi192EEEEEELi192ENS_10bfloat16_tEfNS_4arch4Sm80ELb0ELb1ELb1ELb0ELb0ELb0ELb1ELb0EEENS1_21CollectiveEpilogueFwdINS6_IJS8_SA_S9_EEENS6_IJNS7_ILi1EEESI_SI_EEESC_SE_Li256ELb0ELb1ELb0ELb0EEENS1_19SingleTileSchedulerILb0ELb0ELb1ELi128EEEEEEEEEvNT_6ParamsE --------------------------
	.section	.nv.constant0._ZN7cutlass13device_kernelIN5flash19enable_sm80_to_sm89INS1_16FlashAttnFwdSm80INS1_25CollectiveMainloopFwdSm80ILi8ELi2ELb0EN4cute5tupleIJNS5_1CILi128EEENS7_ILi64EEENS7_ILi192EEEEEELi192ENS_10bfloat16_tEfNS_4arch4Sm80ELb0ELb1ELb1ELb0ELb0ELb0ELb1ELb0EEENS1_21CollectiveEpilogueFwdINS6_IJS8_SA_S9_EEENS6_IJNS7_ILi1EEESI_SI_EEESC_SE_Li256ELb0ELb1ELb0ELb0EEENS1_19SingleTileSchedulerILb0ELb0ELb1ELi128EEEEEEEEEvNT_6ParamsE,"a",@progbits
	.sectionflags	@""
	.align	4
.nv.constant0._ZN7cutlass13device_kernelIN5flash19enable_sm80_to_sm89INS1_16FlashAttnFwdSm80INS1_25CollectiveMainloopFwdSm80ILi8ELi2ELb0EN4cute5tupleIJNS5_1CILi128EEENS7_ILi64EEENS7_ILi192EEEEEELi192ENS_10bfloat16_tEfNS_4arch4Sm80ELb0ELb1ELb1ELb0ELb0ELb0ELb1ELb0EEENS1_21CollectiveEpilogueFwdINS6_IJS8_SA_S9_EEENS6_IJNS7_ILi1EEESI_SI_EEESC_SE_Li256ELb0ELb1ELb0ELb0EEENS1_19SingleTileSchedulerILb0ELb0ELb1ELi128EEEEEEEEEvNT_6ParamsE:
	.zero		1576


//--------------------- .nv.constant0._ZN7cutlass13device_kernelIN5flash19enable_sm80_to_sm89INS1_16FlashAttnFwdSm80INS1_25CollectiveMainloopFwdSm80ILi8ELi2ELb0EN4cute5tupleIJNS5_1CILi128EEENS7_ILi64EEENS7_ILi192EEEEEELi192ENS_10bfloat16_tEfNS_4arch4Sm80ELb0ELb1ELb1ELb1ELb0ELb0ELb1ELb0EEENS1_21CollectiveEpilogueFwdINS6_IJS8_SA_S9_EEENS6_IJNS7_ILi1EEESI_SI_EEESC_SE_Li256ELb1ELb1ELb0ELb0EEENS1_19SingleTileSchedulerILb1ELb0ELb1ELi128EEEEEEEEEvNT_6ParamsE --------------------------
	.section	.nv.constant0._ZN7cutlass13device_kernelIN5flash19enable_sm80_to_sm89INS1_16FlashAttnFwdSm80INS1_25CollectiveMainloopFwdSm80ILi8ELi2ELb0EN4cute5tupleIJNS5_1CILi128EEENS7_ILi64EEENS7_ILi192EEEEEELi192ENS_10bfloat16_tEfNS_4arch4Sm80ELb0ELb1ELb1ELb1ELb0ELb0ELb1ELb0EEENS1_21CollectiveEpilogueFwdINS6_IJS8_SA_S9_EEENS6_IJNS7_ILi1EEESI_SI_EEESC_SE_Li256ELb1ELb1ELb0ELb0EEENS1_19SingleTileSchedulerILb1ELb0ELb1ELi128EEEEEEEEEvNT_6ParamsE,"a",@progbits
	.sectionflags	@""
	.align	4
.nv.constant0._ZN7cutlass13device_kernelIN5flash19enable_sm80_to_sm89INS1_16FlashAttnFwdSm80INS1_25CollectiveMainloopFwdSm80ILi8ELi2ELb0EN4cute5tupleIJNS5_1CILi128EEENS7_ILi64EEENS7_ILi192EEEEEELi192ENS_10bfloat16_tEfNS_4arch4Sm80ELb0ELb1ELb1ELb1ELb0ELb0ELb1ELb0EEENS1_21CollectiveEpilogueFwdINS6_IJS8_SA_S9_EEENS6_IJNS7_ILi1EEESI_SI_EEESC_SE_Li256ELb1ELb1ELb0ELb0EEENS1_19SingleTileSchedulerILb1ELb0ELb1ELi128EEEEEEEEEvNT_6ParamsE:
	.zero		1576


//--------------------- .nv.constant0._ZN7cutlass13device_kernelIN5flash19enable_sm80_to_sm89INS1_16FlashAttnFwdSm80INS1_25CollectiveMainloopFwdSm80ILi8ELi2ELb0EN4cute5tupleIJNS5_1CILi128EEENS7_ILi64EEENS7_ILi192EEEEEELi192ENS_10bfloat16_tEfNS_4arch4Sm80ELb0ELb1ELb1ELb1ELb0ELb1ELb1ELb0EEENS1_21CollectiveEpilogueFwdINS6_IJS8_SA_S9_EEENS6_IJNS7_ILi1EEESI_SI_EEESC_SE_Li256ELb1ELb1ELb0ELb0EEENS1_19SingleTileSchedulerILb1ELb0ELb1ELi128EEEEEEEEEvNT_6ParamsE --------------------------
	.section	.nv.constant0._ZN7cutlass13device_kernelIN5flash19enable_sm80_to_sm89INS1_16FlashAttnFwdSm80INS1_25CollectiveMainloopFwdSm80ILi8ELi2ELb0EN4cute5tupleIJNS5_1CILi128EEENS7_ILi64EEENS7_ILi192EEEEEELi192ENS_10bfloat16_tEfNS_4arch4Sm80ELb0ELb1ELb1ELb1ELb0ELb1ELb1ELb0EEENS1_21CollectiveEpilogueFwdINS6_IJS8_SA_S9_EEENS6_IJNS7_ILi1EEESI_SI_EEESC_SE_Li256ELb1ELb1ELb0ELb0EEENS1_19SingleTileSchedulerILb1ELb0ELb1ELi128EEEEEEEEEvNT_6ParamsE,"a",@progbits
	.sectionflags	@""
	.align	4
.nv.constant0._ZN7cutlass13device_kernelIN5flash19enable_sm80_to_sm89INS1_16FlashAttnFwdSm80INS1_25CollectiveMainloopFwdSm80ILi8ELi2ELb0EN4cute5tupleIJNS5_1CILi128EEENS7_ILi64EEENS7_ILi192EEEEEELi192ENS_10bfloat16_tEfNS_4arch4Sm80ELb0ELb1ELb1ELb1ELb0ELb1ELb1ELb0EEENS1_21CollectiveEpilogueFwdINS6_IJS8_SA_S9_EEENS6_IJNS7_ILi1EEESI_SI_EEESC_SE_Li256ELb1ELb1ELb0ELb0EEENS1_19SingleTileSchedulerILb1ELb0ELb1ELi128EEEEEEEEEvNT_6ParamsE:
	.zero		1576


//--------------------- .nv.constant0._ZN7cutlass13device_kernelIN5flash19enable_sm80_to_sm89INS1_16FlashAttnFwdSm80INS1_25CollectiveMainloopFwdSm80ILi8ELi2ELb1EN4cute5tupleIJNS5_1CILi128EEENS7_ILi96EEENS7_ILi192EEEEEELi192ENS_10bfloat16_tEfNS_4arch4Sm80ELb1ELb0ELb1ELb0ELb0ELb0ELb1ELb0EEENS1_21CollectiveEpilogueFwdINS6_IJS8_SA_S9_EEENS6_IJNS7_ILi1EEESI_SI_EEESC_SE_Li256ELb0ELb1ELb0ELb0EEENS1_30DynamicPersistentTileSchedulerILi256ELi256ELb0ELb1ELb0EEEEEEEEEvNT_6ParamsE --------------------------
	.section	.nv.constant0._ZN7cutlass13device_kernelIN5flash19enable_sm80_to_sm89INS1_16FlashAttnFwdSm80INS1_25CollectiveMainloopFwdSm80ILi8ELi2ELb1EN4cute5tupleIJNS5_1CILi128EEENS7_ILi96EEENS7_ILi192EEEEEELi192ENS_10bfloat16_tEfNS_4arch4Sm80ELb1ELb0ELb1ELb0ELb0ELb0ELb1ELb0EEENS1_21CollectiveEpilogueFwdINS6_IJS8_SA_S9_EEENS6_IJNS7_ILi1EEESI_SI_EEESC_SE_Li256ELb0ELb1ELb0ELb0EEENS1_30DynamicPersistentTileSchedulerILi256ELi256ELb0ELb1ELb0EEEEEEEEEvNT_6ParamsE,"a",@progbits
	.sectionflags	@""
	.align	4
.nv.constant0._ZN7cutlass13device_kernelIN5flash19enable_sm80_to_sm89INS1_16FlashAttnFwdSm80INS1_25CollectiveMainloopFwdSm80ILi8ELi2ELb1EN4cute5tupleIJNS5_1CILi128EEENS7_ILi96EEENS7_ILi192EEEEEELi192ENS_10bfloat16_tEfNS_4arch4Sm80ELb1ELb0ELb1ELb0ELb0ELb0ELb1ELb0EEENS1_21CollectiveEpilogueFwdINS6_IJS8_SA_S9_EEENS6_IJNS7_ILi1EEESI_SI_EEESC_SE_Li256ELb0ELb1ELb0ELb0EEENS1_30DynamicPersistentTileSchedulerILi256ELi256ELb0ELb1ELb0EEEEEEEEEvNT_6ParamsE:
	.zero		1592


//--------------------- .nv.constant0._ZN7cutlass13device_kernelIN5flash19enable_sm80_to_sm89INS1_16FlashAttnFwdSm80INS1_25CollectiveMainloopFwdSm80ILi8ELi2ELb1EN4cute5tupleIJNS5_1CILi128EEENS7_ILi96EEENS7_ILi192EEEEEELi192ENS_10bfloat16_tEfNS_4arch4Sm80ELb1ELb0ELb1ELb1ELb0ELb0ELb1ELb0EEENS1_21CollectiveEpilogueFwdINS6_IJS8_SA_S9_EEENS6_IJNS7_ILi1EEESI_SI_EEESC_SE_Li256ELb1ELb1ELb0ELb0EEENS1_19SingleTileSchedulerILb1ELb0ELb1ELi128EEEEEEEEEvNT_6ParamsE --------------------------
	.section	.nv.constant0._ZN7cutlass13device_kernelIN5flash19enable_sm80_to_sm89INS1_16FlashAttnFwdSm80INS1_25CollectiveMainloopFwdSm80ILi8ELi2ELb1EN4cute5tupleIJNS5_1CILi128EEENS7_ILi96EEENS7_ILi192EEEEEELi192ENS_10bfloat16_tEfNS_4arch4Sm80ELb1ELb0ELb1ELb1ELb0ELb0ELb1ELb0EEENS1_21CollectiveEpilogueFwdINS6_IJS8_SA_S9_EEENS6_IJNS7_ILi1EEESI_SI_EEESC_SE_Li256ELb1ELb1ELb0ELb0EEENS1_19SingleTileSchedulerILb1ELb0ELb1ELi128EEEEEEEEEvNT_6ParamsE,"a",@progbits
	.sectionflags	@""
	.align	4
.nv.constant0._ZN7cutlass13device_kernelIN5flash19enable_sm80_to_sm89INS1_16FlashAttnFwdSm80INS1_25CollectiveMainloopFwdSm80ILi8ELi2ELb1EN4cute5tupleIJNS5_1CILi128EEENS7_ILi96EEENS7_ILi192EEEEEELi192ENS_10bfloat16_tEfNS_4arch4Sm80ELb1ELb0ELb1ELb1ELb0ELb0ELb1ELb0EEENS1_21CollectiveEpilogueFwdINS6_IJS8_SA_S9_EEENS6_IJNS7_ILi1EEESI_SI_EEESC_SE_Li256ELb1ELb1ELb0ELb0EEENS1_19SingleTileSchedulerILb1ELb0ELb1ELi128EEEEEEEEEvNT_6ParamsE:
	.zero		1576


//--------------------- .nv.constant0._ZN7cutlass13device_kernelIN5flash19enable_sm80_to_sm89INS1_16FlashAttnFwdSm80INS1_25CollectiveMainloopFwdSm80ILi8ELi2ELb0EN4cute5tupleIJNS5_1CILi128EEENS7_ILi64EEENS7_ILi192EEEEEELi192ENS_10bfloat16_tEfNS_4arch4Sm80ELb1ELb0ELb1ELb1ELb0ELb1ELb1ELb0EEENS1_21CollectiveEpilogueFwdINS6_IJS8_SA_S9_EEENS6_IJNS7_ILi1EEESI_SI_EEESC_SE_Li256ELb1ELb1ELb0ELb0EEENS1_19SingleTileSchedulerILb1ELb0ELb1ELi128EEEEEEEEEvNT_6ParamsE --------------------------
	.section	.nv.constant0._ZN7cutlass13device_kernelIN5flash19enable_sm80_to_sm89INS1_16FlashAttnFwdSm80INS1_25CollectiveMainloopFwdSm80ILi8ELi2ELb0EN4cute5tupleIJNS5_1CILi128EEENS7_ILi64EEENS7_ILi192EEEEEELi192ENS_10bfloat16_tEfNS_4arch4Sm80ELb1ELb0ELb1ELb1ELb0ELb1ELb1ELb0EEENS1_21CollectiveEpilogueFwdINS6_IJS8_SA_S9_EEENS6_IJNS7_ILi1EEESI_SI_EEESC_SE_Li256ELb1ELb1ELb0ELb0EEENS1_19SingleTileSchedulerILb1ELb0ELb1ELi128EEEEEEEEEvNT_6ParamsE,"a",@progbits
	.sectionflags	@""
	.align	4
.nv.constant0._ZN7cutlass13device_kernelIN5flash19enable_sm80_to_sm89INS1_16FlashAttnFwdSm80INS1_25CollectiveMainloopFwdSm80ILi8ELi2ELb0EN4cute5tupleIJNS5_1CILi128EEENS7_ILi64EEENS7_ILi192EEEEEELi192ENS_10bfloat16_tEfNS_4arch4Sm80ELb1ELb0ELb1ELb1ELb0ELb1ELb1ELb0EEENS1_21CollectiveEpilogueFwdINS6_IJS8_SA_S9_EEENS6_IJNS7_ILi1EEESI_SI_EEESC_SE_Li256ELb1ELb1ELb0ELb0EEENS1_19SingleTileSchedulerILb1ELb0ELb1ELi128EEEEEEEEEvNT_6ParamsE:
	.zero		1576


//--------------------- .nv.constant0._ZN7cutlass13device_kernelIN5flash19enable_sm80_to_sm89INS1_16FlashAttnFwdSm80INS1_25CollectiveMainloopFwdSm80ILi8ELi1ELb1EN4cute5tupleIJNS5_1CILi128EEENS7_ILi96EEENS7_ILi192EEEEEELi192ENS_10bfloat16_tEfNS_4arch4Sm80ELb0ELb0ELb0ELb0ELb0ELb0ELb1ELb0EEENS1_21CollectiveEpilogueFwdINS6_IJS8_SA_S9_EEENS6_IJNS7_ILi1EEESI_SI_EEESC_SE_Li256ELb0ELb1ELb0ELb0EEENS1_19SingleTileSchedulerILb0ELb0ELb1ELi128EEEEEEEEEvNT_6ParamsE --------------------------
	.section	.nv.constant0._ZN7cutlass13device_kernelIN5flash19enable_sm80_to_sm89INS1_16FlashAttnFwdSm80INS1_25CollectiveMainloopFwdSm80ILi8ELi1ELb1EN4cute5tupleIJNS5_1CILi128EEENS7_ILi96EEENS7_ILi192EEEEEELi192ENS_10bfloat16_tEfNS_4arch4Sm80ELb0ELb0ELb0ELb0ELb0ELb0ELb1ELb0EEENS1_21CollectiveEpilogueFwdINS6_IJS8_SA_S9_EEENS6_IJNS7_ILi1EEESI_SI_EEESC_SE_Li256ELb0ELb1ELb0ELb0EEENS1_19SingleTileSchedulerILb0ELb0ELb1ELi128EEEEEEEEEvNT_6ParamsE,"a",@progbits
	.sectionflags	@""
	.align	4
.nv.constant0._ZN7cutlass13device_kernelIN5flash19enable_sm80_to_sm89INS1_16FlashAttnFwdSm80INS1_25CollectiveMainloopFwdSm80ILi8ELi1ELb1EN4cute5tupleIJNS5_1CILi128EEENS7_ILi96EEENS7_ILi192EEEEEELi192ENS_10bfloat16_tEfNS_4arch4Sm80ELb0ELb0ELb0ELb0ELb0ELb0ELb1ELb0EEENS1_21CollectiveEpilogueFwdINS6_IJS8_SA_S9_EEENS6_IJNS7_ILi1EEESI_SI_EEESC_SE_Li256ELb0ELb1ELb0ELb0EEENS1_19SingleTileSchedulerILb0ELb0ELb1ELi128EEEEEEEEEvNT_6ParamsE:
	.zero		1576


//--------------------- .nv.constant0._ZN7cutlass13device_kernelIN5flash19enable_sm80_to_sm89INS1_16FlashAttnFwdSm80INS1_25CollectiveMainloopFwdSm80ILi8ELi1ELb1EN4cute5tupleIJNS5_1CILi128EEENS7_ILi96EEENS7_ILi192EEEEEELi192ENS_10bfloat16_tEfNS_4arch4Sm80ELb0ELb0ELb0ELb1ELb0ELb0ELb1ELb0EEENS1_21CollectiveEpilogueFwdINS6_IJS8_SA_S9_EEENS6_IJNS7_ILi1EEESI_SI_EEESC_SE_Li256ELb1ELb1ELb0ELb0EEENS1_19SingleTileSchedulerILb1ELb0ELb1ELi128EEEEEEEEEvNT_6ParamsE --------------------------
	.section	.nv.constant0._ZN7cutlass13device_kernelIN5flash19enable_sm80_to_sm89INS1_16FlashAttnFwdSm80INS1_25CollectiveMainloopFwdSm80ILi8ELi1ELb1EN4cute5tupleIJNS5_1CILi128EEENS7_ILi96EEENS7_ILi192EEEEEELi192ENS_10bfloat16_tEfNS_4arch4Sm80ELb0ELb0ELb0ELb1ELb0ELb0ELb1ELb0EEENS1_21CollectiveEpilogueFwdINS6_IJS8_SA_S9_EEENS6_IJNS7_ILi1EEESI_SI_EEESC_SE_Li256ELb1ELb1ELb0ELb0EEENS1_19SingleTileSchedulerILb1ELb0ELb1ELi128EEEEEEEEEvNT_6ParamsE,"a",@progbits
	.sectionflags	@""
	.align	4
.nv.constant0._ZN7cutlass13device_kernelIN5flash19enable_sm80_to_sm89INS1_16FlashAttnFwdSm80INS1_25CollectiveMainloopFwdSm80ILi8ELi1ELb1EN4cute5tupleIJNS5_1CILi128EEENS7_ILi96EEENS7_ILi192EEEEEELi192ENS_10bfloat16_tEfNS_4arch4Sm80ELb0ELb0ELb0ELb1ELb0ELb0ELb1ELb0EEENS1_21CollectiveEpilogueFwdINS6_IJS8_SA_S9_EEENS6_IJNS7_ILi1EEESI_SI_EEESC_SE_Li256ELb1ELb1ELb0ELb0EEENS1_19SingleTileSchedulerILb1ELb0ELb1ELi128EEEEEEEEEvNT_6ParamsE:
	.zero		1576


//--------------------- .nv.constant0._ZN7cutlass13device_kernelIN5flash19enable_sm80_to_sm89INS1_16FlashAttnFwdSm80INS1_25CollectiveMainloopFwdSm80ILi8ELi1ELb0EN4cute5tupleIJNS5_1CILi128EEENS7_ILi64EEENS7_ILi192EEEEEELi192ENS_10bfloat16_tEfNS_4arch4Sm80ELb0ELb0ELb0ELb1ELb0ELb1ELb1ELb0EEENS1_21CollectiveEpilogueFwdINS6_IJS8_SA_S9_EEENS6_IJNS7_ILi1EEESI_SI_EEESC_SE_Li256ELb1ELb1ELb0ELb0EEENS1_19SingleTileSchedulerILb1ELb0ELb1ELi128EEEEEEEEEvNT_6ParamsE --------------------------
	.section	.nv.constant0._ZN7cutlass13device_kernelIN5flash19enable_sm80_to_sm89INS1_16FlashAttnFwdSm80INS1_25CollectiveMainloopFwdSm80ILi8ELi1ELb0EN4cute5tupleIJNS5_1CILi128EEENS7_ILi64EEENS7_ILi192EEEEEELi192ENS_10bfloat16_tEfNS_4arch4Sm80ELb0ELb0ELb0ELb1ELb0ELb1ELb1ELb0EEENS1_21CollectiveEpilogueFwdINS6_IJS8_SA_S9_EEENS6_IJNS7_ILi1EEESI_SI_EEESC_SE_Li256ELb1ELb1ELb0ELb0EEENS1_19SingleTileSchedulerILb1ELb0ELb1ELi128EEEEEEEEEvNT_6ParamsE,"a",@progbits
	.sectionflags	@""
	.align	4
.nv.constant0._ZN7cutlass13device_kernelIN5flash19enable_sm80_to_sm89INS1_16FlashAttnFwdSm80INS1_25CollectiveMainloopFwdSm80ILi8ELi1ELb0EN4cute5tupleIJNS5_1CILi128EEENS7_ILi64EEENS7_ILi192EEEEEELi192ENS_10bfloat16_tEfNS_4arch4Sm80ELb0ELb0ELb0ELb1ELb0ELb1ELb1ELb0EEENS1_21CollectiveEpilogueFwdINS6_IJS8_SA_S9_EEENS6_IJNS7_ILi1EEESI_SI_EEESC_SE_Li256ELb1ELb1ELb0ELb0EEENS1_19SingleTileSchedulerILb1ELb0ELb1ELi128EEEEEEEEEvNT_6ParamsE:
	.zero		1576


//--------------------- .nv.constant0._ZN7cutlass13device_kernelIN5flash19enable_sm80_to_sm89INS1_16FlashAttnFwdSm80INS1_25CollectiveMainloopFwdSm80ILi8ELi1ELb0EN4cute5tupleIJNS5_1CILi128EEENS7_ILi64EEENS7_ILi192EEEEEELi192ENS_10bfloat16_tEfNS_4arch4Sm80ELb0ELb1ELb0ELb0ELb0ELb0ELb1ELb0EEENS1_21CollectiveEpilogueFwdINS6_IJS8_SA_S9_EEENS6_IJNS7_ILi1EEESI_SI_EEESC_SE_Li256ELb0ELb1ELb0ELb0EEENS1_19SingleTileSchedulerILb0ELb0ELb1ELi128EEEEEEEEEvNT_6ParamsE --------------------------
	.section	.nv.constant0._ZN7cutlass13device_kernelIN5flash19enable_sm80_to_sm89INS1_16FlashAttnFwdSm80INS1_25CollectiveMainloopFwdSm80ILi8ELi1ELb0EN4cute5tupleIJNS5_1CILi128EEENS7_ILi64EEENS7_ILi192EEEEEELi192ENS_10bfloat16_tEfNS_4arch4Sm80ELb0ELb1ELb0ELb0ELb0ELb0ELb1ELb0EEENS1_21CollectiveEpilogueFwdINS6_IJS8_SA_S9_EEENS6_IJNS7_ILi1EEESI_SI_EEESC_SE_Li256ELb0ELb1ELb0ELb0EEENS1_19SingleTileSchedulerILb0ELb0ELb1ELi128EEEEEEEEEvNT_6ParamsE,"a",@progbits
	.sectionflags	@""
	.align	4
.nv.constant0._ZN7cutlass13device_kernelIN5flash19enable_sm80_to_sm89INS1_16FlashAttnFwdSm80INS1_25CollectiveMainloopFwdSm80ILi8ELi1ELb0EN4cute5tupleIJNS5_1CILi128EEENS7_ILi64EEENS7_ILi192EEEEEELi192ENS_10bfloat16_tEfNS_4arch4Sm80ELb0ELb1ELb0ELb0ELb0ELb0ELb1ELb0EEENS1_21CollectiveEpilogueFwdINS6_IJS8_SA_S9_EEENS6_IJNS7_ILi1EEESI_SI_EEESC_SE_Li256ELb0ELb1ELb0ELb0EEENS1_19SingleTileSchedulerILb0ELb0ELb1ELi128EEEEEEEEEvNT_6ParamsE:
	.zero		1576


//--------------------- .nv.constant0._ZN7cutlass13device_kernelIN5flash19enable_sm80_to_sm89INS1_16FlashAttnFwdSm80INS1_25CollectiveMainloopFwdSm80ILi8ELi1ELb0EN4cute5tupleIJNS5_1CILi128EEENS7_ILi64EEENS7_ILi192EEEEEELi192ENS_10bfloat16_tEfNS_4arch4Sm80ELb0ELb1ELb0ELb1ELb0ELb0ELb1ELb0EEENS1_21CollectiveEpilogueFwdINS6_IJS8_SA_S9_EEENS6_IJNS7_ILi1EEESI_SI_EEESC_SE_Li256ELb1ELb1ELb0ELb0EEENS1_19SingleTileSchedulerILb1ELb0ELb1ELi128EEEEEEEEEvNT_6ParamsE --------------------------
	.section	.nv.constant0._ZN7cutlass13device_kernelIN5flash19enable_sm80_to_sm89INS1_16FlashAttnFwdSm80INS1_25CollectiveMainloopFwdSm80ILi8ELi1ELb0EN4cute5tupleIJNS5_1CILi128EEENS7_ILi64EEENS7_ILi192EEEEEELi192ENS_10bfloat16_tEfNS_4arch4Sm80ELb0ELb1ELb0ELb1ELb0ELb0ELb1ELb0EEENS1_21CollectiveEpilogueFwdINS6_IJS8_SA_S9_EEENS6_IJNS7_ILi1EEESI_SI_EEESC_SE_Li256ELb1ELb1ELb0ELb0EEENS1_19SingleTileSchedulerILb1ELb0ELb1ELi128EEEEEEEEEvNT_6ParamsE,"a",@progbits
	.sectionflags	@""
	.align	4
.nv.constant0._ZN7cutlass13device_kernelIN5flash19enable_sm80_to_sm89INS1_16FlashAttnFwdSm80INS1_25CollectiveMainloopFwdSm80ILi8ELi1ELb0EN4cute5tupleIJNS5_1CILi128EEENS7_ILi64EEENS7_ILi192EEEEEELi192ENS_10bfloat16_tEfNS_4arch4Sm80ELb0ELb1ELb0ELb1ELb0ELb0ELb1ELb0EEENS1_21CollectiveEpilogueFwdINS6_IJS8_SA_S9_EEENS6_IJNS7_ILi1EEESI_SI_EEESC_SE_Li256ELb1ELb1ELb0ELb0EEENS1_19SingleTileSchedulerILb1ELb0ELb1ELi128EEEEEEEEEvNT_6ParamsE:
	.zero		1576


//--------------------- .nv.constant0._ZN7cutlass13device_kernelIN5flash19enable_sm80_to_sm89INS1_16FlashAttnFwdSm80INS1_25CollectiveMainloopFwdSm80ILi8ELi1ELb0EN4cute5tupleIJNS5_1CILi128EEENS7_ILi64EEENS7_ILi192EEEEEELi192ENS_10bfloat16_tEfNS_4arch4Sm80ELb0ELb1ELb0ELb1ELb0ELb1ELb1ELb0EEENS1_21CollectiveEpilogueFwdINS6_IJS8_SA_S9_EEENS6_IJNS7_ILi1EEESI_SI_EEESC_SE_Li256ELb1ELb1ELb0ELb0EEENS1_19SingleTileSchedulerILb1ELb0ELb1ELi128EEEEEEEEEvNT_6ParamsE --------------------------
	.section	.nv.constant0._ZN7cutlass13device_kernelIN5flash19enable_sm80_to_sm89INS1_16FlashAttnFwdSm80INS1_25CollectiveMainloopFwdSm80ILi8ELi1ELb0EN4cute5tupleIJNS5_1CILi128EEENS7_ILi64EEENS7_ILi192EEEEEELi192ENS_10bfloat16_tEfNS_4arch4Sm80ELb0ELb1ELb0ELb1ELb0ELb1ELb1ELb0EEENS1_21CollectiveEpilogueFwdINS6_IJS8_SA_S9_EEENS6_IJNS7_ILi1EEESI_SI_EEESC_SE_Li256ELb1ELb1ELb0ELb0EEENS1_19SingleTileSchedulerILb1ELb0ELb1ELi128EEEEEEEEEvNT_6ParamsE,"a",@progbits
	.sectionflags	@""
	.align	4
.nv.constant0._ZN7cutlass13device_kernelIN5flash19enable_sm80_to_sm89INS1_16FlashAttnFwdSm80INS1_25CollectiveMainloopFwdSm80ILi8ELi1ELb0EN4cute5tupleIJNS5_1CILi128EEENS7_ILi64EEENS7_ILi192EEEEEELi192ENS_10bfloat16_tEfNS_4arch4Sm80ELb0ELb1ELb0ELb1ELb0ELb1ELb1ELb0EEENS1_21CollectiveEpilogueFwdINS6_IJS8_SA_S9_EEENS6_IJNS7_ILi1EEESI_SI_EEESC_SE_Li256ELb1ELb1ELb0ELb0EEENS1_19SingleTileSchedulerILb1ELb0ELb1ELi128EEEEEEEEEvNT_6ParamsE:
	.zero		1576


//--------------------- .nv.constant0._ZN7cutlass13device_kernelIN5flash19enable_sm80_to_sm89INS1_16FlashAttnFwdSm80INS1_25CollectiveMainloopFwdSm80ILi8ELi1ELb1EN4cute5tupleIJNS5_1CILi128EEENS7_ILi96EEENS7_ILi192EEEEEELi192ENS_10bfloat16_tEfNS_4arch4Sm80ELb1ELb0ELb0ELb0ELb0ELb0ELb1ELb0EEENS1_21CollectiveEpilogueFwdINS6_IJS8_SA_S9_EEENS6_IJNS7_ILi1EEESI_SI_EEESC_SE_Li256ELb0ELb1ELb0ELb0EEENS1_30DynamicPersistentTileSchedulerILi256ELi256ELb0ELb1ELb0EEEEEEEEEvNT_6ParamsE --------------------------
	.section	.nv.constant0._ZN7cutlass13device_kernelIN5flash19enable_sm80_to_sm89INS1_16FlashAttnFwdSm80INS1_25CollectiveMainloopFwdSm80ILi8ELi1ELb1EN4cute5tupleIJNS5_1CILi128EEENS7_ILi96EEENS7_ILi192EEEEEELi192ENS_10bfloat16_tEfNS_4arch4Sm80ELb1ELb0ELb0ELb0ELb0ELb0ELb1ELb0EEENS1_21CollectiveEpilogueFwdINS6_IJS8_SA_S9_EEENS6_IJNS7_ILi1EEESI_SI_EEESC_SE_Li256ELb0ELb1ELb0ELb0EEENS1_30DynamicPersistentTileSchedulerILi256ELi256ELb0ELb1ELb0EEEEEEEEEvNT_6ParamsE,"a",@progbits
	.sectionflags	@""
	.align	4
.nv.constant0._ZN7cutlass13device_kernelIN5flash19enable_sm80_to_sm89INS1_16FlashAttnFwdSm80INS1_25CollectiveMainloopFwdSm80ILi8ELi1ELb1EN4cute5tupleIJNS5_1CILi128EEENS7_ILi96EEENS7_ILi192EEEEEELi192ENS_10bfloat16_tEfNS_4arch4Sm80ELb1ELb0ELb0ELb0ELb0ELb0ELb1ELb0EEENS1_21CollectiveEpilogueFwdINS6_IJS8_SA_S9_EEENS6_IJNS7_ILi1EEESI_SI_EEESC_SE_Li256ELb0ELb1ELb0ELb0EEENS1_30DynamicPersistentTileSchedulerILi256ELi256ELb0ELb1ELb0EEEEEEEEEvNT_6ParamsE:
	.zero		1592


//--------------------- .nv.constant0._ZN7cutlass13device_kernelIN5flash19enable_sm80_to_sm89INS1_16FlashAttnFwdSm80INS1_25CollectiveMainloopFwdSm80ILi8ELi1ELb1EN4cute5tupleIJNS5_1CILi128EEENS7_ILi96EEENS7_ILi192EEEEEELi192ENS_10bfloat16_tEfNS_4arch4Sm80ELb1ELb0ELb0ELb1ELb0ELb0ELb1ELb0EEENS1_21CollectiveEpilogueFwdINS6_IJS8_SA_S9_EEENS6_IJNS7_ILi1EEESI_SI_EEESC_SE_Li256ELb1ELb1ELb0ELb0EEENS1_19SingleTileSchedulerILb1ELb0ELb1ELi128EEEEEEEEEvNT_6ParamsE --------------------------
	.section	.nv.constant0._ZN7cutlass13device_kernelIN5flash19enable_sm80_to_sm89INS1_16FlashAttnFwdSm80INS1_25CollectiveMainloopFwdSm80ILi8ELi1ELb1EN4cute5tupleIJNS5_1CILi128EEENS7_ILi96EEENS7_ILi192EEEEEELi192ENS_10bfloat16_tEfNS_4arch4Sm80ELb1ELb0ELb0ELb1ELb0ELb0ELb1ELb0EEENS1_21CollectiveEpilogueFwdINS6_IJS8_SA_S9_EEENS6_IJNS7_ILi1EEESI_SI_EEESC_SE_Li256ELb1ELb1ELb0ELb0EEENS1_19SingleTileSchedulerILb1ELb0ELb1ELi128EEEEEEEEEvNT_6ParamsE,"a",@progbits
	.sectionflags	@""
	.align	4
.nv.constant0._ZN7cutlass13device_kernelIN5flash19enable_sm80_to_sm89INS1_16FlashAttnFwdSm80INS1_25CollectiveMainloopFwdSm80ILi8ELi1ELb1EN4cute5tupleIJNS5_1CILi128EEENS7_ILi96EEENS7_ILi192EEEEEELi192ENS_10bfloat16_tEfNS_4arch4Sm80ELb1ELb0ELb0ELb1ELb0ELb0ELb1ELb0EEENS1_21CollectiveEpilogueFwdINS6_IJS8_SA_S9_EEENS6_IJNS7_ILi1EEESI_SI_EEESC_SE_Li256ELb1ELb1ELb0ELb0EEENS1_19SingleTileSchedulerILb1ELb0ELb1ELi128EEEEEEEEEvNT_6ParamsE:
	.zero		1576


//--------------------- .nv.constant0._ZN7cutlass13device_kernelIN5flash19enable_sm80_to_sm89INS1_16FlashAttnFwdSm80INS1_25CollectiveMainloopFwdSm80ILi8ELi1ELb0EN4cute5tupleIJNS5_1CILi128EEENS7_ILi64EEENS7_ILi192EEEEEELi192ENS_10bfloat16_tEfNS_4arch4Sm80ELb1ELb0ELb0ELb1ELb0ELb1ELb1ELb0EEENS1_21CollectiveEpilogueFwdINS6_IJS8_SA_S9_EEENS6_IJNS7_ILi1EEESI_SI_EEESC_SE_Li256ELb1ELb1ELb0ELb0EEENS1_19SingleTileSchedulerILb1ELb0ELb1ELi128EEEEEEEEEvNT_6ParamsE --------------------------
	.section	.nv.constant0._ZN7cutlass13device_kernelIN5flash19enable_sm80_to_sm89INS1_16FlashAttnFwdSm80INS1_25CollectiveMainloopFwdSm80ILi8ELi1ELb0EN4cute5tupleIJNS5_1CILi128EEENS7_ILi64EEENS7_ILi192EEEEEELi192ENS_10bfloat16_tEfNS_4arch4Sm80ELb1ELb0ELb0ELb1ELb0ELb1ELb1ELb0EEENS1_21CollectiveEpilogueFwdINS6_IJS8_SA_S9_EEENS6_IJNS7_ILi1EEESI_SI_EEESC_SE_Li256ELb1ELb1ELb0ELb0EEENS1_19SingleTileSchedulerILb1ELb0ELb1ELi128EEEEEEEEEvNT_6ParamsE,"a",@progbits
	.sectionflags	@""
	.align	4
.nv.constant0._ZN7cutlass13device_kernelIN5flash19enable_sm80_to_sm89INS1_16FlashAttnFwdSm80INS1_25CollectiveMainloopFwdSm80ILi8ELi1ELb0EN4cute5tupleIJNS5_1CILi128EEENS7_ILi64EEENS7_ILi192EEEEEELi192ENS_10bfloat16_tEfNS_4arch4Sm80ELb1ELb0ELb0ELb1ELb0ELb1ELb1ELb0EEENS1_21CollectiveEpilogueFwdINS6_IJS8_SA_S9_EEENS6_IJNS7_ILi1EEESI_SI_EEESC_SE_Li256ELb1ELb1ELb0ELb0EEENS1_19SingleTileSchedulerILb1ELb0ELb1ELi128EEEEEEEEEvNT_6ParamsE:
	.zero		1576


//--------------------- .nv.constant0._ZN7cutlass13device_kernelIN5flash19enable_sm80_to_sm89INS1_16FlashAttnFwdSm80INS1_25CollectiveMainloopFwdSm80ILi8ELi2ELb1EN4cute5tupleIJNS5_1CILi128EEENS7_ILi96EEENS7_ILi192EEEEEELi192ENS_10bfloat16_tEfNS_4arch4Sm80ELb0ELb0ELb0ELb0ELb0ELb0ELb1ELb0EEENS1_21CollectiveEpilogueFwdINS6_IJS8_SA_S9_EEENS6_IJNS7_ILi1EEESI_SI_EEESC_SE_Li256ELb0ELb1ELb0ELb0EEENS1_19SingleTileSchedulerILb0ELb0ELb1ELi128EEEEEEEEEvNT_6ParamsE --------------------------
	.section	.nv.constant0._ZN7cutlass13device_kernelIN5flash19enable_sm80_to_sm89INS1_16FlashAttnFwdSm80INS1_25CollectiveMainloopFwdSm80ILi8ELi2ELb1EN4cute5tupleIJNS5_1CILi128EEENS7_ILi96EEENS7_ILi192EEEEEELi192ENS_10bfloat16_tEfNS_4arch4Sm80ELb0ELb0ELb0ELb0ELb0ELb0ELb1ELb0EEENS1_21CollectiveEpilogueFwdINS6_IJS8_SA_S9_EEENS6_IJNS7_ILi1EEESI_SI_EEESC_SE_Li256ELb0ELb1ELb0ELb0EEENS1_19SingleTileSchedulerILb0ELb0ELb1ELi128EEEEEEEEEvNT_6ParamsE,"a",@progbits
	.sectionflags	@""
	.align	4
.nv.constant0._ZN7cutlass13device_kernelIN5flash19enable_sm80_to_sm89INS1_16FlashAttnFwdSm80INS1_25CollectiveMainloopFwdSm80ILi8ELi2ELb1EN4cute5tupleIJNS5_1CILi128EEENS7_ILi96EEENS7_ILi192EEEEEELi192ENS_10bfloat16_tEfNS_4arch4Sm80ELb0ELb0ELb0ELb0ELb0ELb0ELb1ELb0EEENS1_21CollectiveEpilogueFwdINS6_IJS8_SA_S9_EEENS6_IJNS7_ILi1EEESI_SI_EEESC_SE_Li256ELb0ELb1ELb0ELb0EEENS1_19SingleTileSchedulerILb0ELb0ELb1ELi128EEEEEEEEEvNT_6ParamsE:
	.zero		1576


//--------------------- .nv.constant0._ZN7cutlass13device_kernelIN5flash19enable_sm80_to_sm89INS1_16FlashAttnFwdSm80INS1_25CollectiveMainloopFwdSm80ILi8ELi2ELb1EN4cute5tupleIJNS5_1CILi128EEENS7_ILi96EEENS7_ILi192EEEEEELi192ENS_10bfloat16_tEfNS_4arch4Sm80ELb0ELb0ELb0ELb1ELb0ELb0ELb1ELb0EEENS1_21CollectiveEpilogueFwdINS6_IJS8_SA_S9_EEENS6_IJNS7_ILi1EEESI_SI_EEESC_SE_Li256ELb1ELb1ELb0ELb0EEENS1_19SingleTileSchedulerILb1ELb0ELb1ELi128EEEEEEEEEvNT_6ParamsE --------------------------
	.section	.nv.constant0._ZN7cutlass13device_kernelIN5flash19enable_sm80_to_sm89INS1_16FlashAttnFwdSm80INS1_25CollectiveMainloopFwdSm80ILi8ELi2ELb1EN4cute5tupleIJNS5_1CILi128EEENS7_ILi96EEENS7_ILi192EEEEEELi192ENS_10bfloat16_tEfNS_4arch4Sm80ELb0ELb0ELb0ELb1ELb0ELb0ELb1ELb0EEENS1_21CollectiveEpilogueFwdINS6_IJS8_SA_S9_EEENS6_IJNS7_ILi1EEESI_SI_EEESC_SE_Li256ELb1ELb1ELb0ELb0EEENS1_19SingleTileSchedulerILb1ELb0ELb1ELi128EEEEEEEEEvNT_6ParamsE,"a",@progbits
	.sectionflags	@""
	.align	4
.nv.constant0._ZN7cutlass13device_kernelIN5flash19enable_sm80_to_sm89INS1_16FlashAttnFwdSm80INS1_25CollectiveMainloopFwdSm80ILi8ELi2ELb1EN4cute5tupleIJNS5_1CILi128EEENS7_ILi96EEENS7_ILi192EEEEEELi192ENS_10bfloat16_tEfNS_4arch4Sm80ELb0ELb0ELb0ELb1ELb0ELb0ELb1ELb0EEENS1_21CollectiveEpilogueFwdINS6_IJS8_SA_S9_EEENS6_IJNS7_ILi1EEESI_SI_EEESC_SE_Li256ELb1ELb1ELb0ELb0EEENS1_19SingleTileSchedulerILb1ELb0ELb1ELi128EEEEEEEEEvNT_6ParamsE:
	.zero		1576


//--------------------- .nv.constant0._ZN7cutlass13device_kernelIN5flash19enable_sm80_to_sm89INS1_16FlashAttnFwdSm80INS1_25CollectiveMainloopFwdSm80ILi8ELi2ELb0EN4cute5tupleIJNS5_1CILi128EEENS7_ILi64EEENS7_ILi192EEEEEELi192ENS_10bfloat16_tEfNS_4arch4Sm80ELb0ELb0ELb0ELb1ELb0ELb1ELb1ELb0EEENS1_21CollectiveEpilogueFwdINS6_IJS8_SA_S9_EEENS6_IJNS7_ILi1EEESI_SI_EEESC_SE_Li256ELb1ELb1ELb0ELb0EEENS1_19SingleTileSchedulerILb1ELb0ELb1ELi128EEEEEEEEEvNT_6ParamsE --------------------------
	.section	.nv.constant0._ZN7cutlass13device_kernelIN5flash19enable_sm80_to_sm89INS1_16FlashAttnFwdSm80INS1_25CollectiveMainloopFwdSm80ILi8ELi2ELb0EN4cute5tupleIJNS5_1CILi128EEENS7_ILi64EEENS7_ILi192EEEEEELi192ENS_10bfloat16_tEfNS_4arch4Sm80ELb0ELb0ELb0ELb1ELb0ELb1ELb1ELb0EEENS1_21CollectiveEpilogueFwdINS6_IJS8_SA_S9_EEENS6_IJNS7_ILi1EEESI_SI_EEESC_SE_Li256ELb1ELb1ELb0ELb0EEENS1_19SingleTileSchedulerILb1ELb0ELb1ELi128EEEEEEEEEvNT_6ParamsE,"a",@progbits
	.sectionflags	@""
	.align	4
.nv.constant0._ZN7cutlass13device_kernelIN5flash19enable_sm80_to_sm89INS1_16FlashAttnFwdSm80INS1_25CollectiveMainloopFwdSm80ILi8ELi2ELb0EN4cute5tupleIJNS5_1CILi128EEENS7_ILi64EEENS7_ILi192EEEEEELi192ENS_10bfloat16_tEfNS_4arch4Sm80ELb0ELb0ELb0ELb1ELb0ELb1ELb1ELb0EEENS1_21CollectiveEpilogueFwdINS6_IJS8_SA_S9_EEENS6_IJNS7_ILi1EEESI_SI_EEESC_SE_Li256ELb1ELb1ELb0ELb0EEENS1_19SingleTileSchedulerILb1ELb0ELb1ELi128EEEEEEEEEvNT_6ParamsE:
	.zero		1576


//--------------------- .nv.constant0._ZN7cutlass13device_kernelIN5flash19enable_sm80_to_sm89INS1_16FlashAttnFwdSm80INS1_25CollectiveMainloopFwdSm80ILi8ELi2ELb0EN4cute5tupleIJNS5_1CILi128EEENS7_ILi64EEENS7_ILi192EEEEEELi192ENS_10bfloat16_tEfNS_4arch4Sm80ELb0ELb1ELb0ELb0ELb0ELb0ELb1ELb0EEENS1_21CollectiveEpilogueFwdINS6_IJS8_SA_S9_EEENS6_IJNS7_ILi1EEESI_SI_EEESC_SE_Li256ELb0ELb1ELb0ELb0EEENS1_19SingleTileSchedulerILb0ELb0ELb1ELi128EEEEEEEEEvNT_6ParamsE --------------------------
	.section	.nv.constant0._ZN7cutlass13device_kernelIN5flash19enable_sm80_to_sm89INS1_16FlashAttnFwdSm80INS1_25CollectiveMainloopFwdSm80ILi8ELi2ELb0EN4cute5tupleIJNS5_1CILi128EEENS7_ILi64EEENS7_ILi192EEEEEELi192ENS_10bfloat16_tEfNS_4arch4Sm80ELb0ELb1ELb0ELb0ELb0ELb0ELb1ELb0EEENS1_21CollectiveEpilogueFwdINS6_IJS8_SA_S9_EEENS6_IJNS7_ILi1EEESI_SI_EEESC_SE_Li256ELb0ELb1ELb0ELb0EEENS1_19SingleTileSchedulerILb0ELb0ELb1ELi128EEEEEEEEEvNT_6ParamsE,"a",@progbits
	.sectionflags	@""
	.align	4
.nv.constant0._ZN7cutlass13device_kernelIN5flash19enable_sm80_to_sm89INS1_16FlashAttnFwdSm80INS1_25CollectiveMainloopFwdSm80ILi8ELi2ELb0EN4cute5tupleIJNS5_1CILi128EEENS7_ILi64EEENS7_ILi192EEEEEELi192ENS_10bfloat16_tEfNS_4arch4Sm80ELb0ELb1ELb0ELb0ELb0ELb0ELb1ELb0EEENS1_21CollectiveEpilogueFwdINS6_IJS8_SA_S9_EEENS6_IJNS7_ILi1EEESI_SI_EEESC_SE_Li256ELb0ELb1ELb0ELb0EEENS1_19SingleTileSchedulerILb0ELb0ELb1ELi128EEEEEEEEEvNT_6ParamsE:
	.zero		1576


//--------------------- .nv.constant0._ZN7cutlass13device_kernelIN5flash19enable_sm80_to_sm89INS1_16FlashAttnFwdSm80INS1_25CollectiveMainloopFwdSm80ILi8ELi2ELb0EN4cute5tupleIJNS5_1CILi128EEENS7_ILi64EEENS7_ILi192EEEEEELi192ENS_10bfloat16_tEfNS_4arch4Sm80ELb0ELb1ELb0ELb1ELb0ELb0ELb1ELb0EEENS1_21CollectiveEpilogueFwdINS6_IJS8_SA_S9_EEENS6_IJNS7_ILi1EEESI_SI_EEESC_SE_Li256ELb1ELb1ELb0ELb0EEENS1_19SingleTileSchedulerILb1ELb0ELb1ELi128EEEEEEEEEvNT_6ParamsE --------------------------
	.section	.nv.constant0._ZN7cutlass13device_kernelIN5flash19enable_sm80_to_sm89INS1_16FlashAttnFwdSm80INS1_25CollectiveMainloopFwdSm80ILi8ELi2ELb0EN4cute5tupleIJNS5_1CILi128EEENS7_ILi64EEENS7_ILi192EEEEEELi192ENS_10bfloat16_tEfNS_4arch4Sm80ELb0ELb1ELb0ELb1ELb0ELb0ELb1ELb0EEENS1_21CollectiveEpilogueFwdINS6_IJS8_SA_S9_EEENS6_IJNS7_ILi1EEESI_SI_EEESC_SE_Li256ELb1ELb1ELb0ELb0EEENS1_19SingleTileSchedulerILb1ELb0ELb1ELi128EEEEEEEEEvNT_6ParamsE,"a",@progbits
	.sectionflags	@""
	.align	4
.nv.constant0._ZN7cutlass13device_kernelIN5flash19enable_sm80_to_sm89INS1_16FlashAttnFwdSm80INS1_25CollectiveMainloopFwdSm80ILi8ELi2ELb0EN4cute5tupleIJNS5_1CILi128EEENS7_ILi64EEENS7_ILi192EEEEEELi192ENS_10bfloat16_tEfNS_4arch4Sm80ELb0ELb1ELb0ELb1ELb0ELb0ELb1ELb0EEENS1_21CollectiveEpilogueFwdINS6_IJS8_SA_S9_EEENS6_IJNS7_ILi1EEESI_SI_EEESC_SE_Li256ELb1ELb1ELb0ELb0EEENS1_19SingleTileSchedulerILb1ELb0ELb1ELi128EEEEEEEEEvNT_6ParamsE:
	.zero		1576


//--------------------- .nv.constant0._ZN7cutlass13device_kernelIN5flash19enable_sm80_to_sm89INS1_16FlashAttnFwdSm80INS1_25CollectiveMainloopFwdSm80ILi8ELi2ELb0EN4cute5tupleIJNS5_1CILi128EEENS7_ILi64EEENS7_ILi192EEEEEELi192ENS_10bfloat16_tEfNS_4arch4Sm80ELb0ELb1ELb0ELb1ELb0ELb1ELb1ELb0EEENS1_21CollectiveEpilogueFwdINS6_IJS8_SA_S9_EEENS6_IJNS7_ILi1EEESI_SI_EEESC_SE_Li256ELb1ELb1ELb0ELb0EEENS1_19SingleTileSchedulerILb1ELb0ELb1ELi128EEEEEEEEEvNT_6ParamsE --------------------------
	.section	.nv.constant0._ZN7cutlass13device_kernelIN5flash19enable_sm80_to_sm89INS1_16FlashAttnFwdSm80INS1_25CollectiveMainloopFwdSm80ILi8ELi2ELb0EN4cute5tupleIJNS5_1CILi128EEENS7_ILi64EEENS7_ILi192EEEEEELi192ENS_10bfloat16_tEfNS_4arch4Sm80ELb0ELb1ELb0ELb1ELb0ELb1ELb1ELb0EEENS1_21CollectiveEpilogueFwdINS6_IJS8_SA_S9_EEENS6_IJNS7_ILi1EEESI_SI_EEESC_SE_Li256ELb1ELb1ELb0ELb0EEENS1_19SingleTileSchedulerILb1ELb0ELb1ELi128EEEEEEEEEvNT_6ParamsE,"a",@progbits
	.sectionflags	@""
	.align	4
.nv.constant0._ZN7cutlass13device_kernelIN5flash19enable_sm80_to_sm89INS1_16FlashAttnFwdSm80INS1_25CollectiveMainloopFwdSm80ILi8ELi2ELb0EN4cute5tupleIJNS5_1CILi128EEENS7_ILi64EEENS7_ILi192EEEEEELi192ENS_10bfloat16_tEfNS_4arch4Sm80ELb0ELb1ELb0ELb1ELb0ELb1ELb1ELb0EEENS1_21CollectiveEpilogueFwdINS6_IJS8_SA_S9_EEENS6_IJNS7_ILi1EEESI_SI_EEESC_SE_Li256ELb1ELb1ELb0ELb0EEENS1_19SingleTileSchedulerILb1ELb0ELb1ELi128EEEEEEEEEvNT_6ParamsE:
	.zero		1576


//--------------------- .nv.constant0._ZN7cutlass13device_kernelIN5flash19enable_sm80_to_sm89INS1_16FlashAttnFwdSm80INS1_25CollectiveMainloopFwdSm80ILi8ELi2ELb1EN4cute5tupleIJNS5_1CILi128EEENS7_ILi96EEENS7_ILi192EEEEEELi192ENS_10bfloat16_tEfNS_4arch4Sm80ELb1ELb0ELb0ELb0ELb0ELb0ELb1ELb0EEENS1_21CollectiveEpilogueFwdINS6_IJS8_SA_S9_EEENS6_IJNS7_ILi1EEESI_SI_EEESC_SE_Li256ELb0ELb1ELb0ELb0EEENS1_30DynamicPersistentTileSchedulerILi256ELi256ELb0ELb1ELb0EEEEEEEEEvNT_6ParamsE --------------------------
	.section	.nv.constant0._ZN7cutlass13device_kernelIN5flash19enable_sm80_to_sm89INS1_16FlashAttnFwdSm80INS1_25CollectiveMainloopFwdSm80ILi8ELi2ELb1EN4cute5tupleIJNS5_1CILi128EEENS7_ILi96EEENS7_ILi192EEEEEELi192ENS_10bfloat16_tEfNS_4arch4Sm80ELb1ELb0ELb0ELb0ELb0ELb0ELb1ELb0EEENS1_21CollectiveEpilogueFwdINS6_IJS8_SA_S9_EEENS6_IJNS7_ILi1EEESI_SI_EEESC_SE_Li256ELb0ELb1ELb0ELb0EEENS1_30DynamicPersistentTileSchedulerILi256ELi256ELb0ELb1ELb0EEEEEEEEEvNT_6ParamsE,"a",@progbits
	.sectionflags	@""
	.align	4
.nv.constant0._ZN7cutlass13device_kernelIN5flash19enable_sm80_to_sm89INS1_16FlashAttnFwdSm80INS1_25CollectiveMainloopFwdSm80ILi8ELi2ELb1EN4cute5tupleIJNS5_1CILi128EEENS7_ILi96EEENS7_ILi192EEEEEELi192ENS_10bfloat16_tEfNS_4arch4Sm80ELb1ELb0ELb0ELb0ELb0ELb0ELb1ELb0EEENS1_21CollectiveEpilogueFwdINS6_IJS8_SA_S9_EEENS6_IJNS7_ILi1EEESI_SI_EEESC_SE_Li256ELb0ELb1ELb0ELb0EEENS1_30DynamicPersistentTileSchedulerILi256ELi256ELb0ELb1ELb0EEEEEEEEEvNT_6ParamsE:
	.zero		1592


//--------------------- .nv.constant0._ZN7cutlass13device_kernelIN5flash19enable_sm80_to_sm89INS1_16FlashAttnFwdSm80INS1_25CollectiveMainloopFwdSm80ILi8ELi2ELb1EN4cute5tupleIJNS5_1CILi128EEENS7_ILi96EEENS7_ILi192EEEEEELi192ENS_10bfloat16_tEfNS_4arch4Sm80ELb1ELb0ELb0ELb1ELb0ELb0ELb1ELb0EEENS1_21CollectiveEpilogueFwdINS6_IJS8_SA_S9_EEENS6_IJNS7_ILi1EEESI_SI_EEESC_SE_Li256ELb1ELb1ELb0ELb0EEENS1_19SingleTileSchedulerILb1ELb0ELb1ELi128EEEEEEEEEvNT_6ParamsE --------------------------
	.section	.nv.constant0._ZN7cutlass13device_kernelIN5flash19enable_sm80_to_sm89INS1_16FlashAttnFwdSm80INS1_25CollectiveMainloopFwdSm80ILi8ELi2ELb1EN4cute5tupleIJNS5_1CILi128EEENS7_ILi96EEENS7_ILi192EEEEEELi192ENS_10bfloat16_tEfNS_4arch4Sm80ELb1ELb0ELb0ELb1ELb0ELb0ELb1ELb0EEENS1_21CollectiveEpilogueFwdINS6_IJS8_SA_S9_EEENS6_IJNS7_ILi1EEESI_SI_EEESC_SE_Li256ELb1ELb1ELb0ELb0EEENS1_19SingleTileSchedulerILb1ELb0ELb1ELi128EEEEEEEEEvNT_6ParamsE,"a",@progbits
	.sectionflags	@""
	.align	4
.nv.constant0._ZN7cutlass13device_kernelIN5flash19enable_sm80_to_sm89INS1_16FlashAttnFwdSm80INS1_25CollectiveMainloopFwdSm80ILi8ELi2ELb1EN4cute5tupleIJNS5_1CILi128EEENS7_ILi96EEENS7_ILi192EEEEEELi192ENS_10bfloat16_tEfNS_4arch4Sm80ELb1ELb0ELb0ELb1ELb0ELb0ELb1ELb0EEENS1_21CollectiveEpilogueFwdINS6_IJS8_SA_S9_EEENS6_IJNS7_ILi1EEESI_SI_EEESC_SE_Li256ELb1ELb1ELb0ELb0EEENS1_19SingleTileSchedulerILb1ELb0ELb1ELi128EEEEEEEEEvNT_6ParamsE:
	.zero		1576


//--------------------- .nv.constant0._ZN7cutlass13device_kernelIN5flash19enable_sm80_to_sm89INS1_16FlashAttnFwdSm80INS1_25CollectiveMainloopFwdSm80ILi8ELi2ELb0EN4cute5tupleIJNS5_1CILi128EEENS7_ILi64EEENS7_ILi192EEEEEELi192ENS_10bfloat16_tEfNS_4arch4Sm80ELb1ELb0ELb0ELb1ELb0ELb1ELb1ELb0EEENS1_21CollectiveEpilogueFwdINS6_IJS8_SA_S9_EEENS6_IJNS7_ILi1EEESI_SI_EEESC_SE_Li256ELb1ELb1ELb0ELb0EEENS1_19SingleTileSchedulerILb1ELb0ELb1ELi128EEEEEEEEEvNT_6ParamsE --------------------------
	.section	.nv.constant0._ZN7cutlass13device_kernelIN5flash19enable_sm80_to_sm89INS1_16FlashAttnFwdSm80INS1_25CollectiveMainloopFwdSm80ILi8ELi2ELb0EN4cute5tupleIJNS5_1CILi128EEENS7_ILi64EEENS7_ILi192EEEEEELi192ENS_10bfloat16_tEfNS_4arch4Sm80ELb1ELb0ELb0ELb1ELb0ELb1ELb1ELb0EEENS1_21CollectiveEpilogueFwdINS6_IJS8_SA_S9_EEENS6_IJNS7_ILi1EEESI_SI_EEESC_SE_Li256ELb1ELb1ELb0ELb0EEENS1_19SingleTileSchedulerILb1ELb0ELb1ELi128EEEEEEEEEvNT_6ParamsE,"a",@progbits
	.sectionflags	@""
	.align	4
.nv.constant0._ZN7cutlass13device_kernelIN5flash19enable_sm80_to_sm89INS1_16FlashAttnFwdSm80INS1_25CollectiveMainloopFwdSm80ILi8ELi2ELb0EN4cute5tupleIJNS5_1CILi128EEENS7_ILi64EEENS7_ILi192EEEEEELi192ENS_10bfloat16_tEfNS_4arch4Sm80ELb1ELb0ELb0ELb1ELb0ELb1ELb1ELb0EEENS1_21CollectiveEpilogueFwdINS6_IJS8_SA_S9_EEENS6_IJNS7_ILi1EEESI_SI_EEESC_SE_Li256ELb1ELb1ELb0ELb0EEENS1_19SingleTileSchedulerILb1ELb0ELb1ELi128EEEEEEEEEvNT_6ParamsE:
	.zero		1576


//--------------------- SYMBOLS --------------------------

	.type		.nv.reservedSmem.offset0,@object
	.size		.nv.reservedSmem.offset0,0x4
